	.target	sm_80

	.elftype	@"ET_EXEC"


//--------------------- .note.nv.tkinfo           --------------------------
	.section	.note.nv.tkinfo,"",@"SHT_NOTE"
	.sectionflags	@"SHF_NOTE_NV_TKINFO"
	.tkinfo
        /*0018*/ 	.word	0x00000002
        /*0030*/ 	.string	""
        /*0030*/ 	.string	"ptxas"
        /*0030*/ 	.string	"Cuda compilation tools, release 13.0, V13.0.88"
        /*0030*/ 	.string	"Build cuda_13.0.r13.0/compiler.36424714_0"
        /*0030*/ 	.string	"-v  -suppress-debug-info  -lineinfo  -arch sm_80 "



//--------------------- .note.nv.cuinfo           --------------------------
	.section	.note.nv.cuinfo,"",@"SHT_NOTE"
	.sectionflags	@"SHF_NOTE_NV_CUINFO"
        /*0018*/ 	.short	0x0002
        /*001a*/ 	.short	0x0050
        /*001c*/ 	.short	0x0082
	.zero		2


//--------------------- .nv.info                  --------------------------
	.section	.nv.info,"",@"SHT_CUDA_INFO"
	.align	4


	//----- nvinfo : EIATTR_REGCOUNT
	.align		4
        /*0000*/ 	.byte	0x04, 0x2f
        /*0002*/ 	.short	(.L_1 - .L_0)
	.align		4
.L_0:
        /*0004*/ 	.word	index@(matmul_kernel)
        /*0008*/ 	.word	0x000000ff


	//----- nvinfo : EIATTR_FRAME_SIZE
	.align		4
.L_1:
        /*000c*/ 	.byte	0x04, 0x11
        /*000e*/ 	.short	(.L_3 - .L_2)
	.align		4
.L_2:
        /*0010*/ 	.word	index@(matmul_kernel)
        /*0014*/ 	.word	0x00000d78


	//----- nvinfo : EIATTR_MIN_STACK_SIZE
	.align		4
.L_3:
        /*0018*/ 	.byte	0x04, 0x12
        /*001a*/ 	.short	(.L_5 - .L_4)
	.align		4
.L_4:
        /*001c*/ 	.word	index@(matmul_kernel)
        /*0020*/ 	.word	0x00000d78
.L_5:


//--------------------- .nv.info.matmul_kernel    --------------------------
	.section	.nv.info.matmul_kernel,"",@"SHT_CUDA_INFO"
	.sectionflags	@""
	.align	4


	//----- nvinfo : EIATTR_CUDA_API_VERSION
	.align		4
        /*0000*/ 	.byte	0x04, 0x37
        /*0002*/ 	.short	(.L_7 - .L_6)
.L_6:
        /*0004*/ 	.word	0x00000082


	//----- nvinfo : EIATTR_SW2861232_WAR
	.align		4
.L_7:
        /*0008*/ 	.byte	0x01, 0x35
	.zero		2


	//----- nvinfo : EIATTR_PARAM_CBANK
	.align		4
        /*000c*/ 	.byte	0x04, 0x0a
        /*000e*/ 	.short	(.L_9 - .L_8)
	.align		4
.L_8:
        /*0010*/ 	.word	index@(.nv.constant0.matmul_kernel)
        /*0014*/ 	.short	0x0160
        /*0016*/ 	.short	0x0050


	//----- nvinfo : EIATTR_CBANK_PARAM_SIZE
	.align		4
.L_9:
        /*0018*/ 	.byte	0x03, 0x19
        /*001a*/ 	.short	0x0050


	//----- nvinfo : EIATTR_KPARAM_INFO
	.align		4
        /*001c*/ 	.byte	0x04, 0x17
        /*001e*/ 	.short	(.L_11 - .L_10)
.L_10:
        /*0020*/ 	.word	0x00000000
        /*0024*/ 	.short	0x000d
        /*0026*/ 	.short	0x0048
        /*0028*/ 	.byte	0x00, 0xf4, 0x21, 0x00


	//----- nvinfo : EIATTR_KPARAM_INFO
	.align		4
.L_11:
        /*002c*/ 	.byte	0x04, 0x17
        /*002e*/ 	.short	(.L_13 - .L_12)
.L_12:
        /*0030*/ 	.word	0x00000000
        /*0034*/ 	.short	0x000c
        /*0036*/ 	.short	0x0040
        /*0038*/ 	.byte	0x00, 0xf4, 0x21, 0x00


	//----- nvinfo : EIATTR_KPARAM_INFO
	.align		4
.L_13:
        /*003c*/ 	.byte	0x04, 0x17
        /*003e*/ 	.short	(.L_15 - .L_14)
.L_14:
        /*0040*/ 	.word	0x00000000
        /*0044*/ 	.short	0x000b
        /*0046*/ 	.short	0x0038
        /*0048*/ 	.byte	0x00, 0xf0, 0x11, 0x00


	//----- nvinfo : EIATTR_KPARAM_INFO
	.align		4
.L_15:
        /*004c*/ 	.byte	0x04, 0x17
        /*004e*/ 	.short	(.L_17 - .L_16)
.L_16:
        /*0050*/ 	.word	0x00000000
        /*0054*/ 	.short	0x000a
        /*0056*/ 	.short	0x0034
        /*0058*/ 	.byte	0x00, 0xf0, 0x11, 0x00


	//----- nvinfo : EIATTR_KPARAM_INFO
	.align		4
.L_17:
        /*005c*/ 	.byte	0x04, 0x17
        /*005e*/ 	.short	(.L_19 - .L_18)
.L_18:
        /*0060*/ 	.word	0x00000000
        /*0064*/ 	.short	0x0009
        /*0066*/ 	.short	0x0030
        /*0068*/ 	.byte	0x00, 0xf0, 0x11, 0x00


	//----- nvinfo : EIATTR_KPARAM_INFO
	.align		4
.L_19:
        /*006c*/ 	.byte	0x04, 0x17
        /*006e*/ 	.short	(.L_21 - .L_20)
.L_20:
        /*0070*/ 	.word	0x00000000
        /*0074*/ 	.short	0x0008
        /*0076*/ 	.short	0x002c
        /*0078*/ 	.byte	0x00, 0xf0, 0x11, 0x00


	//----- nvinfo : EIATTR_KPARAM_INFO
	.align		4
.L_21:
        /*007c*/ 	.byte	0x04, 0x17
        /*007e*/ 	.short	(.L_23 - .L_22)
.L_22:
        /*0080*/ 	.word	0x00000000
        /*0084*/ 	.short	0x0007
        /*0086*/ 	.short	0x0028
        /*0088*/ 	.byte	0x00, 0xf0, 0x11, 0x00


	//----- nvinfo : EIATTR_KPARAM_INFO
	.align		4
.L_23:
        /*008c*/ 	.byte	0x04, 0x17
        /*008e*/ 	.short	(.L_25 - .L_24)
.L_24:
        /*0090*/ 	.word	0x00000000
        /*0094*/ 	.short	0x0006
        /*0096*/ 	.short	0x0024
        /*0098*/ 	.byte	0x00, 0xf0, 0x11, 0x00


	//----- nvinfo : EIATTR_KPARAM_INFO
	.align		4
.L_25:
        /*009c*/ 	.byte	0x04, 0x17
        /*009e*/ 	.short	(.L_27 - .L_26)
.L_26:
        /*00a0*/ 	.word	0x00000000
        /*00a4*/ 	.short	0x0005
        /*00a6*/ 	.short	0x0020
        /*00a8*/ 	.byte	0x00, 0xf0, 0x11, 0x00


	//----- nvinfo : EIATTR_KPARAM_INFO
	.align		4
.L_27:
        /*00ac*/ 	.byte	0x04, 0x17
        /*00ae*/ 	.short	(.L_29 - .L_28)
.L_28:
        /*00b0*/ 	.word	0x00000000
        /*00b4*/ 	.short	0x0004
        /*00b6*/ 	.short	0x001c
        /*00b8*/ 	.byte	0x00, 0xf0, 0x11, 0x00


	//----- nvinfo : EIATTR_KPARAM_INFO
	.align		4
.L_29:
        /*00bc*/ 	.byte	0x04, 0x17
        /*00be*/ 	.short	(.L_31 - .L_30)
.L_30:
        /*00c0*/ 	.word	0x00000000
        /*00c4*/ 	.short	0x0003
        /*00c6*/ 	.short	0x0018
        /*00c8*/ 	.byte	0x00, 0xf0, 0x11, 0x00


	//----- nvinfo : EIATTR_KPARAM_INFO
	.align		4
.L_31:
        /*00cc*/ 	.byte	0x04, 0x17
        /*00ce*/ 	.short	(.L_33 - .L_32)
.L_32:
        /*00d0*/ 	.word	0x00000000
        /*00d4*/ 	.short	0x0002
        /*00d6*/ 	.short	0x0010
        /*00d8*/ 	.byte	0x00, 0xf4, 0x21, 0x00


	//----- nvinfo : EIATTR_KPARAM_INFO
	.align		4
.L_33:
        /*00dc*/ 	.byte	0x04, 0x17
        /*00de*/ 	.short	(.L_35 - .L_34)
.L_34:
        /*00e0*/ 	.word	0x00000000
        /*00e4*/ 	.short	0x0001
        /*00e6*/ 	.short	0x0008
        /*00e8*/ 	.byte	0x00, 0xf4, 0x21, 0x00


	//----- nvinfo : EIATTR_KPARAM_INFO
	.align		4
.L_35:
        /*00ec*/ 	.byte	0x04, 0x17
        /*00ee*/ 	.short	(.L_37 - .L_36)
.L_36:
        /*00f0*/ 	.word	0x00000000
        /*00f4*/ 	.short	0x0000
        /*00f6*/ 	.short	0x0000
        /*00f8*/ 	.byte	0x00, 0xf4, 0x21, 0x00


	//----- nvinfo : EIATTR_MAXREG_COUNT
	.align		4
.L_37:
        /*00fc*/ 	.byte	0x03, 0x1b
        /*00fe*/ 	.short	0x00ff


	//----- nvinfo : EIATTR_NUM_BARRIERS
	.align		4
        /*0100*/ 	.byte	0x02, 0x4c
        /*0102*/ 	.byte	0x01
	.zero		1


	//----- nvinfo : EIATTR_ANNOTATIONS
	.align		4
        /*0104*/ 	.byte	0x04, 0x55
        /*0106*/ 	.short	(.L_39 - .L_38)


	//   ....[0]....
.L_38:
        /*0108*/ 	.word	0x00000001
        /*010c*/ 	.byte	0x40, 0x05, 0x00, 0x00, 0x01, 0x00, 0x00, 0x00, 0x90, 0x05, 0x00, 0x00, 0x01, 0x00, 0x00, 0x00
        /* <DEDUP_REMOVED lines=1359> */
        /*560c*/ 	.byte	0x30, 0x0d, 0x02, 0x00, 0x01, 0x00, 0x00, 0x00, 0xe0, 0x0d, 0x02, 0x00


	//----- nvinfo : EIATTR_MERCURY_ISA_VERSION
	.align		4
.L_39:
        /*5618*/ 	.byte	0x03, 0x5f
        /*561a*/ 	.short	0x0000


	//----- nvinfo : EIATTR_COOP_GROUP_MASK_REGIDS
	.align		4
        /*561c*/ 	.byte	0x04, 0x29
        /*561e*/ 	.short	(.L_41 - .L_40)


	//   ....[0]....
.L_40:
        /*5620*/ 	.word	0xffffffff


	//   ....[1]....
        /*5624*/ 	.word	0xffffffff


	//   ....[2]....
        /*5628*/ 	.word	0xffffffff


	//   ....[3]....
        /*562c*/ 	.word	0xffffffff


	//   ....[4]....
        /*5630*/ 	.word	0xffffffff


	//   ....[5]....
        /*5634*/ 	.word	0xffffffff


	//   ....[6]....
        /*5638*/ 	.word	0xffffffff


	//   ....[7]....
        /*563c*/ 	.word	0xffffffff


	//   ....[8]....
        /*5640*/ 	.word	0xffffffff


	//   ....[9]....
        /*5644*/ 	.word	0xffffffff


	//   ....[10]....
        /*5648*/ 	.word	0xffffffff


	//   ....[11]....
        /*564c*/ 	.word	0xffffffff


	//   ....[12]....
        /*5650*/ 	.word	0xffffffff


	//   ....[13]....
        /*5654*/ 	.word	0xffffffff


	//   ....[14]....
        /*5658*/ 	.word	0xffffffff


	//   ....[15]....
        /*565c*/ 	.word	0xffffffff


	//   ....[16]....
        /*5660*/ 	.word	0xffffffff


	//   ....[17]....
        /*5664*/ 	.word	0xffffffff


	//   ....[18]....
        /*5668*/ 	.word	0xffffffff


	//   ....[19]....
        /*566c*/ 	.word	0xffffffff


	//   ....[20]....
        /*5670*/ 	.word	0xffffffff


	//   ....[21]....
        /*5674*/ 	.word	0xffffffff


	//   ....[22]....
        /*5678*/ 	.word	0xffffffff


	//   ....[23]....
        /*567c*/ 	.word	0xffffffff


	//   ....[24]....
        /*5680*/ 	.word	0xffffffff


	//   ....[25]....
        /*5684*/ 	.word	0xffffffff


	//   ....[26]....
        /*5688*/ 	.word	0xffffffff


	//   ....[27]....
        /*568c*/ 	.word	0xffffffff


	//   ....[28]....
        /*5690*/ 	.word	0xffffffff


	//   ....[29]....
        /*5694*/ 	.word	0xffffffff


	//   ....[30]....
        /*5698*/ 	.word	0xffffffff


	//----- nvinfo : EIATTR_COOP_GROUP_INSTR_OFFSETS
	.align		4
.L_41:
        /*569c*/ 	.byte	0x04, 0x28
        /*569e*/ 	.short	(.L_43 - .L_42)


	//   ....[0]....
.L_42:
        /*56a0*/ 	.word	0x0001bdb0


	//   ....[1]....
        /*56a4*/ 	.word	0x0001bee0


	//   ....[2]....
        /*56a8*/ 	.word	0x0001bf70


	//   ....[3]....
        /*56ac*/ 	.word	0x0001c110


	//   ....[4]....
        /*56b0*/ 	.word	0x0001c260


	//   ....[5]....
        /*56b4*/ 	.word	0x0001c300


	//   ....[6]....
        /*56b8*/ 	.word	0x0001c3f0


	//   ....[7]....
        /*56bc*/ 	.word	0x0001c480


	//   ....[8]....
        /*56c0*/ 	.word	0x0001c4f0


	//   ....[9]....
        /*56c4*/ 	.word	0x0001c5e0


	//   ....[10]....
        /*56c8*/ 	.word	0x0001c6b0


	//   ....[11]....
        /*56cc*/ 	.word	0x0001c760


	//   ....[12]....
        /*56d0*/ 	.word	0x0001c830


	//   ....[13]....
        /*56d4*/ 	.word	0x0001c900


	//   ....[14]....
        /*56d8*/ 	.word	0x0001ca30


	//   ....[15]....
        /*56dc*/ 	.word	0x0001cac0


	//   ....[16]....
        /*56e0*/ 	.word	0x0001cb10


	//   ....[17]....
        /*56e4*/ 	.word	0x0001cc00


	//   ....[18]....
        /*56e8*/ 	.word	0x0001ccd0


	//   ....[19]....
        /*56ec*/ 	.word	0x0001cd80


	//   ....[20]....
        /*56f0*/ 	.word	0x0001cee0


	//   ....[21]....
        /*56f4*/ 	.word	0x0001cf40


	//   ....[22]....
        /*56f8*/ 	.word	0x0001d030


	//   ....[23]....
        /*56fc*/ 	.word	0x0001d0c0


	//   ....[24]....
        /*5700*/ 	.word	0x0001d110


	//   ....[25]....
        /*5704*/ 	.word	0x0001d240


	//   ....[26]....
        /*5708*/ 	.word	0x0001d2d0


	//   ....[27]....
        /*570c*/ 	.word	0x0001d3d0


	//   ....[28]....
        /*5710*/ 	.word	0x0001d480


	//   ....[29]....
        /*5714*/ 	.word	0x0001d4d0


	//   ....[30]....
        /*5718*/ 	.word	0x0001d780


	//----- nvinfo : EIATTR_EXIT_INSTR_OFFSETS
	.align		4
.L_43:
        /*571c*/ 	.byte	0x04, 0x1c
        /*571e*/ 	.short	(.L_45 - .L_44)


	//   ....[0]....
.L_44:
        /*5720*/ 	.word	0x00021410


	//   ....[1]....
        /*5724*/ 	.word	0x00021430


	//----- nvinfo : EIATTR_REQNTID
	.align		4
.L_45:
        /*5728*/ 	.byte	0x04, 0x10
        /*572a*/ 	.short	(.L_47 - .L_46)
.L_46:
        /*572c*/ 	.word	0x00000020
        /*5730*/ 	.word	0x00000001
        /*5734*/ 	.word	0x00000001
.L_47:


//--------------------- .nv.callgraph             --------------------------
	.section	.nv.callgraph,"",@"SHT_CUDA_CALLGRAPH"
	.align	4
	.sectionentsize	8
	.align		4
        /*0000*/ 	.word	0x00000000
	.align		4
        /*0004*/ 	.word	0xffffffff
	.align		4
        /*0008*/ 	.word	0x00000000
	.align		4
        /*000c*/ 	.word	0xfffffffe
	.align		4
        /*0010*/ 	.word	0x00000000
	.align		4
        /*0014*/ 	.word	0xfffffffd
	.align		4
        /*0018*/ 	.word	0x00000000
	.align		4
        /*001c*/ 	.word	0xfffffffc


//--------------------- .nv.rel.action            --------------------------
	.section	.nv.rel.action,"",@"SHT_CUDA_RELOCINFO"
	.align	8
	.sectionentsize	8
        /*0000*/ 	.byte	0x73, 0x00, 0x00, 0x00, 0x00, 0x00, 0x00, 0x00, 0x00, 0x00, 0x00, 0x11, 0x25, 0x00, 0x05, 0x36


//--------------------- .nv.constant0.matmul_kernel --------------------------
	.section	.nv.constant0.matmul_kernel,"a",@progbits
	.sectionflags	@""
	.align	4
.nv.constant0.matmul_kernel:
	.zero		432


//--------------------- .text.matmul_kernel       --------------------------
	.section	.text.matmul_kernel,"ax",@progbits
	.sectioninfo	@"SHI_REGISTERS=255"
	.align	128
        .global         matmul_kernel
        .type           matmul_kernel,@function
        .size           matmul_kernel,(.L_x_3 - matmul_kernel)
        .other          matmul_kernel,@"STO_CUDA_ENTRY STV_DEFAULT"
matmul_kernel:
.text.matmul_kernel:
[----:B------:R-:W-:Y:S02]  /*0000*/  IMAD.MOV.U32 R1, RZ, RZ, c[0x0][0x28] ;  /* 0x00000a00ff017624 */ /* 0x000fe400078e00ff */
[----:B------:R-:W-:Y:S01]  /*0010*/  IMAD.MOV.U32 R0, RZ, RZ, c[0x0][0x17c] ;  /* 0x00005f00ff007624 */ /* 0x000fe200078e00ff */
[----:B------:R-:W1:Y:S01]  /*0020*/  S2R R6, SR_CTAID.X ;  /* 0x0000000000067919 */ /* 0x000e620000002500 */
[----:B------:R-:W-:Y:S01]  /*0030*/  IABS R10, c[0x0][0x17c] ;  /* 0x00005f00000a7a13 */ /* 0x000fe20000000000 */
[----:B------:R-:W-:Y:S01]  /*0040*/  ULDC.64 UR4, c[0x0][0x118] ;  /* 0x0000460000047ab9 */ /* 0x000fe20000000a00 */
[----:B------:R-:W-:Y:S01]  /*0050*/  IADD3 R1, R1, -0xd78, RZ ;  /* 0xfffff28801017810 */ /* 0x000fe20007ffe0ff */
[----:B------:R-:W2:Y:S01]  /*0060*/  S2R R166, SR_TID.X ;  /* 0x0000000000a67919 */ /* 0x000ea20000002100 */
[----:B------:R-:W-:Y:S02]  /*0070*/  IADD3 R0, R0, 0x3f, RZ ;  /* 0x0000003f00007810 */ /* 0x000fe40007ffe0ff */
[----:B------:R-:W-:Y:S02]  /*0080*/  MOV R30, c[0x0][0x180] ;  /* 0x00006000001e7a02 */ /* 0x000fe40000000f00 */
[----:B------:R-:W-:-:S04]  /*0090*/  SHF.R.S32.HI R3, RZ, 0x1f, R0 ;  /* 0x0000001fff037819 */ /* 0x000fc80000011400 */
[----:B------:R-:W-:-:S04]  /*00a0*/  LEA.HI R3, R3, R0, RZ, 0x6 ;  /* 0x0000000003037211 */ /* 0x000fc800078f30ff */
[----:B------:R-:W-:-:S05]  /*00b0*/  SHF.R.S32.HI R3, RZ, 0x6, R3 ;  /* 0x00000006ff037819 */ /* 0x000fca0000011403 */
[----:B------:R-:W-:Y:S01]  /*00c0*/  IMAD.SHL.U32 R31, R3, 0x8, RZ ;  /* 0x00000008031f7824 */ /* 0x000fe200078e00ff */
[----:B-1----:R-:W-:-:S04]  /*00d0*/  IABS R8, R6 ;  /* 0x0000000600087213 */ /* 0x002fc80000000000 */
[-C--:B------:R-:W-:Y:S02]  /*00e0*/  IABS R5, R31.reuse ;  /* 0x0000001f00057213 */ /* 0x080fe40000000000 */
[----:B------:R-:W-:Y:S02]  /*00f0*/  IABS R9, R31 ;  /* 0x0000001f00097213 */ /* 0x000fe40000000000 */
[----:B------:R-:W1:Y:S08]  /*0100*/  I2F.RP R0, R5 ;  /* 0x0000000500007306 */ /* 0x000e700000209400 */
[----:B-1----:R-:W1:Y:S02]  /*0110*/  MUFU.RCP R0, R0 ;  /* 0x0000000000007308 */ /* 0x002e640000001000 */
[----:B-1----:R-:W-:Y:S01]  /*0120*/  IADD3 R2, R0, 0xffffffe, RZ ;  /* 0x0ffffffe00027810 */ /* 0x002fe20007ffe0ff */
[----:B------:R-:W-:-:S05]  /*0130*/  IMAD.MOV R0, RZ, RZ, -R9 ;  /* 0x000000ffff007224 */ /* 0x000fca00078e0a09 */
[----:B------:R1:W3:Y:S02]  /*0140*/  F2I.FTZ.U32.TRUNC.NTZ R3, R2 ;  /* 0x0000000200037305 */ /* 0x0002e4000021f000 */
[----:B-1----:R-:W-:Y:S02]  /*0150*/  IMAD.MOV.U32 R2, RZ, RZ, RZ ;  /* 0x000000ffff027224 */ /* 0x002fe400078e00ff */
[----:B---3--:R-:W-:-:S04]  /*0160*/  IMAD.MOV R4, RZ, RZ, -R3 ;  /* 0x000000ffff047224 */ /* 0x008fc800078e0a03 */
[----:B------:R-:W-:Y:S01]  /*0170*/  IMAD R7, R4, R5, RZ ;  /* 0x0000000504077224 */ /* 0x000fe200078e02ff */
[----:B------:R-:W-:-:S03]  /*0180*/  MOV R4, R8 ;  /* 0x0000000800047202 */ /* 0x000fc60000000f00 */
[----:B------:R-:W-:-:S06]  /*0190*/  IMAD.HI.U32 R3, R3, R7, R2 ;  /* 0x0000000703037227 */ /* 0x000fcc00078e0002 */
[----:B------:R-:W-:-:S04]  /*01a0*/  IMAD.HI.U32 R3, R3, R4, RZ ;  /* 0x0000000403037227 */ /* 0x000fc800078e00ff */
[----:B------:R-:W-:-:S05]  /*01b0*/  IMAD R0, R3, R0, R4 ;  /* 0x0000000003007224 */ /* 0x000fca00078e0204 */
[----:B------:R-:W-:-:S13]  /*01c0*/  ISETP.GT.U32.AND P1, PT, R5, R0, PT ;  /* 0x000000000500720c */ /* 0x000fda0003f24070 */
[----:B------:R-:W-:Y:S01]  /*01d0*/  @!P1 IMAD.IADD R0, R0, 0x1, -R5 ;  /* 0x0000000100009824 */ /* 0x000fe200078e0a05 */
[----:B------:R-:W-:Y:S02]  /*01e0*/  @!P1 IADD3 R3, R3, 0x1, RZ ;  /* 0x0000000103039810 */ /* 0x000fe40007ffe0ff */
[----:B------:R-:W-:Y:S02]  /*01f0*/  ISETP.NE.AND P1, PT, R31, RZ, PT ;  /* 0x000000ff1f00720c */ /* 0x000fe40003f25270 */
[----:B------:R-:W-:Y:S02]  /*0200*/  ISETP.GE.U32.AND P0, PT, R0, R5, PT ;  /* 0x000000050000720c */ /* 0x000fe40003f06070 */
[----:B------:R-:W-:-:S04]  /*0210*/  LOP3.LUT R0, R6, R31, RZ, 0x3c, !PT ;  /* 0x0000001f06007212 */ /* 0x000fc800078e3cff */
[----:B------:R-:W-:Y:S01]  /*0220*/  ISETP.GE.AND P2, PT, R0, RZ, PT ;  /* 0x000000ff0000720c */ /* 0x000fe20003f46270 */
[----:B------:R-:W-:-:S05]  /*0230*/  IMAD.MOV.U32 R0, RZ, RZ, c[0x0][0x178] ;  /* 0x00005e00ff007624 */ /* 0x000fca00078e00ff */
[----:B------:R-:W-:Y:S02]  /*0240*/  IADD3 R0, R0, 0x7f, RZ ;  /* 0x0000007f00007810 */ /* 0x000fe40007ffe0ff */
[----:B------:R-:W-:-:S04]  /*0250*/  @P0 IADD3 R3, R3, 0x1, RZ ;  /* 0x0000000103030810 */ /* 0x000fc80007ffe0ff */
[----:B------:R-:W-:Y:S02]  /*0260*/  MOV R2, R3 ;  /* 0x0000000300027202 */ /* 0x000fe40000000f00 */
[----:B------:R-:W-:-:S03]  /*0270*/  SHF.R.S32.HI R3, RZ, 0x1f, R0 ;  /* 0x0000001fff037819 */ /* 0x000fc60000011400 */
[----:B------:R-:W-:Y:S01]  /*0280*/  @!P2 IMAD.MOV R2, RZ, RZ, -R2 ;  /* 0x000000ffff02a224 */ /* 0x000fe200078e0a02 */
[----:B------:R-:W-:Y:S02]  /*0290*/  @!P1 LOP3.LUT R2, RZ, R31, RZ, 0x33, !PT ;  /* 0x0000001fff029212 */ /* 0x000fe400078e33ff */
[----:B------:R-:W-:-:S03]  /*02a0*/  LEA.HI R3, R3, R0, RZ, 0x7 ;  /* 0x0000000003037211 */ /* 0x000fc600078f38ff */
[----:B------:R-:W-:Y:S02]  /*02b0*/  IMAD.SHL.U32 R0, R2, 0x8, RZ ;  /* 0x0000000802007824 */ /* 0x000fe400078e00ff */
[----:B------:R-:W-:Y:S01]  /*02c0*/  IMAD.MOV R7, RZ, RZ, -R2 ;  /* 0x000000ffff077224 */ /* 0x000fe200078e0a02 */
[----:B------:R-:W-:Y:S02]  /*02d0*/  MOV R2, R10 ;  /* 0x0000000a00027202 */ /* 0x000fe40000000f00 */
[----:B------:R-:W-:Y:S01]  /*02e0*/  LEA.HI.SX32 R3, R3, -R0, 0x19 ;  /* 0x8000000003037211 */ /* 0x000fe200078fcaff */
[----:B------:R-:W-:Y:S02]  /*02f0*/  IMAD R31, R31, R7, R6 ;  /* 0x000000071f1f7224 */ /* 0x000fe400078e0206 */
[----:B------:R-:W1:Y:S01]  /*0300*/  I2F.RP R6, R2 ;  /* 0x0000000200067306 */ /* 0x000e620000209400 */
[----:B------:R-:W-:-:S04]  /*0310*/  IMNMX R24, R3, 0x8, PT ;  /* 0x0000000803187817 */ /* 0x000fc80003800200 */
[----:B------:R-:W-:-:S04]  /*0320*/  IABS R8, R24 ;  /* 0x0000001800087213 */ /* 0x000fc80000000000 */
[----:B------:R-:W3:Y:S08]  /*0330*/  I2F.RP R3, R8 ;  /* 0x0000000800037306 */ /* 0x000ef00000209400 */
[----:B-1----:R-:W-:Y:S08]  /*0340*/  MUFU.RCP R6, R6 ;  /* 0x0000000600067308 */ /* 0x002ff00000001000 */
[----:B---3--:R-:W1:Y:S02]  /*0350*/  MUFU.RCP R3, R3 ;  /* 0x0000000300037308 */ /* 0x008e640000001000 */
[----:B-1----:R-:W-:-:S02]  /*0360*/  IADD3 R4, R3, 0xffffffe, RZ ;  /* 0x0ffffffe03047810 */ /* 0x002fc40007ffe0ff */
[----:B------:R-:W-:-:S04]  /*0370*/  IABS R3, R31 ;  /* 0x0000001f00037213 */ /* 0x000fc80000000000 */
[----:B------:R1:W3:Y:S02]  /*0380*/  F2I.FTZ.U32.TRUNC.NTZ R5, R4 ;  /* 0x0000000400057305 */ /* 0x0002e4000021f000 */
[----:B-1----:R-:W-:Y:S02]  /*0390*/  IMAD.MOV.U32 R4, RZ, RZ, RZ ;  /* 0x000000ffff047224 */ /* 0x002fe400078e00ff */
[----:B---3--:R-:W-:-:S04]  /*03a0*/  IMAD.MOV R9, RZ, RZ, -R5 ;  /* 0x000000ffff097224 */ /* 0x008fc800078e0a05 */
[----:B------:R-:W-:Y:S01]  /*03b0*/  IMAD R7, R9, R8, RZ ;  /* 0x0000000809077224 */ /* 0x000fe200078e02ff */
[----:B------:R-:W-:-:S03]  /*03c0*/  IABS R9, R24 ;  /* 0x0000001800097213 */ /* 0x000fc60000000000 */
[----:B------:R-:W-:-:S04]  /*03d0*/  IMAD.HI.U32 R4, R5, R7, R4 ;  /* 0x0000000705047227 */ /* 0x000fc800078e0004 */
[----:B------:R-:W-:Y:S02]  /*03e0*/  IMAD.MOV R5, RZ, RZ, -R9 ;  /* 0x000000ffff057224 */ /* 0x000fe400078e0a09 */
[----:B------:R-:W-:Y:S01]  /*03f0*/  IMAD.HI.U32 R32, R4, R3, RZ ;  /* 0x0000000304207227 */ /* 0x000fe200078e00ff */
[----:B------:R-:W-:-:S03]  /*0400*/  IADD3 R4, R6, 0xffffffe, RZ ;  /* 0x0ffffffe06047810 */ /* 0x000fc60007ffe0ff */
[----:B------:R-:W-:Y:S02]  /*0410*/  IMAD R3, R32, R5, R3 ;  /* 0x0000000520037224 */ /* 0x000fe400078e0203 */
[----:B------:R1:W3:Y:S03]  /*0420*/  F2I.FTZ.U32.TRUNC.NTZ R5, R4 ;  /* 0x0000000400057305 */ /* 0x0002e6000021f000 */
[----:B------:R-:W-:Y:S01]  /*0430*/  ISETP.GT.U32.AND P1, PT, R8, R3, PT ;  /* 0x000000030800720c */ /* 0x000fe20003f24070 */
[----:B-1----:R-:W-:-:S12]  /*0440*/  IMAD.MOV.U32 R4, RZ, RZ, RZ ;  /* 0x000000ffff047224 */ /* 0x002fd800078e00ff */
[----:B------:R-:W-:Y:S01]  /*0450*/  @!P1 IMAD.IADD R3, R3, 0x1, -R8 ;  /* 0x0000000103039824 */ /* 0x000fe200078e0a08 */
[----:B------:R-:W-:Y:S02]  /*0460*/  @!P1 IADD3 R32, R32, 0x1, RZ ;  /* 0x0000000120209810 */ /* 0x000fe40007ffe0ff */
[----:B------:R-:W-:Y:S02]  /*0470*/  ISETP.NE.AND P1, PT, R24, RZ, PT ;  /* 0x000000ff1800720c */ /* 0x000fe40003f25270 */
[----:B------:R-:W-:Y:S02]  /*0480*/  ISETP.GE.U32.AND P0, PT, R3, R8, PT ;  /* 0x000000080300720c */ /* 0x000fe40003f06070 */
[----:B------:R-:W-:-:S04]  /*0490*/  LOP3.LUT R3, R31, R24, RZ, 0x3c, !PT ;  /* 0x000000181f037212 */ /* 0x000fc800078e3cff */
[----:B------:R-:W-:Y:S01]  /*04a0*/  ISETP.GE.AND P2, PT, R3, RZ, PT ;  /* 0x000000ff0300720c */ /* 0x000fe20003f46270 */
[----:B---3--:R-:W-:-:S04]  /*04b0*/  IMAD.MOV R3, RZ, RZ, -R5 ;  /* 0x000000ffff037224 */ /* 0x008fc800078e0a05 */
[----:B------:R-:W-:Y:S02]  /*04c0*/  IMAD R3, R3, R2, RZ ;  /* 0x0000000203037224 */ /* 0x000fe400078e02ff */
[----:B------:R-:W-:Y:S02]  /*04d0*/  @P0 IADD3 R32, R32, 0x1, RZ ;  /* 0x0000000120200810 */ /* 0x000fe40007ffe0ff */
[----:B------:R-:W-:-:S04]  /*04e0*/  IMAD.HI.U32 R3, R5, R3, R4 ;  /* 0x0000000305037227 */ /* 0x000fc800078e0004 */
[----:B------:R-:W-:Y:S02]  /*04f0*/  @!P2 IADD3 R32, -R32, RZ, RZ ;  /* 0x000000ff2020a210 */ /* 0x000fe40007ffe1ff */
[----:B------:R-:W-:-:S05]  /*0500*/  @!P1 LOP3.LUT R32, RZ, R24, RZ, 0x33, !PT ;  /* 0x00000018ff209212 */ /* 0x000fca00078e33ff */
[----:B------:R-:W-:Y:S02]  /*0510*/  IMAD.SHL.U32 R141, R32, 0x40, RZ ;  /* 0x00000040208d7824 */ /* 0x000fe400078e00ff */
[----:B------:R-:W-:-:S03]  /*0520*/  IMAD.MOV R32, RZ, RZ, -R32 ;  /* 0x000000ffff207224 */ /* 0x000fc600078e0a20 */
[C---:B------:R-:W-:Y:S01]  /*0530*/  IADD3 R139, R141.reuse, 0x2, RZ ;  /* 0x000000028d8b7810 */ /* 0x040fe20007ffe0ff */
[----:B------:R-:W-:Y:S01]  /*0540*/  STL [R1+0x2c4], R141 ;  /* 0x0002c48d01007387 */ /* 0x000fe20000100800 */
[----:B------:R-:W-:Y:S01]  /*0550*/  IADD3 R140, R141, 0x1, RZ ;  /* 0x000000018d8c7810 */ /* 0x000fe20007ffe0ff */
[----:B------:R-:W-:Y:S01]  /*0560*/  IMAD R31, R24, R32, R31 ;  /* 0x00000020181f7224 */ /* 0x000fe200078e021f */
[----:B------:R-:W-:Y:S02]  /*0570*/  IABS R12, R139 ;  /* 0x0000008b000c7213 */ /* 0x000fe40000000000 */
[----:B------:R-:W-:Y:S01]  /*0580*/  IABS R8, R141 ;  /* 0x0000008d00087213 */ /* 0x000fe20000000000 */
[----:B------:R-:W-:Y:S01]  /*0590*/  STL [R1+0x908], R140 ;  /* 0x0009088c01007387 */ /* 0x000fe20000100800 */
[----:B------:R-:W-:Y:S01]  /*05a0*/  IABS R10, R140 ;  /* 0x0000008c000a7213 */ /* 0x000fe20000000000 */
[----:B------:R-:W-:Y:S01]  /*05b0*/  IMAD.HI.U32 R6, R3, R12, RZ ;  /* 0x0000000c03067227 */ /* 0x000fe200078e00ff */
[C---:B------:R-:W-:Y:S01]  /*05c0*/  IADD3 R137, R141.reuse, 0x4, RZ ;  /* 0x000000048d897810 */ /* 0x040fe20007ffe0ff */
[----:B------:R-:W-:Y:S01]  /*05d0*/  STL [R1+0x904], R139 ;  /* 0x0009048b01007387 */ /* 0x000fe20000100800 */
[----:B------:R-:W-:Y:S01]  /*05e0*/  IADD3 R130, R141, 0x8, RZ ;  /* 0x000000088d827810 */ /* 0x000fe20007ffe0ff */
[----:B------:R-:W-:Y:S01]  /*05f0*/  IMAD.HI.U32 R4, R3, R8, RZ ;  /* 0x0000000803047227 */ /* 0x000fe200078e00ff */
[----:B------:R-:W-:-:S02]  /*0600*/  IADD3 R13, -R6, RZ, RZ ;  /* 0x000000ff060d7210 */ /* 0x000fc40007ffe1ff */
[----:B------:R-:W-:Y:S01]  /*0610*/  IABS R21, R130 ;  /* 0x0000008200157213 */ /* 0x000fe20000000000 */
[----:B------:R-:W-:Y:S01]  /*0620*/  IMAD.HI.U32 R5, R3, R10, RZ ;  /* 0x0000000a03057227 */ /* 0x000fe200078e00ff */
[C---:B------:R-:W-:Y:S02]  /*0630*/  IADD3 R128, R141.reuse, 0x9, RZ ;  /* 0x000000098d807810 */ /* 0x040fe40007ffe0ff */
[C---:B------:R-:W-:Y:S01]  /*0640*/  IADD3 R134, R141.reuse, 0x6, RZ ;  /* 0x000000068d867810 */ /* 0x040fe20007ffe0ff */
[----:B------:R-:W-:Y:S01]  /*0650*/  IMAD.MOV R9, RZ, RZ, -R4 ;  /* 0x000000ffff097224 */ /* 0x000fe200078e0a04 */
[----:B------:R-:W-:Y:S01]  /*0660*/  IADD3 R120, R141, 0xd, RZ ;  /* 0x0000000d8d787810 */ /* 0x000fe20007ffe0ff */
[----:B------:R-:W-:Y:S01]  /*0670*/  IMAD.MOV R11, RZ, RZ, -R5 ;  /* 0x000000ffff0b7224 */ /* 0x000fe200078e0a05 */
[----:B------:R-:W-:Y:S01]  /*0680*/  IABS R23, R128 ;  /* 0x0000008000177213 */ /* 0x000fe20000000000 */
[C---:B------:R-:W-:Y:S01]  /*0690*/  IMAD R5, R2.reuse, R9, R8 ;  /* 0x0000000902057224 */ /* 0x040fe200078e0208 */
[----:B------:R-:W-:Y:S01]  /*06a0*/  IABS R17, R134 ;  /* 0x0000008600117213 */ /* 0x000fe20000000000 */
[----:B------:R-:W-:Y:S01]  /*06b0*/  IMAD R9, R2, R13, R12 ;  /* 0x0000000d02097224 */ /* 0x000fe200078e020c */
[----:B------:R-:W-:Y:S01]  /*06c0*/  IABS R13, R137 ;  /* 0x00000089000d7213 */ /* 0x000fe20000000000 */
[----:B------:R-:W-:Y:S01]  /*06d0*/  IMAD.HI.U32 R12, R3, R21, RZ ;  /* 0x00000015030c7227 */ /* 0x000fe200078e00ff */
[----:B------:R-:W-:-:S02]  /*06e0*/  IABS R33, R120 ;  /* 0x0000007800217213 */ /* 0x000fc40000000000 */
[----:B------:R-:W-:Y:S01]  /*06f0*/  IADD3 R95, R141, 0xe, RZ ;  /* 0x0000000e8d5f7810 */ /* 0x000fe20007ffe0ff */
[----:B------:R-:W-:Y:S01]  /*0700*/  IMAD.HI.U32 R4, R3, R13, RZ ;  /* 0x0000000d03047227 */ /* 0x000fe200078e00ff */
[C---:B------:R-:W-:Y:S02]  /*0710*/  IADD3 R124, R141.reuse, 0xb, RZ ;  /* 0x0000000b8d7c7810 */ /* 0x040fe40007ffe0ff */
[----:B------:R-:W-:Y:S01]  /*0720*/  IADD3 R112, R141, 0x12, RZ ;  /* 0x000000128d707810 */ /* 0x000fe20007ffe0ff */
[----:B------:R-:W-:Y:S01]  /*0730*/  IMAD.MOV R4, RZ, RZ, -R4 ;  /* 0x000000ffff047224 */ /* 0x000fe200078e0a04 */
[----:B------:R-:W-:Y:S01]  /*0740*/  IABS R35, R95 ;  /* 0x0000005f00237213 */ /* 0x000fe20000000000 */
[----:B------:R-:W-:Y:S01]  /*0750*/  IMAD.MOV R12, RZ, RZ, -R12 ;  /* 0x000000ffff0c7224 */ /* 0x000fe200078e0a0c */
[----:B------:R-:W-:Y:S01]  /*0760*/  IABS R27, R124 ;  /* 0x0000007c001b7213 */ /* 0x000fe20000000000 */
[----:B------:R-:W-:Y:S01]  /*0770*/  IMAD R13, R2, R4, R13 ;  /* 0x00000004020d7224 */ /* 0x000fe200078e020d */
[----:B------:R-:W-:Y:S01]  /*0780*/  IABS R43, R112 ;  /* 0x00000070002b7213 */ /* 0x000fe20000000000 */
[----:B------:R-:W-:Y:S01]  /*0790*/  IMAD.HI.U32 R4, R3, R23, RZ ;  /* 0x0000001703047227 */ /* 0x000fe200078e00ff */
[----:B------:R-:W-:-:S02]  /*07a0*/  IADD3 R110, R141, 0x13, RZ ;  /* 0x000000138d6e7810 */ /* 0x000fc40007ffe0ff */
[----:B------:R-:W-:Y:S01]  /*07b0*/  IADD3 R116, R141, 0x10, RZ ;  /* 0x000000108d747810 */ /* 0x000fe20007ffe0ff */
[----:B------:R-:W-:Y:S01]  /*07c0*/  IMAD.HI.U32 R8, R3, R17, RZ ;  /* 0x0000001103087227 */ /* 0x000fe200078e00ff */
[----:B------:R-:W-:Y:S02]  /*07d0*/  IADD3 R102, R141, 0x17, RZ ;  /* 0x000000178d667810 */ /* 0x000fe40007ffe0ff */
[----:B------:R-:W-:Y:S01]  /*07e0*/  IABS R45, R110 ;  /* 0x0000006e002d7213 */ /* 0x000fe20000000000 */
[C---:B------:R-:W-:Y:S01]  /*07f0*/  IMAD R21, R2.reuse, R12, R21 ;  /* 0x0000000c02157224 */ /* 0x040fe200078e0215 */
[----:B------:R-:W-:Y:S01]  /*0800*/  IABS R39, R116 ;  /* 0x0000007400277213 */ /* 0x000fe20000000000 */
[----:B------:R-:W-:Y:S01]  /*0810*/  IMAD.HI.U32 R12, R3, R33, RZ ;  /* 0x00000021030c7227 */ /* 0x000fe200078e00ff */
[----:B------:R-:W-:Y:S02]  /*0820*/  IABS R53, R102 ;  /* 0x0000006600357213 */ /* 0x000fe40000000000 */
[C---:B------:R-:W-:Y:S01]  /*0830*/  IADD3 R100, R141.reuse, 0x18, RZ ;  /* 0x000000188d647810 */ /* 0x040fe20007ffe0ff */
[----:B------:R-:W-:Y:S01]  /*0840*/  IMAD.MOV R4, RZ, RZ, -R4 ;  /* 0x000000ffff047224 */ /* 0x000fe200078e0a04 */
[C---:B------:R-:W-:Y:S01]  /*0850*/  IADD3 R106, R141.reuse, 0x15, RZ ;  /* 0x000000158d6a7810 */ /* 0x040fe20007ffe0ff */
[----:B------:R-:W-:Y:S01]  /*0860*/  IMAD.MOV R8, RZ, RZ, -R8 ;  /* 0x000000ffff087224 */ /* 0x000fe200078e0a08 */
[----:B------:R-:W-:Y:S01]  /*0870*/  IADD3 R92, R141, 0x1c, RZ ;  /* 0x0000001c8d5c7810 */ /* 0x000fe20007ffe0ff */
[----:B------:R-:W-:Y:S01]  /*0880*/  IMAD.MOV R12, RZ, RZ, -R12 ;  /* 0x000000ffff0c7224 */ /* 0x000fe200078e0a0c */
[----:B------:R-:W-:Y:S01]  /*0890*/  IABS R55, R100 ;  /* 0x0000006400377213 */ /* 0x000fe20000000000 */
[----:B------:R-:W-:Y:S01]  /*08a0*/  IMAD R23, R2, R4, R23 ;  /* 0x0000000402177224 */ /* 0x000fe200078e0217 */
[----:B------:R-:W-:Y:S01]  /*08b0*/  IABS R49, R106 ;  /* 0x0000006a00317213 */ /* 0x000fe20000000000 */
[----:B------:R-:W-:Y:S01]  /*08c0*/  IMAD.HI.U32 R4, R3, R35, RZ ;  /* 0x0000002303047227 */ /* 0x000fe200078e00ff */
[----:B------:R-:W-:-:S02]  /*08d0*/  IABS R63, R92 ;  /* 0x0000005c003f7213 */ /* 0x000fc40000000000 */
[C---:B------:R-:W-:Y:S01]  /*08e0*/  IADD3 R90, R141.reuse, 0x1d, RZ ;  /* 0x0000001d8d5a7810 */ /* 0x040fe20007ffe0ff */
[C---:B------:R-:W-:Y:S01]  /*08f0*/  IMAD R17, R2.reuse, R8, R17 ;  /* 0x0000000802117224 */ /* 0x040fe200078e0211 */
[----:B------:R-:W-:Y:S01]  /*0900*/  IADD3 R96, R141, 0x1a, RZ ;  /* 0x0000001a8d607810 */ /* 0x000fe20007ffe0ff */
[----:B------:R-:W-:Y:S01]  /*0910*/  IMAD.HI.U32 R8, R3, R27, RZ ;  /* 0x0000001b03087227 */ /* 0x000fe200078e00ff */
[----:B------:R-:W-:Y:S02]  /*0920*/  IADD3 R82, R141, 0x21, RZ ;  /* 0x000000218d527810 */ /* 0x000fe40007ffe0ff */
[----:B------:R-:W-:Y:S01]  /*0930*/  IABS R65, R90 ;  /* 0x0000005a00417213 */ /* 0x000fe20000000000 */
[----:B------:R-:W-:Y:S01]  /*0940*/  IMAD R33, R2, R12, R33 ;  /* 0x0000000c02217224 */ /* 0x000fe200078e0221 */
[----:B------:R-:W-:Y:S01]  /*0950*/  IABS R59, R96 ;  /* 0x00000060003b7213 */ /* 0x000fe20000000000 */
[----:B------:R-:W-:Y:S01]  /*0960*/  IMAD.HI.U32 R12, R3, R43, RZ ;  /* 0x0000002b030c7227 */ /* 0x000fe200078e00ff */
[----:B------:R-:W-:-:S02]  /*0970*/  IABS R73, R82 ;  /* 0x0000005200497213 */ /* 0x000fc40000000000 */
        /* <DEDUP_REMOVED lines=36> */
[----:B------:R-:W-:Y:S02]  /*0bc0*/  IABS R107, R50 ;  /* 0x00000032006b7213 */ /* 0x000fe40000000000 */
[----:B------:R-:W-:Y:S01]  /*0bd0*/  IADD3 R44, R141, 0x34, RZ ;  /* 0x000000348d2c7810 */ /* 0x000fe20007ffe0ff */
        /* <DEDUP_REMOVED lines=8> */
[----:B------:R-:W-:Y:S01]  /*0c60*/  IABS R111, R46 ;  /* 0x0000002e006f7213 */ /* 0x000fe20000000000 */
[----:B------:R-:W-:Y:S01]  /*0c70*/  IMAD.MOV R12, RZ, RZ, -R12 ;  /* 0x000000ffff0c7224 */ /* 0x000fe200078e0a0c */
[----:B------:R-:W-:Y:S01]  /*0c80*/  IABS R117, R40 ;  /* 0x0000002800757213 */ /* 0x000fe20000000000 */
[----:B------:R-:W-:Y:S01]  /*0c90*/  IMAD R55, R2, R4, R55 ;  /* 0x0000000402377224 */ /* 0x000fe200078e0237 */
[----:B------:R-:W-:Y:S01]  /*0ca0*/  IADD3 R18, R141, 0x3f, RZ ;  /* 0x0000003f8d127810 */ /* 0x000fe20007ffe0ff */
[----:B------:R-:W-:Y:S01]  /*0cb0*/  IMAD.HI.U32 R4, R3, R65, RZ ;  /* 0x0000004103047227 */ /* 0x000fe200078e00ff */
[----:B------:R-:W-:-:S02]  /*0cc0*/  IADD3 R138, R141, 0x3, RZ ;  /* 0x000000038d8a7810 */ /* 0x000fc40007ffe0ff */
[----:B------:R-:W-:Y:S01]  /*0cd0*/  IABS R135, R18 ;  /* 0x0000001200877213 */ /* 0x000fe20000000000 */
[C---:B------:R-:W-:Y:S01]  /*0ce0*/  IMAD R49, R2.reuse, R8, R49 ;  /* 0x0000000802317224 */ /* 0x040fe200078e0231 */
[----:B------:R-:W-:Y:S01]  /*0cf0*/  IABS R14, R138 ;  /* 0x0000008a000e7213 */ /* 0x000fe20000000000 */
[----:B------:R-:W-:Y:S01]  /*0d00*/  IMAD.HI.U32 R8, R3, R59, RZ ;  /* 0x0000003b03087227 */ /* 0x000fe200078e00ff */
[C---:B------:R-:W-:Y:S01]  /*0d10*/  ISETP.GT.U32.AND P2, PT, R2.reuse, R9, PT ;  /* 0x000000090200720c */ /* 0x040fe20003f44070 */
[----:B------:R-:W-:Y:S01]  /*0d20*/  STL [R1+0x90c], R138 ;  /* 0x00090c8a01007387 */ /* 0x000fe20000100800 */
[C---:B------:R-:W-:Y:S01]  /*0d30*/  ISETP.GT.U32.AND P0, PT, R2.reuse, R5, PT ;  /* 0x000000050200720c */ /* 0x040fe20003f04070 */
[C---:B------:R-:W-:Y:S01]  /*0d40*/  IMAD R63, R2.reuse, R12, R63 ;  /* 0x0000000c023f7224 */ /* 0x040fe200078e023f */
[----:B------:R-:W-:Y:S01]  /*0d50*/  IADD3 R136, R141, 0x5, RZ ;  /* 0x000000058d887810 */ /* 0x000fe20007ffe0ff */
[----:B------:R-:W-:Y:S01]  /*0d60*/  IMAD.HI.U32 R12, R3, R73, RZ ;  /* 0x00000049030c7227 */ /* 0x000fe200078e00ff */
[C---:B------:R-:W-:Y:S01]  /*0d70*/  IADD3 R132, R141.reuse, 0x7, RZ ;  /* 0x000000078d847810 */ /* 0x040fe20007ffe0ff */
[----:B------:R-:W-:Y:S01]  /*0d80*/  STL [R1+0x910], R137 ;  /* 0x0009108901007387 */ /* 0x000fe20000100800 */
[C---:B------:R-:W-:Y:S01]  /*0d90*/  IADD3 R126, R141.reuse, 0xa, RZ ;  /* 0x0000000a8d7e7810 */ /* 0x040fe20007ffe0ff */
[----:B------:R-:W-:Y:S01]  /*0da0*/  IMAD.MOV R4, RZ, RZ, -R4 ;  /* 0x000000ffff047224 */ /* 0x000fe200078e0a04 */
[----:B------:R-:W-:Y:S01]  /*0db0*/  IABS R19, R132 ;  /* 0x0000008400137213 */ /* 0x000fe20000000000 */
[----:B------:R-:W-:Y:S01]  /*0dc0*/  IMAD.MOV R8, RZ, RZ, -R8 ;  /* 0x000000ffff087224 */ /* 0x000fe200078e0a08 */
[----:B------:R-:W-:Y:S01]  /*0dd0*/  IABS R25, R126 ;  /* 0x0000007e00197213 */ /* 0x000fe20000000000 */
[----:B------:R-:W-:Y:S01]  /*0de0*/  IMAD.MOV R12, RZ, RZ, -R12 ;  /* 0x000000ffff0c7224 */ /* 0x000fe200078e0a0c */
[----:B------:R-:W-:Y:S01]  /*0df0*/  IADD3 R122, R141, 0xc, RZ ;  /* 0x0000000c8d7a7810 */ /* 0x000fe20007ffe0ff */
[C---:B------:R-:W-:Y:S01]  /*0e00*/  IMAD R65, R2.reuse, R4, R65 ;  /* 0x0000000402417224 */ /* 0x040fe200078e0241 */
[----:B------:R-:W-:Y:S01]  /*0e10*/  @!P0 IADD3 R5, R5, -R2, RZ ;  /* 0x8000000205058210 */ /* 0x000fe20007ffe0ff */
[C---:B------:R-:W-:Y:S01]  /*0e20*/  IMAD.HI.U32 R4, R3.reuse, R75, RZ ;  /* 0x0000004b03047227 */ /* 0x040fe200078e00ff */
[----:B------:R-:W-:Y:S01]  /*0e30*/  IABS R29, R122 ;  /* 0x0000007a001d7213 */ /* 0x000fe20000000000 */
[----:B------:R-:W-:Y:S01]  /*0e40*/  STL [R1+0x914], R136 ;  /* 0x0009148801007387 */ /* 0x000fe20000100800 */
[C---:B------:R-:W-:Y:S01]  /*0e50*/  ISETP.GT.U32.AND P6, PT, R2.reuse, R5, PT ;  /* 0x000000050200720c */ /* 0x040fe20003fc4070 */
[C---:B------:R-:W-:Y:S01]  /*0e60*/  IMAD R59, R2.reuse, R8, R59 ;  /* 0x00000008023b7224 */ /* 0x040fe200078e023b */
[C---:B------:R-:W-:Y:S01]  /*0e70*/  ISETP.GT.U32.AND P5, PT, R2.reuse, R13, PT ;  /* 0x0000000d0200720c */ /* 0x040fe20003fa4070 */
[----:B------:R-:W-:Y:S01]  /*0e80*/  IMAD.HI.U32 R8, R3, R69, RZ ;  /* 0x0000004503087227 */ /* 0x000fe200078e00ff */
[C---:B------:R-:W-:Y:S01]  /*0e90*/  IADD3 R118, R141.reuse, 0xf, RZ ;  /* 0x0000000f8d767810 */ /* 0x040fe20007ffe0ff */
[----:B------:R-:W-:Y:S01]  /*0ea0*/  STL [R1+0x918], R134 ;  /* 0x0009188601007387 */ /* 0x000fe20000100800 */
[----:B------:R-:W-:Y:S01]  /*0eb0*/  IADD3 R114, R141, 0x11, RZ ;  /* 0x000000118d727810 */ /* 0x000fe20007ffe0ff */
[C---:B------:R-:W-:Y:S01]  /*0ec0*/  IMAD R73, R2.reuse, R12, R73 ;  /* 0x0000000c02497224 */ /* 0x040fe200078e0249 */
[----:B------:R-:W-:Y:S01]  /*0ed0*/  IABS R37, R118 ;  /* 0x0000007600257213 */ /* 0x000fe20000000000 */
[----:B------:R-:W-:Y:S01]  /*0ee0*/  IMAD.HI.U32 R12, R3, R83, RZ ;  /* 0x00000053030c7227 */ /* 0x000fe200078e00ff */
[----:B------:R-:W-:Y:S01]  /*0ef0*/  IABS R41, R114 ;  /* 0x0000007200297213 */ /* 0x000fe20000000000 */
[----:B------:R-:W-:Y:S01]  /*0f00*/  STL [R1+0x924], R132 ;  /* 0x0009248401007387 */ /* 0x000fe20000100800 */
[C---:B------:R-:W-:Y:S01]  /*0f10*/  IADD3 R108, R141.reuse, 0x14, RZ ;  /* 0x000000148d6c7810 */ /* 0x040fe20007ffe0ff */
[----:B------:R-:W-:Y:S01]  /*0f20*/  IMAD.MOV R4, RZ, RZ, -R4 ;  /* 0x000000ffff047224 */ /* 0x000fe200078e0a04 */
[----:B------:R-:W-:Y:S01]  /*0f30*/  IADD3 R104, R141, 0x16, RZ ;  /* 0x000000168d687810 */ /* 0x000fe20007ffe0ff */
[----:B------:R-:W-:Y:S01]  /*0f40*/  IMAD.MOV R8, RZ, RZ, -R8 ;  /* 0x000000ffff087224 */ /* 0x000fe200078e0a08 */
[----:B------:R-:W-:Y:S01]  /*0f50*/  @!P5 IADD3 R13, R13, -R2, RZ ;  /* 0x800000020d0dd210 */ /* 0x000fe20007ffe0ff */
[----:B------:R-:W-:Y:S01]  /*0f60*/  IMAD.MOV R12, RZ, RZ, -R12 ;  /* 0x000000ffff0c7224 */ /* 0x000fe200078e0a0c */
[C---:B------:R-:W-:Y:S01]  /*0f70*/  ISETP.GT.U32.AND P5, PT, R2.reuse, R27, PT ;  /* 0x0000001b0200720c */ /* 0x040fe20003fa4070 */
[C---:B------:R-:W-:Y:S01]  /*0f80*/  IMAD R75, R2.reuse, R4, R75 ;  /* 0x00000004024b7224 */ /* 0x040fe200078e024b */
[----:B------:R-:W-:Y:S01]  /*0f90*/  IABS R47, R108 ;  /* 0x0000006c002f7213 */ /* 0x000fe20000000000 */
[----:B------:R-:W-:Y:S01]  /*0fa0*/  IMAD.HI.U32 R4, R3, R85, RZ ;  /* 0x0000005503047227 */ /* 0x000fe200078e00ff */
[----:B------:R-:W-:Y:S01]  /*0fb0*/  IABS R51, R104 ;  /* 0x0000006800337213 */ /* 0x000fe20000000000 */
[----:B------:R-:W-:Y:S01]  /*0fc0*/  STL [R1+0x928], R130 ;  /* 0x0009288201007387 */ /* 0x000fe20000100800 */
[C---:B------:R-:W-:Y:S01]  /*0fd0*/  IADD3 R98, R141.reuse, 0x19, RZ ;  /* 0x000000198d627810 */ /* 0x040fe20007ffe0ff */
[C---:B------:R-:W-:Y:S01]  /*0fe0*/  IMAD R69, R2.reuse, R8, R69 ;  /* 0x0000000802457224 */ /* 0x040fe200078e0245 */
[----:B------:R-:W-:Y:S01]  /*0ff0*/  IADD3 R94, R141, 0x1b, RZ ;  /* 0x0000001b8d5e7810 */ /* 0x000fe20007ffe0ff */
[----:B------:R-:W-:Y:S01]  /*1000*/  IMAD.HI.U32 R8, R3, R79, RZ ;  /* 0x0000004f03087227 */ /* 0x000fe200078e00ff */
[----:B------:R-:W-:Y:S01]  /*1010*/  IABS R57, R98 ;  /* 0x0000006200397213 */ /* 0x000fe20000000000 */
[----:B------:R-:W-:Y:S01]  /*1020*/  STL [R1+0x934], R128 ;  /* 0x0009348001007387 */ /* 0x000fe20000100800 */
[----:B------:R-:W-:Y:S01]  /*1030*/  IABS R61, R94 ;  /* 0x0000005e003d7213 */ /* 0x000fe20000000000 */
[C---:B------:R-:W-:Y:S01]  /*1040*/  IMAD R83, R2.reuse, R12, R83 ;  /* 0x0000000c02537224 */ /* 0x040fe200078e0253 */
[----:B------:R-:W-:Y:S01]  /*1050*/  IADD3 R84, R141, 0x20, RZ ;  /* 0x000000208d547810 */ /* 0x000fe20007ffe0ff */
[----:B------:R-:W-:Y:S01]  /*1060*/  IMAD.HI.U32 R12, R3, R93, RZ ;  /* 0x0000005d030c7227 */ /* 0x000fe200078e00ff */
[C---:B------:R-:W-:Y:S01]  /*1070*/  IADD3 R88, R141.reuse, 0x1e, RZ ;  /* 0x0000001e8d587810 */ /* 0x040fe20007ffe0ff */
[----:B------:R-:W-:Y:S01]  /*1080*/  STL [R1+0x940], R126 ;  /* 0x0009407e01007387 */ /* 0x000fe20000100800 */
[----:B------:R-:W-:Y:S01]  /*1090*/  IABS R71, R84 ;  /* 0x0000005400477213 */ /* 0x000fe20000000000 */
[----:B------:R-:W-:Y:S01]  /*10a0*/  IMAD.MOV R4, RZ, RZ, -R4 ;  /* 0x000000ffff047224 */ /* 0x000fe200078e0a04 */
[----:B------:R-:W-:Y:S01]  /*10b0*/  IABS R67, R88 ;  /* 0x0000005800437213 */ /* 0x000fe20000000000 */
[----:B------:R-:W-:Y:S01]  /*10c0*/  IMAD.MOV R8, RZ, RZ, -R8 ;  /* 0x000000ffff087224 */ /* 0x000fe200078e0a08 */
[C---:B------:R-:W-:Y:S01]  /*10d0*/  IADD3 R74, R141.reuse, 0x25, RZ ;  /* 0x000000258d4a7810 */ /* 0x040fe20007ffe0ff */
[----:B------:R-:W-:Y:S01]  /*10e0*/  IMAD.MOV R12, RZ, RZ, -R12 ;  /* 0x000000ffff0c7224 */ /* 0x000fe200078e0a0c */
[----:B------:R-:W-:Y:S01]  /*10f0*/  IADD3 R78, R141, 0x23, RZ ;  /* 0x000000238d4e7810 */ /* 0x000fe20007ffe0ff */
        /* <DEDUP_REMOVED lines=28> */
[----:B------:R1:W-:Y:S01]  /*12c0*/  STL [R1+0x970], R95 ;  /* 0x0009705f01007387 */ /* 0x0003e20000100800 */
[C---:B------:R-:W-:Y:S01]  /*12d0*/  IADD3 R38, R141.reuse, 0x37, RZ ;  /* 0x000000378d267810 */ /* 0x040fe20007ffe0ff */
[C---:B------:R-:W-:Y:S01]  /*12e0*/  IMAD R89, R2.reuse, R8, R89 ;  /* 0x0000000802597224 */ /* 0x040fe200078e0259 */
[----:B------:R-:W-:Y:S01]  /*12f0*/  IADD3 R34, R141, 0x39, RZ ;  /* 0x000000398d227810 */ /* 0x000fe20007ffe0ff */
[----:B------:R-:W-:Y:S01]  /*1300*/  IMAD.HI.U32 R8, R3, R101, RZ ;  /* 0x0000006503087227 */ /* 0x000fe200078e00ff */
[----:B------:R-:W-:Y:S01]  /*1310*/  IABS R119, R38 ;  /* 0x0000002600777213 */ /* 0x000fe20000000000 */
[----:B------:R-:W-:Y:S01]  /*1320*/  STL [R1+0x988], R118 ;  /* 0x0009887601007387 */ /* 0x000fe20000100800 */
[----:B------:R-:W-:Y:S01]  /*1330*/  IADD3 R36, R141, 0x38, RZ ;  /* 0x000000388d247810 */ /* 0x000fe20007ffe0ff */
[----:B------:R-:W-:Y:S01]  /*1340*/  IMAD R105, R2, R12, R105 ;  /* 0x0000000c02697224 */ /* 0x000fe200078e0269 */
[----:B------:R-:W-:Y:S01]  /*1350*/  IABS R123, R34 ;  /* 0x00000022007b7213 */ /* 0x000fe20000000000 */
[----:B------:R-:W-:Y:S01]  /*1360*/  IMAD.MOV R12, RZ, RZ, -R4 ;  /* 0x000000ffff0c7224 */ /* 0x000fe200078e0a04 */
[----:B------:R-:W-:Y:S01]  /*1370*/  IABS R121, R36 ;  /* 0x0000002400797213 */ /* 0x000fe20000000000 */
[----:B------:R-:W-:Y:S01]  /*1380*/  IMAD.HI.U32 R4, R3, R113, RZ ;  /* 0x0000007103047227 */ /* 0x000fe200078e00ff */
[C---:B------:R-:W-:Y:S01]  /*1390*/  IADD3 R28, R141.reuse, 0x3a, RZ ;  /* 0x0000003a8d1c7810 */ /* 0x040fe20007ffe0ff */
[----:B------:R-:W-:Y:S01]  /*13a0*/  STL [R1+0x984], R116 ;  /* 0x0009847401007387 */ /* 0x000fe20000100800 */
[----:B------:R-:W-:Y:S01]  /*13b0*/  IADD3 R26, R141, 0x3b, RZ ;  /* 0x0000003b8d1a7810 */ /* 0x000fe20007ffe0ff */
[----:B------:R-:W-:Y:S01]  /*13c0*/  IMAD.MOV R8, RZ, RZ, -R8 ;  /* 0x000000ffff087224 */ /* 0x000fe200078e0a08 */
[----:B------:R-:W-:Y:S01]  /*13d0*/  IADD3 R4, -R4, RZ, RZ ;  /* 0x000000ff04047210 */ /* 0x000fe20007ffe1ff */
        /* <DEDUP_REMOVED lines=9> */
[----:B------:R-:W-:Y:S01]  /*1470*/  IADD3 R16, R141, 0x3e, RZ ;  /* 0x0000003e8d107810 */ /* 0x000fe20007ffe0ff */
[----:B------:R-:W-:Y:S01]  /*1480*/  IMAD.MOV R8, RZ, RZ, -R8 ;  /* 0x000000ffff087224 */ /* 0x000fe200078e0a08 */
[----:B------:R-:W-:Y:S01]  /*1490*/  IABS R129, R22 ;  /* 0x0000001600817213 */ /* 0x000fe20000000000 */
[----:B------:R-:W-:Y:S01]  /*14a0*/  IMAD R113, R2, R4, R113 ;  /* 0x0000000402717224 */ /* 0x000fe200078e0271 */
[----:B------:R-:W-:Y:S01]  /*14b0*/  IABS R131, R20 ;  /* 0x0000001400837213 */ /* 0x000fe20000000000 */
[----:B------:R-:W-:Y:S01]  /*14c0*/  IMAD.HI.U32 R4, R3, R117, RZ ;  /* 0x0000007503047227 */ /* 0x000fe200078e00ff */
[----:B------:R-:W-:Y:S01]  /*14d0*/  IABS R133, R16 ;  /* 0x0000001000857213 */ /* 0x000fe20000000000 */
[----:B------:R-:W-:Y:S01]  /*14e0*/  STL [R1+0x9b8], R110 ;  /* 0x0009b86e01007387 */ /* 0x000fe20000100800 */
[----:B------:R-:W-:Y:S01]  /*14f0*/  IADD3 R32, R30, -0x36, RZ ;  /* 0xffffffca1e207810 */ /* 0x000fe20007ffe0ff */
[----:B------:R-:W-:Y:S01]  /*1500*/  IMAD R111, R2, R8, R111 ;  /* 0x00000008026f7224 */ /* 0x000fe200078e026f */
[----:B------:R-:W-:Y:S01]  /*1510*/  IADD3 R24, R30, -0x35, RZ ;  /* 0xffffffcb1e187810 */ /* 0x000fe20007ffe0ff */
[----:B------:R-:W-:Y:S01]  /*1520*/  IMAD.MOV R8, RZ, RZ, -R4 ;  /* 0x000000ffff087224 */ /* 0x000fe200078e0a04 */
[----:B------:R-:W-:Y:S01]  /*1530*/  STL [R1+0x9b4], R108 ;  /* 0x0009b46c01007387 */ /* 0x000fe20000100800 */
[----:B------:R-:W-:-:S02]  /*1540*/  IMAD.MOV R15, RZ, RZ, -R7 ;  /* 0x000000ffff0f7224 */ /* 0x000fc400078e0a07 */
[----:B------:R-:W-:Y:S01]  /*1550*/  IMAD R117, R2, R8, R117 ;  /* 0x0000000802757224 */ /* 0x000fe200078e0275 */
[----:B------:R-:W-:Y:S01]  /*1560*/  STL [R1+0x9c8], R106 ;  /* 0x0009c86a01007387 */ /* 0x000fe20000100800 */
[----:B------:R-:W-:-:S03]  /*1570*/  IMAD.HI.U32 R8, R3, R135, RZ ;  /* 0x0000008703087227 */ /* 0x000fc600078e00ff */
[----:B------:R-:W-:Y:S01]  /*1580*/  STL [R1+0x9d0], R104 ;  /* 0x0009d06801007387 */ /* 0x000fe20000100800 */
[----:B------:R-:W-:Y:S02]  /*1590*/  IMAD.MOV R8, RZ, RZ, -R8 ;  /* 0x000000ffff087224 */ /* 0x000fe400078e0a08 */
[C---:B------:R-:W-:Y:S01]  /*15a0*/  IMAD R7, R2.reuse, R11, R10 ;  /* 0x0000000b02077224 */ /* 0x040fe200078e020a */
[----:B------:R-:W-:Y:S01]  /*15b0*/  STL [R1+0x9e8], R102 ;  /* 0x0009e86601007387 */ /* 0x000fe20000100800 */
[C---:B------:R-:W-:Y:S02]  /*15c0*/  IMAD R135, R2.reuse, R8, R135 ;  /* 0x0000000802877224 */ /* 0x040fe400078e0287 */
[C---:B------:R-:W-:Y:S01]  /*15d0*/  IMAD R11, R2.reuse, R15, R14 ;  /* 0x0000000f020b7224 */ /* 0x040fe200078e020e */
[C---:B------:R-:W-:Y:S01]  /*15e0*/  ISETP.GT.U32.AND P1, PT, R2.reuse, R7, PT ;  /* 0x000000070200720c */ /* 0x040fe20003f24070 */
[--C-:B------:R-:W-:Y:S01]  /*15f0*/  @!P2 IMAD.IADD R9, R9, 0x1, -R2.reuse ;  /* 0x000000010909a824 */ /* 0x100fe200078e0a02 */
[C---:B------:R-:W-:Y:S01]  /*1600*/  ISETP.GT.U32.AND P3, PT, R2.reuse, R135, PT ;  /* 0x000000870200720c */ /* 0x040fe20003f64070 */
[----:B------:R-:W-:Y:S01]  /*1610*/  IMAD.HI.U32 R10, R3, R19, RZ ;  /* 0x00000013030a7227 */ /* 0x000fe200078e00ff */
[----:B------:R-:W-:Y:S01]  /*1620*/  IABS R15, R136 ;  /* 0x00000088000f7213 */ /* 0x000fe20000000000 */
[----:B------:R-:W-:Y:S01]  /*1630*/  STL [R1+0x9e4], R100 ;  /* 0x0009e46401007387 */ /* 0x000fe20000100800 */
[----:B------:R-:W-:Y:S01]  /*1640*/  ISETP.GT.U32.AND P2, PT, R2, R9, PT ;  /* 0x000000090200720c */ /* 0x000fe20003f44070 */
[--C-:B------:R-:W-:Y:S01]  /*1650*/  @!P6 IMAD.IADD R5, R5, 0x1, -R2.reuse ;  /* 0x000000010505e824 */ /* 0x100fe200078e0a02 */
[----:B------:R-:W-:Y:S01]  /*1660*/  IADD3 R10, -R10, RZ, RZ ;  /* 0x000000ff0a0a7210 */ /* 0x000fe20007ffe1ff */
[----:B------:R-:W-:Y:S01]  /*1670*/  IMAD.HI.U32 R6, R3, R15, RZ ;  /* 0x0000000f03067227 */ /* 0x000fe200078e00ff */
[----:B------:R-:W-:Y:S01]  /*1680*/  ISETP.GT.U32.AND P4, PT, R2, R11, PT ;  /* 0x0000000b0200720c */ /* 0x000fe20003f84070 */
[----:B------:R-:W-:Y:S02]  /*1690*/  STL [R1+0x9f8], R98 ;  /* 0x0009f86201007387 */ /* 0x000fe40000100800 */
[----:B------:R-:W-:-:S02]  /*16a0*/  @!P1 IMAD.IADD R7, R7, 0x1, -R2 ;  /* 0x0000000107079824 */ /* 0x000fc400078e0a02 */
[----:B------:R-:W-:Y:S01]  /*16b0*/  @!P3 IMAD.IADD R135, R135, 0x1, -R2 ;  /* 0x000000018787b824 */ /* 0x000fe200078e0a02 */
[----:B------:R-:W-:Y:S01]  /*16c0*/  STL [R1+0x9fc], R96 ;  /* 0x0009fc6001007387 */ /* 0x000fe20000100800 */
[----:B------:R-:W-:Y:S01]  /*16d0*/  IMAD.MOV R6, RZ, RZ, -R6 ;  /* 0x000000ffff067224 */ /* 0x000fe200078e0a06 */
[C---:B------:R-:W-:Y:S01]  /*16e0*/  ISETP.GT.U32.AND P0, PT, R2.reuse, R7, PT ;  /* 0x000000070200720c */ /* 0x040fe20003f04070 */
[C---:B------:R-:W-:Y:S01]  /*16f0*/  IMAD R19, R2.reuse, R10, R19 ;  /* 0x0000000a02137224 */ /* 0x040fe200078e0213 */
[C---:B------:R-:W-:Y:S01]  /*1700*/  ISETP.GT.U32.AND P1, PT, R2.reuse, R135, PT ;  /* 0x000000870200720c */ /* 0x040fe20003f24070 */
[C---:B------:R-:W-:Y:S01]  /*1710*/  IMAD R15, R2.reuse, R6, R15 ;  /* 0x00000006020f7224 */ /* 0x040fe200078e020f */
[----:B------:R-:W-:Y:S01]  /*1720*/  STL [R1+0x9f4], R94 ;  /* 0x0009f45e01007387 */ /* 0x000fe20000100800 */
[C---:B------:R-:W-:Y:S01]  /*1730*/  IMAD.HI.U32 R6, R3.reuse, R25, RZ ;  /* 0x0000001903067227 */ /* 0x040fe200078e00ff */
[C---:B------:R-:W-:Y:S02]  /*1740*/  ISETP.GT.U32.AND P6, PT, R2.reuse, R19, PT ;  /* 0x000000130200720c */ /* 0x040fe40003fc4070 */
[----:B------:R-:W-:Y:S01]  /*1750*/  ISETP.GT.U32.AND P3, PT, R2, R15, PT ;  /* 0x0000000f0200720c */ /* 0x000fe20003f64070 */
[----:B------:R-:W-:Y:S01]  /*1760*/  IMAD.MOV R6, RZ, RZ, -R6 ;  /* 0x000000ffff067224 */ /* 0x000fe200078e0a06 */
[----:B------:R-:W-:Y:S01]  /*1770*/  STL [R1+0x9f0], R92 ;  /* 0x0009f05c01007387 */ /* 0x000fe20000100800 */
[----:B------:R-:W-:-:S03]  /*1780*/  IMAD.HI.U32 R10, R3, R29, RZ ;  /* 0x0000001d030a7227 */ /* 0x000fc600078e00ff */
[----:B------:R-:W-:Y:S01]  /*1790*/  STL [R1+0x9ec], R90 ;  /* 0x0009ec5a01007387 */ /* 0x000fe20000100800 */
[----:B------:R-:W-:Y:S01]  /*17a0*/  @!P1 IADD3 R135, R135, -R2, RZ ;  /* 0x8000000287879210 */ /* 0x000fe20007ffe0ff */
[C---:B------:R-:W-:Y:S01]  /*17b0*/  IMAD R25, R2.reuse, R6, R25 ;  /* 0x0000000602197224 */ /* 0x040fe200078e0219 */
[C---:B------:R-:W-:Y:S01]  /*17c0*/  ISETP.GT.U32.AND P1, PT, R2.reuse, R17, PT ;  /* 0x000000110200720c */ /* 0x040fe20003f24070 */
[--C-:B------:R-:W-:Y:S01]  /*17d0*/  @!P0 IMAD.IADD R7, R7, 0x1, -R2.reuse ;  /* 0x0000000107078824 */ /* 0x100fe200078e0a02 */
[----:B------:R-:W-:Y:S01]  /*17e0*/  ISETP.GT.U32.AND P0, PT, R2, R21, PT ;  /* 0x000000150200720c */ /* 0x000fe20003f04070 */
[--C-:B------:R-:W-:Y:S01]  /*17f0*/  @!P2 IMAD.IADD R9, R9, 0x1, -R2.reuse ;  /* 0x000000010909a824 */ /* 0x100fe200078e0a02 */
[----:B------:R-:W-:Y:S01]  /*1800*/  IADD3 R10, -R10, RZ, RZ ;  /* 0x000000ff0a0a7210 */ /* 0x000fe20007ffe1ff */
[--C-:B------:R-:W-:Y:S01]  /*1810*/  @!P4 IMAD.IADD R11, R11, 0x1, -R2.reuse ;  /* 0x000000010b0bc824 */ /* 0x100fe200078e0a02 */
[C---:B------:R-:W-:Y:S01]  /*1820*/  ISETP.GT.U32.AND P2, PT, R2.reuse, R23, PT ;  /* 0x000000170200720c */ /* 0x040fe20003f44070 */
[--C-:B------:R-:W-:Y:S01]  /*1830*/  @!P3 IMAD.IADD R15, R15, 0x1, -R2.reuse ;  /* 0x000000010f0fb824 */ /* 0x100fe200078e0a02 */
[C---:B------:R-:W-:Y:S01]  /*1840*/  ISETP.GT.U32.AND P4, PT, R2.reuse, R25, PT ;  /* 0x000000190200720c */ /* 0x040fe20003f84070 */
[C---:B------:R-:W-:Y:S01]  /*1850*/  IMAD R29, R2.reuse, R10, R29 ;  /* 0x0000000a021d7224 */ /* 0x040fe200078e021d */
[----:B------:R-:W-:Y:S01]  /*1860*/  STL [R1+0x9e0], R88 ;  /* 0x0009e05801007387 */ /* 0x000fe20000100800 */
[--C-:B------:R-:W-:Y:S01]  /*1870*/  @!P6 IMAD.IADD R19, R19, 0x1, -R2.reuse ;  /* 0x000000011313e824 */ /* 0x100fe200078e0a02 */
[C---:B------:R-:W-:Y:S01]  /*1880*/  ISETP.GT.U32.AND P6, PT, R2.reuse, R11, PT ;  /* 0x0000000b0200720c */ /* 0x040fe20003fc4070 */
[--C-:B------:R-:W-:Y:S01]  /*1890*/  @!P1 IMAD.IADD R17, R17, 0x1, -R2.reuse ;  /* 0x0000000111119824 */ /* 0x100fe200078e0a02 */
[C---:B------:R-:W-:Y:S01]  /*18a0*/  ISETP.GT.U32.AND P3, PT, R2.reuse, R29, PT ;  /* 0x0000001d0200720c */ /* 0x040fe20003f64070 */
[--C-:B------:R-:W-:Y:S01]  /*18b0*/  @!P0 IMAD.IADD R21, R21, 0x1, -R2.reuse ;  /* 0x0000000115158824 */ /* 0x100fe200078e0a02 */
[C---:B------:R-:W-:Y:S01]  /*18c0*/  ISETP.GT.U32.AND P1, PT, R2.reuse, R33, PT ;  /* 0x000000210200720c */ /* 0x040fe20003f24070 */
[--C-:B------:R-:W-:Y:S01]  /*18d0*/  @!P5 IMAD.IADD R27, R27, 0x1, -R2.reuse ;  /* 0x000000011b1bd824 */ /* 0x100fe200078e0a02 */
[C---:B------:R-:W-:Y:S01]  /*18e0*/  ISETP.GT.U32.AND P0, PT, R2.reuse, R13, PT ;  /* 0x0000000d0200720c */ /* 0x040fe20003f04070 */
[----:B------:R-:W-:Y:S01]  /*18f0*/  IMAD.HI.U32 R6, R3, R37, RZ ;  /* 0x0000002503067227 */ /* 0x000fe200078e00ff */
[-C--:B------:R-:W-:Y:S01]  /*1900*/  @!P2 IADD3 R23, R23, -R2.reuse, RZ ;  /* 0x800000021717a210 */ /* 0x080fe20007ffe0ff */
[----:B------:R-:W-:Y:S01]  /*1910*/  STL [R1+0x9dc], R86 ;  /* 0x0009dc5601007387 */ /* 0x000fe20000100800 */
[C---:B------:R-:W-:Y:S01]  /*1920*/  ISETP.GT.U32.AND P2, PT, R2.reuse, R15, PT ;  /* 0x0000000f0200720c */ /* 0x040fe20003f44070 */
[--C-:B------:R-:W-:Y:S01]  /*1930*/  @!P4 IMAD.IADD R25, R25, 0x1, -R2.reuse ;  /* 0x000000011919c824 */ /* 0x100fe200078e0a02 */
[C---:B------:R-:W-:Y:S01]  /*1940*/  ISETP.GT.U32.AND P4, PT, R2.reuse, R17, PT ;  /* 0x000000110200720c */ /* 0x040fe20003f84070 */
[----:B------:R-:W-:Y:S01]  /*1950*/  IMAD.HI.U32 R10, R3, R41, RZ ;  /* 0x00000029030a7227 */ /* 0x000fe200078e00ff */
[C---:B------:R-:W-:Y:S01]  /*1960*/  ISETP.GT.U32.AND P5, PT, R2.reuse, R19, PT ;  /* 0x000000130200720c */ /* 0x040fe20003fa4070 */
[----:B------:R-:W-:Y:S02]  /*1970*/  STL [R1+0x9d8], R84 ;  /* 0x0009d85401007387 */ /* 0x000fe40000100800 */
[--C-:B------:R-:W-:Y:S01]  /*1980*/  @!P3 IMAD.IADD R29, R29, 0x1, -R2.reuse ;  /* 0x000000011d1db824 */ /* 0x100fe200078e0a02 */
[----:B------:R-:W-:Y:S01]  /*1990*/  @!P1 IADD3 R33, R33, -R2, RZ ;  /* 0x8000000221219210 */ /* 0x000fe20007ffe0ff */
[----:B------:R-:W-:Y:S01]  /*19a0*/  @!P0 IMAD.IADD R13, R13, 0x1, -R2 ;  /* 0x000000010d0d8824 */ /* 0x000fe200078e0a02 */
[C---:B------:R-:W-:Y:S01]  /*19b0*/  ISETP.GT.U32.AND P3, PT, R2.reuse, R21, PT ;  /* 0x000000150200720c */ /* 0x040fe20003f64070 */
[----:B------:R-:W-:Y:S01]  /*19c0*/  IMAD.MOV R6, RZ, RZ, -R6 ;  /* 0x000000ffff067224 */ /* 0x000fe200078e0a06 */
[C---:B------:R-:W-:Y:S01]  /*19d0*/  ISETP.GT.U32.AND P1, PT, R2.reuse, R23, PT ;  /* 0x000000170200720c */ /* 0x040fe20003f24070 */
[--C-:B------:R-:W-:Y:S01]  /*19e0*/  @!P2 IMAD.IADD R15, R15, 0x1, -R2.reuse ;  /* 0x000000010f0fa824 */ /* 0x100fe200078e0a02 */
[C---:B------:R-:W-:Y:S01]  /*19f0*/  ISETP.GT.U32.AND P0, PT, R2.reuse, R25, PT ;  /* 0x000000190200720c */ /* 0x040fe20003f04070 */
[--C-:B------:R-:W-:Y:S01]  /*1a00*/  @!P4 IMAD.IADD R17, R17, 0x1, -R2.reuse ;  /* 0x000000011111c824 */ /* 0x100fe200078e0a02 */
[C---:B------:R-:W-:Y:S01]  /*1a10*/  ISETP.GT.U32.AND P2, PT, R2.reuse, R27, PT ;  /* 0x0000001b0200720c */ /* 0x040fe20003f44070 */
[----:B------:R-:W-:Y:S01]  /*1a20*/  IMAD R37, R2, R6, R37 ;  /* 0x0000000602257224 */ /* 0x000fe200078e0225 */
[----:B------:R-:W-:Y:S01]  /*1a30*/  IADD3 R10, -R10, RZ, RZ ;  /* 0x000000ff0a0a7210 */ /* 0x000fe20007ffe1ff */
[--C-:B------:R-:W-:Y:S01]  /*1a40*/  @!P6 IMAD.IADD R11, R11, 0x1, -R2.reuse ;  /* 0x000000010b0be824 */ /* 0x100fe200078e0a02 */
[C---:B------:R-:W-:Y:S01]  /*1a50*/  ISETP.GT.U32.AND P4, PT, R2.reuse, R29, PT ;  /* 0x0000001d0200720c */ /* 0x040fe20003f84070 */
[----:B------:R-:W-:Y:S01]  /*1a60*/  IMAD.HI.U32 R6, R3, R47, RZ ;  /* 0x0000002f03067227 */ /* 0x000fe200078e00ff */
[C---:B------:R-:W-:Y:S01]  /*1a70*/  ISETP.GT.U32.AND P6, PT, R2.reuse, R35, PT ;  /* 0x000000230200720c */ /* 0x040fe20003fc4070 */
[----:B------:R-:W-:Y:S01]  /*1a80*/  STL [R1+0x9d4], R82 ;  /* 0x0009d45201007387 */ /* 0x000fe20000100800 */
[----:B------:R-:W-:Y:S01]  /*1a90*/  @!P5 IADD3 R19, R19, -R2, RZ ;  /* 0x800000021313d210 */ /* 0x000fe20007ffe0ff */
[C---:B------:R-:W-:Y:S01]  /*1aa0*/  IMAD R41, R2.reuse, R10, R41 ;  /* 0x0000000a02297224 */ /* 0x040fe200078e0229 */
[C---:B------:R-:W-:Y:S01]  /*1ab0*/  ISETP.GT.U32.AND P5, PT, R2.reuse, R33, PT ;  /* 0x000000210200720c */ /* 0x040fe20003fa4070 */
[--C-:B------:R-:W-:Y:S01]  /*1ac0*/  @!P3 IMAD.IADD R21, R21, 0x1, -R2.reuse ;  /* 0x000000011515b824 */ /* 0x100fe200078e0a02 */
[C---:B------:R-:W-:Y:S01]  /*1ad0*/  ISETP.GT.U32.AND P3, PT, R2.reuse, R37, PT ;  /* 0x000000250200720c */ /* 0x040fe20003f64070 */
[--C-:B------:R-:W-:Y:S01]  /*1ae0*/  @!P1 IMAD.IADD R23, R23, 0x1, -R2.reuse ;  /* 0x0000000117179824 */ /* 0x100fe200078e0a02 */
[C---:B------:R-:W-:Y:S01]  /*1af0*/  ISETP.GT.U32.AND P1, PT, R2.reuse, R39, PT ;  /* 0x000000270200720c */ /* 0x040fe20003f24070 */
[--C-:B------:R-:W-:Y:S01]  /*1b00*/  @!P0 IMAD.IADD R25, R25, 0x1, -R2.reuse ;  /* 0x0000000119198824 */ /* 0x100fe200078e0a02 */
[C---:B------:R-:W-:Y:S01]  /*1b10*/  ISETP.GT.U32.AND P0, PT, R2.reuse, R41, PT ;  /* 0x000000290200720c */ /* 0x040fe20003f04070 */
[----:B------:R-:W-:Y:S01]  /*1b20*/  @!P2 IMAD.IADD R27, R27, 0x1, -R2 ;  /* 0x000000011b1ba824 */ /* 0x000fe200078e0a02 */
[C---:B------:R-:W-:Y:S01]  /*1b30*/  ISETP.GT.U32.AND P2, PT, R2.reuse, R43, PT ;  /* 0x0000002b0200720c */ /* 0x040fe20003f44070 */
[----:B------:R-:W-:Y:S01]  /*1b40*/  IMAD.MOV R6, RZ, RZ, -R6 ;  /* 0x000000ffff067224 */ /* 0x000fe200078e0a06 */
[----:B------:R-:W-:Y:S01]  /*1b50*/  @!P4 IADD3 R29, R29, -R2, RZ ;  /* 0x800000021d1dc210 */ /* 0x000fe20007ffe0ff */
        /* <DEDUP_REMOVED lines=15> */
[----:B------:R-:W-:Y:S03]  /*1c50*/  STL [R1+0x9c4], R78 ;  /* 0x0009c44e01007387 */ /* 0x000fe60000100800 */
[--C-:B------:R-:W-:Y:S01]  /*1c60*/  @!P4 IMAD.IADD R45, R45, 0x1, -R2.reuse ;  /* 0x000000012d2dc824 */ /* 0x100fe200078e0a02 */
[----:B------:R-:W-:Y:S01]  /*1c70*/  ISETP.GT.U32.AND P4, PT, R2, R41, PT ;  /* 0x000000290200720c */ /* 0x000fe20003f84070 */
[--C-:B------:R-:W-:Y:S01]  /*1c80*/  @!P6 IMAD.IADD R47, R47, 0x1, -R2.reuse ;  /* 0x000000012f2fe824 */ /* 0x100fe200078e0a02 */
[----:B------:R-:W-:Y:S01]  /*1c90*/  IADD3 R10, -R10, RZ, RZ ;  /* 0x000000ff0a0a7210 */ /* 0x000fe20007ffe1ff */
[--C-:B------:R-:W-:Y:S01]  /*1ca0*/  @!P5 IMAD.IADD R35, R35, 0x1, -R2.reuse ;  /* 0x000000012323d824 */ /* 0x100fe200078e0a02 */
[----:B------:R-:W-:Y:S01]  /*1cb0*/  @!P3 IADD3 R49, R49, -R2, RZ ;  /* 0x800000023131b210 */ /* 0x000fe20007ffe0ff */
[----:B------:R-:W-:Y:S01]  /*1cc0*/  IMAD.HI.U32 R6, R3, R57, RZ ;  /* 0x0000003903067227 */ /* 0x000fe200078e00ff */
[C---:B------:R-:W-:Y:S01]  /*1cd0*/  ISETP.GT.U32.AND P3, PT, R2.reuse, R45, PT ;  /* 0x0000002d0200720c */ /* 0x040fe20003f64070 */
[----:B------:R3:W-:Y:S01]  /*1ce0*/  STL [R1+0x9c0], R76 ;  /* 0x0009c04c01007387 */ /* 0x0007e20000100800 */
[C---:B------:R-:W-:Y:S01]  /*1cf0*/  ISETP.GT.U32.AND P5, PT, R2.reuse, R49, PT ;  /* 0x000000310200720c */ /* 0x040fe20003fa4070 */
[C---:B------:R-:W-:Y:S01]  /*1d00*/  IMAD R51, R2.reuse, R10, R51 ;  /* 0x0000000a02337224 */ /* 0x040fe200078e0233 */
[C---:B------:R-:W-:Y:S01]  /*1d10*/  ISETP.GT.U32.AND P6, PT, R2.reuse, R43, PT ;  /* 0x0000002b0200720c */ /* 0x040fe20003fc4070 */
[--C-:B------:R-:W-:Y:S01]  /*1d20*/  @!P2 IMAD.IADD R39, R39, 0x1, -R2.reuse ;  /* 0x000000012727a824 */ /* 0x100fe200078e0a02 */
[C---:B------:R-:W-:Y:S01]  /*1d30*/  ISETP.GT.U32.AND P2, PT, R2.reuse, R53, PT ;  /* 0x000000350200720c */ /* 0x040fe20003f44070 */
[--C-:B------:R-:W-:Y:S01]  /*1d40*/  @!P4 IMAD.IADD R41, R41, 0x1, -R2.reuse ;  /* 0x000000012929c824 */ /* 0x100fe200078e0a02 */
[C---:B------:R-:W-:Y:S01]  /*1d50*/  ISETP.GT.U32.AND P0, PT, R2.reuse, R51, PT ;  /* 0x000000330200720c */ /* 0x040fe20003f04070 */
[----:B------:R-:W-:Y:S01]  /*1d60*/  @!P1 IMAD.IADD R37, R37, 0x1, -R2 ;  /* 0x0000000125259824 */ /* 0x000fe200078e0a02 */
[----:B------:R-:W-:Y:S01]  /*1d70*/  ISETP.GE.AND P4, PT, R141, RZ, PT ;  /* 0x000000ff8d00720c */ /* 0x000fe20003f86270 */
[----:B------:R-:W-:Y:S01]  /*1d80*/  IMAD.MOV R6, RZ, RZ, -R6 ;  /* 0x000000ffff067224 */ /* 0x000fe200078e0a06 */
[C---:B------:R-:W-:Y:S01]  /*1d90*/  ISETP.GT.U32.AND P1, PT, R2.reuse, R47, PT ;  /* 0x0000002f0200720c */ /* 0x040fe20003f24070 */
[----:B------:R-:W-:Y:S01]  /*1da0*/  IMAD.HI.U32 R10, R3, R61, RZ ;  /* 0x0000003d030a7227 */ /* 0x000fe200078e00ff */
[----:B------:R-:W-:Y:S03]  /*1db0*/  STL [R1+0x9bc], R74 ;  /* 0x0009bc4a01007387 */ /* 0x000fe60000100800 */
[----:B------:R-:W-:Y:S01]  /*1dc0*/  IMAD R57, R2, R6, R57 ;  /* 0x0000000602397224 */ /* 0x000fe200078e0239 */
[----:B------:R-:W-:Y:S01]  /*1dd0*/  IADD3 R10, -R10, RZ, RZ ;  /* 0x000000ff0a0a7210 */ /* 0x000fe20007ffe1ff */
[--C-:B------:R-:W-:Y:S01]  /*1de0*/  @!P5 IMAD.IADD R49, R49, 0x1, -R2.reuse ;  /* 0x000000013131d824 */ /* 0x100fe200078e0a02 */
[----:B------:R-:W-:Y:S01]  /*1df0*/  @!P2 IADD3 R53, R53, -R2, RZ ;  /* 0x800000023535a210 */ /* 0x000fe20007ffe0ff */
[--C-:B------:R-:W-:Y:S01]  /*1e00*/  @!P0 IMAD.IADD R51, R51, 0x1, -R2.reuse ;  /* 0x0000000133338824 */ /* 0x100fe200078e0a02 */
[C---:B------:R-:W-:Y:S01]  /*1e10*/  ISETP.GT.U32.AND P5, PT, R2.reuse, R57, PT ;  /* 0x000000390200720c */ /* 0x040fe20003fa4070 */
[----:B------:R-:W-:Y:S01]  /*1e20*/  @!P4 IMAD.MOV R5, RZ, RZ, -R5 ;  /* 0x000000ffff05c224 */ /* 0x000fe200078e0a05 */
[C---:B------:R-:W-:Y:S01]  /*1e30*/  ISETP.GT.U32.AND P4, PT, R2.reuse, R53, PT ;  /* 0x000000350200720c */ /* 0x040fe20003f84070 */
[--C-:B------:R-:W-:Y:S01]  /*1e40*/  @!P1 IMAD.IADD R47, R47, 0x1, -R2.reuse ;  /* 0x000000012f2f9824 */ /* 0x100fe200078e0a02 */
[----:B------:R-:W-:Y:S01]  /*1e50*/  ISETP.GE.AND P1, PT, R139, RZ, PT ;  /* 0x000000ff8b00720c */ /* 0x000fe20003f26270 */
[--C-:B------:R-:W-:Y:S01]  /*1e60*/  @!P3 IMAD.IADD R45, R45, 0x1, -R2.reuse ;  /* 0x000000012d2db824 */ /* 0x100fe200078e0a02 */
[C---:B------:R-:W-:Y:S01]  /*1e70*/  ISETP.GT.U32.AND P3, PT, R2.reuse, R51, PT ;  /* 0x000000330200720c */ /* 0x040fe20003f64070 */
[----:B------:R-:W-:Y:S01]  /*1e80*/  IMAD R61, R2, R10, R61 ;  /* 0x0000000a023d7224 */ /* 0x000fe200078e023d */
[----:B------:R-:W-:Y:S01]  /*1e90*/  ISETP.GE.AND P2, PT, R138, RZ, PT ;  /* 0x000000ff8a00720c */ /* 0x000fe20003f46270 */
[----:B------:R-:W-:Y:S01]  /*1ea0*/  IMAD.HI.U32 R10, R3, R71, RZ ;  /* 0x00000047030a7227 */ /* 0x000fe200078e00ff */
[-C--:B------:R-:W-:Y:S01]  /*1eb0*/  @!P6 IADD3 R43, R43, -R2.reuse, RZ ;  /* 0x800000022b2be210 */ /* 0x080fe20007ffe0ff */
[----:B------:R-:W-:Y:S01]  /*1ec0*/  STL [R1+0x9b0], R72 ;  /* 0x0009b04801007387 */ /* 0x000fe20000100800 */
[----:B------:R-:W-:Y:S01]  /*1ed0*/  ISETP.GT.U32.AND P6, PT, R2, R55, PT ;  /* 0x000000370200720c */ /* 0x000fe20003fc4070 */
[----:B------:R-:W-:Y:S01]  /*1ee0*/  IMAD.HI.U32 R6, R3, R67, RZ ;  /* 0x0000004303067227 */ /* 0x000fe200078e00ff */
[----:B------:R-:W-:Y:S01]  /*1ef0*/  @!P5 IADD3 R57, R57, -R2, RZ ;  /* 0x800000023939d210 */ /* 0x000fe20007ffe0ff */
[----:B------:R-:W-:Y:S01]  /*1f00*/  STL [R1+0x9ac], R70 ;  /* 0x0009ac4601007387 */ /* 0x000fe20000100800 */
[----:B------:R-:W-:Y:S01]  /*1f10*/  IADD3 R10, -R10, RZ, RZ ;  /* 0x000000ff0a0a7210 */ /* 0x000fe20007ffe1ff */
[--C-:B------:R-:W-:Y:S01]  /*1f20*/  @!P4 IMAD.IADD R53, R53, 0x1, -R2.reuse ;  /* 0x000000013535c824 */ /* 0x100fe200078e0a02 */
[C---:B------:R-:W-:Y:S01]  /*1f30*/  ISETP.GT.U32.AND P5, PT, R2.reuse, R57, PT ;  /* 0x000000390200720c */ /* 0x040fe20003fa4070 */
[----:B------:R-:W-:Y:S01]  /*1f40*/  @!P1 IMAD.MOV R9, RZ, RZ, -R9 ;  /* 0x000000ffff099224 */ /* 0x000fe200078e0a09 */
[----:B------:R-:W-:Y:S01]  /*1f50*/  ISETP.GT.U32.AND P4, PT, R2, R61, PT ;  /* 0x0000003d0200720c */ /* 0x000fe20003f84070 */
[----:B------:R-:W-:Y:S01]  /*1f60*/  @!P3 IMAD.IADD R51, R51, 0x1, -R2 ;  /* 0x000000013333b824 */ /* 0x000fe200078e0a02 */
[----:B------:R-:W-:Y:S01]  /*1f70*/  ISETP.GE.AND P1, PT, R136, RZ, PT ;  /* 0x000000ff8800720c */ /* 0x000fe20003f26270 */
[----:B------:R-:W-:Y:S01]  /*1f80*/  @!P2 IMAD.MOV R11, RZ, RZ, -R11 ;  /* 0x000000ffff0ba224 */ /* 0x000fe200078e0a0b */
[----:B------:R-:W-:Y:S01]  /*1f90*/  ISETP.GT.U32.AND P3, PT, R2, R59, PT ;  /* 0x0000003b0200720c */ /* 0x000fe20003f64070 */
[----:B------:R-:W-:Y:S01]  /*1fa0*/  IMAD.MOV R6, RZ, RZ, -R6 ;  /* 0x000000ffff067224 */ /* 0x000fe200078e0a06 */
[----:B------:R-:W-:Y:S01]  /*1fb0*/  ISETP.GE.AND P2, PT, R134, RZ, PT ;  /* 0x000000ff8600720c */ /* 0x000fe20003f46270 */
[----:B------:R-:W-:Y:S01]  /*1fc0*/  @!P6 IMAD.IADD R55, R55, 0x1, -R2 ;  /* 0x000000013737e824 */ /* 0x000fe200078e0a02 */
[----:B------:R-:W-:Y:S01]  /*1fd0*/  ISETP.GE.AND P0, PT, R140, RZ, PT ;  /* 0x000000ff8c00720c */ /* 0x000fe20003f06270 */
[C---:B------:R-:W-:Y:S01]  /*1fe0*/  IMAD R71, R2.reuse, R10, R71 ;  /* 0x0000000a02477224 */ /* 0x040fe200078e0247 */
[----:B------:R-:W-:Y:S01]  /*1ff0*/  STL [R1+0x9a8], R68 ;  /* 0x0009a84401007387 */ /* 0x000fe20000100800 */
[----:B------:R-:W-:Y:S01]  /*2000*/  IMAD.HI.U32 R10, R3, R81, RZ ;  /* 0x00000051030a7227 */ /* 0x000fe200078e00ff */
[----:B------:R-:W-:-:S02]  /*2010*/  ISETP.GT.U32.AND P6, PT, R2, R55, PT ;  /* 0x000000370200720c */ /* 0x000fc40003fc4070 */
[----:B------:R-:W-:Y:S01]  /*2020*/  STL [R1+0x9a4], R66 ;  /* 0x0009a44201007387 */ /* 0x000fe20000100800 */
[----:B------:R-:W-:Y:S01]  /*2030*/  IMAD R67, R2, R6, R67 ;  /* 0x0000000602437224 */ /* 0x000fe200078e0243 */
[----:B------:R-:W-:Y:S01]  /*2040*/  IADD3 R10, -R10, RZ, RZ ;  /* 0x000000ff0a0a7210 */ /* 0x000fe20007ffe1ff */
[----:B------:R-:W-:Y:S01]  /*2050*/  IMAD.HI.U32 R6, R3, R77, RZ ;  /* 0x0000004d03067227 */ /* 0x000fe200078e00ff */
[----:B------:R-:W-:Y:S01]  /*2060*/  @!P3 IADD3 R59, R59, -R2, RZ ;  /* 0x800000023b3bb210 */ /* 0x000fe20007ffe0ff */
[----:B------:R-:W-:Y:S02]  /*2070*/  STL [R1+0x99c], R64 ;  /* 0x00099c4001007387 */ /* 0x000fe40000100800 */
[----:B------:R-:W-:Y:S01]  /*2080*/  @!P5 IMAD.IADD R57, R57, 0x1, -R2 ;  /* 0x000000013939d824 */ /* 0x000fe200078e0a02 */
[C---:B------:R-:W-:Y:S01]  /*2090*/  ISETP.GT.U32.AND P5, PT, R2.reuse, R65, PT ;  /* 0x000000410200720c */ /* 0x040fe20003fa4070 */
[----:B------:R-:W-:Y:S01]  /*20a0*/  IMAD.MOV R6, RZ, RZ, -R6 ;  /* 0x000000ffff067224 */ /* 0x000fe200078e0a06 */
[----:B------:R-:W-:Y:S01]  /*20b0*/  ISETP.GT.U32.AND P3, PT, R2, R59, PT ;  /* 0x0000003b0200720c */ /* 0x000fe20003f64070 */
[----:B------:R-:W-:Y:S01]  /*20c0*/  @!P4 IMAD.IADD R61, R61, 0x1, -R2 ;  /* 0x000000013d3dc824 */ /* 0x000fe200078e0a02 */
[----:B------:R-:W-:Y:S01]  /*20d0*/  ISETP.GE.AND P4, PT, R128, RZ, PT ;  /* 0x000000ff8000720c */ /* 0x000fe20003f86270 */
[----:B------:R-:W-:Y:S01]  /*20e0*/  @!P1 IMAD.MOV R15, RZ, RZ, -R15 ;  /* 0x000000ffff0f9224 */ /* 0x000fe200078e0a0f */
[----:B------:R-:W-:Y:S01]  /*20f0*/  ISETP.GE.AND P1, PT, R130, RZ, PT ;  /* 0x000000ff8200720c */ /* 0x000fe20003f26270 */
[C---:B------:R-:W-:Y:S01]  /*2100*/  IMAD R77, R2.reuse, R6, R77 ;  /* 0x00000006024d7224 */ /* 0x040fe200078e024d */
[----:B------:R-:W-:Y:S01]  /*2110*/  STL [R1+0x994], R62 ;  /* 0x0009943e01007387 */ /* 0x000fe20000100800 */
[----:B------:R-:W-:-:S02]  /*2120*/  IMAD R81, R2, R10, R81 ;  /* 0x0000000a02517224 */ /* 0x000fc400078e0251 */
[----:B------:R-:W-:Y:S01]  /*2130*/  @!P2 IMAD.MOV R17, RZ, RZ, -R17 ;  /* 0x000000ffff11a224 */ /* 0x000fe200078e0a11 */
[C---:B------:R-:W-:Y:S01]  /*2140*/  ISETP.GT.U32.AND P2, PT, R2.reuse, R61, PT ;  /* 0x0000003d0200720c */ /* 0x040fe20003f44070 */
[----:B------:R-:W-:Y:S01]  /*2150*/  IMAD.HI.U32 R6, R3, R87, RZ ;  /* 0x0000005703067227 */ /* 0x000fe200078e00ff */
[----:B------:R-:W-:Y:S01]  /*2160*/  @!P5 IADD3 R65, R65, -R2, RZ ;  /* 0x800000024141d210 */ /* 0x000fe20007ffe0ff */
[----:B------:R-:W-:Y:S02]  /*2170*/  STL [R1+0x990], R60 ;  /* 0x0009903c01007387 */ /* 0x000fe40000100800 */
[----:B------:R-:W-:Y:S01]  /*2180*/  IMAD.HI.U32 R10, R3, R91, RZ ;  /* 0x0000005b030a7227 */ /* 0x000fe200078e00ff */
[----:B------:R-:W-:Y:S01]  /*2190*/  ISETP.GT.U32.AND P5, PT, R2, R65, PT ;  /* 0x000000410200720c */ /* 0x000fe20003fa4070 */
[----:B------:R-:W-:Y:S02]  /*21a0*/  STL [R1+0x98c], R58 ;  /* 0x00098c3a01007387 */ /* 0x000fe40000100800 */
[----:B------:R-:W-:Y:S01]  /*21b0*/  IMAD.MOV R6, RZ, RZ, -R6 ;  /* 0x000000ffff067224 */ /* 0x000fe200078e0a06 */
[----:B------:R-:W-:Y:S01]  /*21c0*/  IADD3 R10, -R10, RZ, RZ ;  /* 0x000000ff0a0a7210 */ /* 0x000fe20007ffe1ff */
[----:B------:R-:W-:Y:S01]  /*21d0*/  @!P6 IMAD.IADD R55, R55, 0x1, -R2 ;  /* 0x000000013737e824 */ /* 0x000fe200078e0a02 */
[C---:B------:R-:W-:Y:S01]  /*21e0*/  ISETP.GT.U32.AND P6, PT, R2.reuse, R63, PT ;  /* 0x0000003f0200720c */ /* 0x040fe20003fc4070 */
[----:B------:R-:W-:Y:S01]  /*21f0*/  IMAD R87, R2, R6, R87 ;  /* 0x0000000602577224 */ /* 0x000fe200078e0257 */
[----:B------:R-:W-:Y:S01]  /*2200*/  STL [R1+0x980], R56 ;  /* 0x0009803801007387 */ /* 0x000fe20000100800 */
[----:B------:R-:W-:-:S03]  /*2210*/  IMAD.HI.U32 R6, R3, R99, RZ ;  /* 0x0000006303067227 */ /* 0x000fc600078e00ff */
[----:B------:R-:W-:Y:S01]  /*2220*/  STL [R1+0x97c], R54 ;  /* 0x00097c3601007387 */ /* 0x000fe20000100800 */
[----:B------:R-:W-:Y:S02]  /*2230*/  IMAD R91, R2, R10, R91 ;  /* 0x0000000a025b7224 */ /* 0x000fe400078e025b */
[----:B------:R-:W-:Y:S01]  /*2240*/  @!P1 IMAD.MOV R21, RZ, RZ, -R21 ;  /* 0x000000ffff159224 */ /* 0x000fe200078e0a15 */
[----:B------:R-:W-:Y:S01]  /*2250*/  ISETP.GE.AND P1, PT, R124, RZ, PT ;  /* 0x000000ff7c00720c */ /* 0x000fe20003f26270 */
[----:B------:R-:W-:Y:S01]  /*2260*/  IMAD.HI.U32 R10, R3, R103, RZ ;  /* 0x00000067030a7227 */ /* 0x000fe200078e00ff */
[----:B------:R-:W-:Y:S03]  /*2270*/  STL [R1+0x978], R52 ;  /* 0x0009783401007387 */ /* 0x000fe60000100800 */
[----:B------:R-:W-:Y:S01]  /*2280*/  IMAD.MOV R6, RZ, RZ, -R6 ;  /* 0x000000ffff067224 */ /* 0x000fe200078e0a06 */
[----:B------:R-:W-:Y:S01]  /*2290*/  IADD3 R10, -R10, RZ, RZ ;  /* 0x000000ff0a0a7210 */ /* 0x000fe20007ffe1ff */
[--C-:B------:R-:W-:Y:S01]  /*22a0*/  @!P2 IMAD.IADD R61, R61, 0x1, -R2.reuse ;  /* 0x000000013d3da824 */ /* 0x100fe200078e0a02 */
[C---:B------:R-:W-:Y:S01]  /*22b0*/  ISETP.GT.U32.AND P2, PT, R2.reuse, R69, PT ;  /* 0x000000450200720c */ /* 0x040fe20003f44070 */
[--C-:B------:R-:W-:Y:S01]  /*22c0*/  @!P3 IMAD.IADD R59, R59, 0x1, -R2.reuse ;  /* 0x000000013b3bb824 */ /* 0x100fe200078e0a02 */
[C---:B------:R-:W-:Y:S01]  /*22d0*/  ISETP.GT.U32.AND P3, PT, R2.reuse, R67, PT ;  /* 0x000000430200720c */ /* 0x040fe20003f64070 */
[----:B------:R-:W-:Y:S01]  /*22e0*/  IMAD R99, R2, R6, R99 ;  /* 0x0000000602637224 */ /* 0x000fe200078e0263 */
[----:B------:R-:W-:Y:S01]  /*22f0*/  STL [R1+0x974], R50 ;  /* 0x0009743201007387 */ /* 0x000fe20000100800 */
[----:B------:R-:W-:Y:S01]  /*2300*/  @!P4 IMAD.MOV R23, RZ, RZ, -R23 ;  /* 0x000000ffff17c224 */ /* 0x000fe200078e0a17 */
[----:B------:R-:W-:Y:S01]  /*2310*/  ISETP.GE.AND P4, PT, R122, RZ, PT ;  /* 0x000000ff7a00720c */ /* 0x000fe20003f86270 */
[----:B------:R-:W-:Y:S01]  /*2320*/  IMAD.HI.U32 R6, R3, R109, RZ ;  /* 0x0000006d03067227 */ /* 0x000fe200078e00ff */
[----:B------:R-:W-:Y:S03]  /*2330*/  STL [R1+0x96c], R48 ;  /* 0x00096c3001007387 */ /* 0x000fe60000100800 */
[----:B------:R-:W-:Y:S01]  /*2340*/  @!P6 IMAD.IADD R63, R63, 0x1, -R2 ;  /* 0x000000013f3fe824 */ /* 0x000fe200078e0a02 */
[----:B------:R-:W-:Y:S01]  /*2350*/  STL [R1+0x964], R46 ;  /* 0x0009642e01007387 */ /* 0x000fe20000100800 */
[----:B------:R-:W-:-:S02]  /*2360*/  IMAD R103, R2, R10, R103 ;  /* 0x0000000a02677224 */ /* 0x000fc400078e0267 */
[----:B------:R-:W-:Y:S01]  /*2370*/  IMAD.HI.U32 R10, R3, R115, RZ ;  /* 0x00000073030a7227 */ /* 0x000fe200078e00ff */
[C---:B------:R-:W-:Y:S01]  /*2380*/  ISETP.GT.U32.AND P6, PT, R2.reuse, R63, PT ;  /* 0x0000003f0200720c */ /* 0x040fe20003fc4070 */
[----:B------:R-:W-:Y:S01]  /*2390*/  STL [R1+0x960], R44 ;  /* 0x0009602c01007387 */ /* 0x000fe20000100800 */
[----:B------:R-:W-:Y:S01]  /*23a0*/  @!P3 IADD3 R67, R67, -R2, RZ ;  /* 0x800000024343b210 */ /* 0x000fe20007ffe0ff */
[----:B------:R-:W-:Y:S02]  /*23b0*/  IMAD.MOV R6, RZ, RZ, -R6 ;  /* 0x000000ffff067224 */ /* 0x000fe400078e0a06 */
[----:B------:R-:W-:Y:S01]  /*23c0*/  @!P1 IMAD.MOV R27, RZ, RZ, -R27 ;  /* 0x000000ffff1b9224 */ /* 0x000fe200078e0a1b */
[----:B------:R-:W-:Y:S01]  /*23d0*/  ISETP.GE.AND P1, PT, R95, RZ, PT ;  /* 0x000000ff5f00720c */ /* 0x000fe20003f26270 */
[----:B------:R-:W-:Y:S01]  /*23e0*/  @!P5 IMAD.IADD R65, R65, 0x1, -R2 ;  /* 0x000000014141d824 */ /* 0x000fe200078e0a02 */
[C---:B------:R-:W-:Y:S01]  /*23f0*/  ISETP.GT.U32.AND P5, PT, R2.reuse, R73, PT ;  /* 0x000000490200720c */ /* 0x040fe20003fa4070 */
[----:B------:R-:W-:Y:S01]  /*2400*/  IMAD.MOV R10, RZ, RZ, -R10 ;  /* 0x000000ffff0a7224 */ /* 0x000fe200078e0a0a */
[----:B-1----:R-:W-:Y:S01]  /*2410*/  MOV R95, R29 ;  /* 0x0000001d005f7202 */ /* 0x002fe20000000f00 */
[C---:B------:R-:W-:Y:S01]  /*2420*/  IMAD R109, R2.reuse, R6, R109 ;  /* 0x00000006026d7224 */ /* 0x040fe200078e026d */
[----:B------:R-:W-:Y:S01]  /*2430*/  ISETP.GT.U32.AND P3, PT, R2, R67, PT ;  /* 0x000000430200720c */ /* 0x000fe20003f64070 */
[----:B------:R-:W-:Y:S01]  /*2440*/  IMAD.HI.U32 R6, R3, R119, RZ ;  /* 0x0000007703067227 */ /* 0x000fe200078e00ff */
[----:B------:R-:W-:Y:S03]  /*2450*/  STL [R1+0x95c], R42 ;  /* 0x00095c2a01007387 */ /* 0x000fe60000100800 */
[----:B------:R-:W-:Y:S01]  /*2460*/  @!P2 IMAD.IADD R69, R69, 0x1, -R2 ;  /* 0x000000014545a824 */ /* 0x000fe200078e0a02 */
[----:B------:R-:W-:Y:S01]  /*2470*/  ISETP.GE.AND P2, PT, R118, RZ, PT ;  /* 0x000000ff7600720c */ /* 0x000fe20003f46270 */
[C---:B------:R-:W-:Y:S01]  /*2480*/  IMAD R115, R2.reuse, R10, R115 ;  /* 0x0000000a02737224 */ /* 0x040fe200078e0273 */
[----:B------:R-:W-:Y:S01]  /*2490*/  STL [R1+0x950], R40 ;  /* 0x0009502801007387 */ /* 0x000fe20000100800 */
[----:B------:R-:W-:Y:S01]  /*24a0*/  IMAD.MOV R10, RZ, RZ, -R6 ;  /* 0x000000ffff0a7224 */ /* 0x000fe200078e0a06 */
[----:B------:R-:W-:Y:S01]  /*24b0*/  @!P5 IADD3 R73, R73, -R2, RZ ;  /* 0x800000024949d210 */ /* 0x000fe20007ffe0ff */
[----:B------:R-:W-:Y:S01]  /*24c0*/  @!P4 IMAD.MOV R95, RZ, RZ, -R95 ;  /* 0x000000ffff5fc224 */ /* 0x000fe200078e0a5f */
[C---:B------:R-:W-:Y:S01]  /*24d0*/  ISETP.GT.U32.AND P4, PT, R2.reuse, R69, PT ;  /* 0x000000450200720c */ /* 0x040fe20003f84070 */
[C---:B------:R-:W-:Y:S01]  /*24e0*/  IMAD.HI.U32 R6, R3.reuse, R123, RZ ;  /* 0x0000007b03067227 */ /* 0x040fe200078e00ff */
[----:B------:R-:W-:Y:S01]  /*24f0*/  ISETP.GT.U32.AND P5, PT, R2, R73, PT ;  /* 0x000000490200720c */ /* 0x000fe20003fa4070 */
[----:B------:R-:W-:Y:S02]  /*2500*/  STL [R1+0x94c], R38 ;  /* 0x00094c2601007387 */ /* 0x000fe40000100800 */
[----:B------:R-:W-:Y:S01]  /*2510*/  IMAD.HI.U32 R4, R3, R121, RZ ;  /* 0x0000007903047227 */ /* 0x000fe200078e00ff */
[----:B------:R-:W-:Y:S01]  /*2520*/  IADD3 R6, -R6, RZ, RZ ;  /* 0x000000ff06067210 */ /* 0x000fe20007ffe1ff */
[----:B------:R-:W-:Y:S02]  /*2530*/  STL [R1+0x948], R36 ;  /* 0x0009482401007387 */ /* 0x000fe40000100800 */
[----:B------:R-:W-:Y:S01]  /*2540*/  @!P6 IMAD.IADD R63, R63, 0x1, -R2 ;  /* 0x000000013f3fe824 */ /* 0x000fe200078e0a02 */
[C---:B------:R-:W-:Y:S01]  /*2550*/  ISETP.GT.U32.AND P6, PT, R2.reuse, R71, PT ;  /* 0x000000470200720c */ /* 0x040fe20003fc4070 */
[----:B------:R-:W-:Y:S01]  /*2560*/  IMAD.MOV R4, RZ, RZ, -R4 ;  /* 0x000000ffff047224 */ /* 0x000fe200078e0a04 */
[----:B------:R1:W-:Y:S01]  /*2570*/  STL [R1+0x944], R34 ;  /* 0x0009442201007387 */ /* 0x0003e20000100800 */
[----:B------:R-:W-:Y:S01]  /*2580*/  @!P0 IMAD.MOV R7, RZ, RZ, -R7 ;  /* 0x000000ffff078224 */ /* 0x000fe200078e0a07 */
[----:B------:R-:W-:Y:S01]  /*2590*/  ISETP.GE.AND P0, PT, R137, RZ, PT ;  /* 0x000000ff8900720c */ /* 0x000fe20003f06270 */
[C---:B------:R-:W-:Y:S01]  /*25a0*/  IMAD R121, R2.reuse, R4, R121 ;  /* 0x0000000402797224 */ /* 0x040fe200078e0279 */
[----:B------:R-:W-:Y:S01]  /*25b0*/  STL [R1+0x91c], R18 ;  /* 0x00091c1201007387 */ /* 0x000fe20000100800 */
[----:B------:R-:W-:-:S02]  /*25c0*/  IMAD R123, R2, R6, R123 ;  /* 0x00000006027b7224 */ /* 0x000fc400078e027b */
[C---:B------:R-:W-:Y:S01]  /*25d0*/  IMAD.HI.U32 R4, R3.reuse, R125, RZ ;  /* 0x0000007d03047227 */ /* 0x040fe200078e00ff */
[----:B------:R4:W-:Y:S03]  /*25e0*/  STL [R1+0x93c], R28 ;  /* 0x00093c1c01007387 */ /* 0x0009e60000100800 */
[----:B------:R-:W-:Y:S01]  /*25f0*/  IMAD.HI.U32 R6, R3, R127, RZ ;  /* 0x0000007f03067227 */ /* 0x000fe200078e00ff */
[----:B------:R-:W-:Y:S03]  /*2600*/  STL [R1+0x938], R26 ;  /* 0x0009381a01007387 */ /* 0x000fe60000100800 */
[----:B------:R-:W-:Y:S01]  /*2610*/  @!P4 IMAD.IADD R69, R69, 0x1, -R2 ;  /* 0x000000014545c824 */ /* 0x000fe200078e0a02 */
[----:B------:R-:W-:Y:S01]  /*2620*/  ISETP.GT.U32.AND P4, PT, R2, R77, PT ;  /* 0x0000004d0200720c */ /* 0x000fe20003f84070 */
[----:B------:R-:W-:Y:S01]  /*2630*/  IMAD.MOV R4, RZ, RZ, -R4 ;  /* 0x000000ffff047224 */ /* 0x000fe200078e0a04 */
[----:B------:R-:W-:Y:S01]  /*2640*/  STL [R1+0x930], R22 ;  /* 0x0009301601007387 */ /* 0x000fe20000100800 */
[----:B------:R-:W-:-:S02]  /*2650*/  IMAD.MOV R6, RZ, RZ, -R6 ;  /* 0x000000ffff067224 */ /* 0x000fc400078e0a06 */
[--C-:B------:R-:W-:Y:S01]  /*2660*/  @!P3 IMAD.IADD R67, R67, 0x1, -R2.reuse ;  /* 0x000000014343b824 */ /* 0x100fe200078e0a02 */
[----:B------:R-:W-:Y:S01]  /*2670*/  ISETP.GT.U32.AND P3, PT, R2, R75, PT ;  /* 0x0000004b0200720c */ /* 0x000fe20003f64070 */
[----:B------:R-:W-:Y:S01]  /*2680*/  @!P2 IMAD.MOV R37, RZ, RZ, -R37 ;  /* 0x000000ffff25a224 */ /* 0x000fe200078e0a25 */
[----:B------:R-:W-:Y:S01]  /*2690*/  ISETP.GE.AND P2, PT, R112, RZ, PT ;  /* 0x000000ff7000720c */ /* 0x000fe20003f46270 */
[C---:B------:R-:W-:Y:S01]  /*26a0*/  IMAD R125, R2.reuse, R4, R125 ;  /* 0x00000004027d7224 */ /* 0x040fe200078e027d */
[----:B------:R-:W-:Y:S01]  /*26b0*/  STL [R1+0x92c], R20 ;  /* 0x00092c1401007387 */ /* 0x000fe20000100800 */
[----:B------:R-:W-:Y:S02]  /*26c0*/  IMAD R127, R2, R6, R127 ;  /* 0x00000006027f7224 */ /* 0x000fe400078e027f */
[----:B------:R-:W-:Y:S01]  /*26d0*/  @!P6 IMAD.IADD R71, R71, 0x1, -R2 ;  /* 0x000000014747e824 */ /* 0x000fe200078e0a02 */
[----:B------:R-:W-:Y:S01]  /*26e0*/  STL [R1+0x920], R16 ;  /* 0x0009201001007387 */ /* 0x000fe20000100800 */
[----:B------:R-:W-:-:S03]  /*26f0*/  IMAD.HI.U32 R4, R3, R129, RZ ;  /* 0x0000008103047227 */ /* 0x000fc600078e00ff */
[----:B------:R-:W-:Y:S01]  /*2700*/  ISETP.GT.U32.AND P6, PT, R2, R71, PT ;  /* 0x000000470200720c */ /* 0x000fe20003fc4070 */
[----:B------:R-:W-:Y:S01]  /*2710*/  IMAD.HI.U32 R6, R3, R131, RZ ;  /* 0x0000008303067227 */ /* 0x000fe200078e00ff */
[----:B------:R-:W-:-:S03]  /*2720*/  @!P3 IADD3 R75, R75, -R2, RZ ;  /* 0x800000024b4bb210 */ /* 0x000fc60007ffe0ff */
[----:B------:R-:W-:Y:S01]  /*2730*/  IMAD.HI.U32 R3, R3, R133, RZ ;  /* 0x0000008503037227 */ /* 0x000fe200078e00ff */
[----:B------:R-:W-:-:S03]  /*2740*/  ISETP.GT.U32.AND P3, PT, R2, R75, PT ;  /* 0x0000004b0200720c */ /* 0x000fc60003f64070 */
[----:B------:R-:W-:Y:S01]  /*2750*/  @!P0 IMAD.MOV R13, RZ, RZ, -R13 ;  /* 0x000000ffff0d8224 */ /* 0x000fe200078e0a0d */
[----:B------:R-:W-:Y:S01]  /*2760*/  ISETP.GE.AND P0, PT, R132, RZ, PT ;  /* 0x000000ff8400720c */ /* 0x000fe20003f06270 */
[--C-:B------:R-:W-:Y:S01]  /*2770*/  @!P5 IMAD.IADD R73, R73, 0x1, -R2.reuse ;  /* 0x000000014949d824 */ /* 0x100fe200078e0a02 */
[----:B------:R-:W-:Y:S01]  /*2780*/  ISETP.GT.U32.AND P5, PT, R2, R81, PT ;  /* 0x000000510200720c */ /* 0x000fe20003fa4070 */
[----:B------:R-:W-:Y:S02]  /*2790*/  IMAD.MOV R3, RZ, RZ, -R3 ;  /* 0x000000ffff037224 */ /* 0x000fe400078e0a03 */
[--C-:B------:R-:W-:Y:S01]  /*27a0*/  @!P4 IMAD.IADD R77, R77, 0x1, -R2.reuse ;  /* 0x000000014d4dc824 */ /* 0x100fe200078e0a02 */
[----:B------:R-:W-:Y:S01]  /*27b0*/  ISETP.GE.AND P4, PT, R106, RZ, PT ;  /* 0x000000ff6a00720c */ /* 0x000fe20003f86270 */
[C---:B------:R-:W-:Y:S01]  /*27c0*/  IMAD R133, R2.reuse, R3, R133 ;  /* 0x0000000302857224 */ /* 0x040fe200078e0285 */
[----:B------:R-:W-:Y:S01]  /*27d0*/  MOV R3, R19 ;  /* 0x0000001300037202 */ /* 0x000fe20000000f00 */
[----:B------:R-:W-:Y:S01]  /*27e0*/  @!P2 IMAD.MOV R43, RZ, RZ, -R43 ;  /* 0x000000ffff2ba224 */ /* 0x000fe200078e0a2b */
[C---:B------:R-:W-:Y:S01]  /*27f0*/  ISETP.GT.U32.AND P2, PT, R2.reuse, R77, PT ;  /* 0x0000004d0200720c */ /* 0x040fe20003f44070 */
[--C-:B------:R-:W-:Y:S01]  /*2800*/  @!P6 IMAD.IADD R71, R71, 0x1, -R2.reuse ;  /* 0x000000014747e824 */ /* 0x100fe200078e0a02 */
[----:B------:R-:W-:Y:S01]  /*2810*/  ISETP.GT.U32.AND P6, PT, R2, R79, PT ;  /* 0x0000004f0200720c */ /* 0x000fe20003fc4070 */
[----:B------:R-:W-:Y:S01]  /*2820*/  @!P0 IMAD.MOV R3, RZ, RZ, -R3 ;  /* 0x000000ffff038224 */ /* 0x000fe200078e0a03 */
[----:B------:R-:W-:Y:S01]  /*2830*/  ISETP.GE.AND P0, PT, R126, RZ, PT ;  /* 0x000000ff7e00720c */ /* 0x000fe20003f06270 */
[----:B------:R-:W-:-:S02]  /*2840*/  @!P5 IMAD.IADD R81, R81, 0x1, -R2 ;  /* 0x000000015151d824 */ /* 0x000fc400078e0a02 */
[--C-:B------:R-:W-:Y:S01]  /*2850*/  @!P3 IMAD.IADD R75, R75, 0x1, -R2.reuse ;  /* 0x000000014b4bb824 */ /* 0x100fe200078e0a02 */
[C---:B------:R-:W-:Y:S01]  /*2860*/  ISETP.GT.U32.AND P3, PT, R2.reuse, R83, PT ;  /* 0x000000530200720c */ /* 0x040fe20003f64070 */
[----:B------:R-:W-:Y:S01]  /*2870*/  @!P4 IMAD.MOV R49, RZ, RZ, -R49 ;  /* 0x000000ffff31c224 */ /* 0x000fe200078e0a31 */
[----:B------:R-:W-:Y:S01]  /*2880*/  ISETP.GT.U32.AND P5, PT, R2, R81, PT ;  /* 0x000000510200720c */ /* 0x000fe20003fa4070 */
[----:B------:R-:W-:Y:S01]  /*2890*/  @!P1 IMAD.MOV R35, RZ, RZ, -R35 ;  /* 0x000000ffff239224 */ /* 0x000fe200078e0a23 */
[----:B------:R-:W-:Y:S01]  /*28a0*/  ISETP.GE.AND P4, PT, R100, RZ, PT ;  /* 0x000000ff6400720c */ /* 0x000fe20003f86270 */
[--C-:B------:R-:W-:Y:S01]  /*28b0*/  @!P2 IMAD.IADD R77, R77, 0x1, -R2.reuse ;  /* 0x000000014d4da824 */ /* 0x100fe200078e0a02 */
[C---:B------:R-:W-:Y:S01]  /*28c0*/  ISETP.GT.U32.AND P2, PT, R2.reuse, R85, PT ;  /* 0x000000550200720c */ /* 0x040fe20003f44070 */
[----:B------:R-:W-:Y:S01]  /*28d0*/  IMAD R107, R2, R12, R107 ;  /* 0x0000000c026b7224 */ /* 0x000fe200078e026b */
[----:B------:R-:W-:Y:S01]  /*28e0*/  @!P6 IADD3 R79, R79, -R2, RZ ;  /* 0x800000024f4fe210 */ /* 0x000fe20007ffe0ff */
[----:B------:R-:W-:Y:S01]  /*28f0*/  @!P0 IMAD.MOV R25, RZ, RZ, -R25 ;  /* 0x000000ffff198224 */ /* 0x000fe200078e0a19 */
[----:B------:R-:W-:Y:S01]  /*2900*/  ISETP.GE.AND P0, PT, R120, RZ, PT ;  /* 0x000000ff7800720c */ /* 0x000fe20003f06270 */
[C---:B------:R-:W-:Y:S01]  /*2910*/  IMAD R119, R2.reuse, R10, R119 ;  /* 0x0000000a02777224 */ /* 0x040fe200078e0277 */
[----:B------:R-:W-:Y:S01]  /*2920*/  ISETP.GT.U32.AND P6, PT, R2, R79, PT ;  /* 0x0000004f0200720c */ /* 0x000fe20003fc4070 */
[--C-:B------:R-:W-:Y:S01]  /*2930*/  @!P3 IMAD.IADD R83, R83, 0x1, -R2.reuse ;  /* 0x000000015353b824 */ /* 0x100fe200078e0a02 */
[----:B------:R-:W-:Y:S01]  /*2940*/  ISETP.GE.AND P1, PT, R114, RZ, PT ;  /* 0x000000ff7200720c */ /* 0x000fe20003f26270 */
[----:B------:R-:W-:Y:S01]  /*2950*/  @!P5 IMAD.IADD R81, R81, 0x1, -R2 ;  /* 0x000000015151d824 */ /* 0x000fe200078e0a02 */
[C---:B------:R-:W-:Y:S01]  /*2960*/  ISETP.GT.U32.AND P5, PT, R2.reuse, R89, PT ;  /* 0x000000590200720c */ /* 0x040fe20003fa4070 */
[----:B------:R-:W-:Y:S01]  /*2970*/  IMAD.MOV R6, RZ, RZ, -R6 ;  /* 0x000000ffff067224 */ /* 0x000fe200078e0a06 */
[----:B------:R-:W-:Y:S01]  /*2980*/  @!P4 IADD3 R55, -R55, RZ, RZ ;  /* 0x000000ff3737c210 */ /* 0x000fe20007ffe1ff */
[--C-:B------:R-:W-:Y:S01]  /*2990*/  @!P2 IMAD.IADD R85, R85, 0x1, -R2.reuse ;  /* 0x000000015555a824 */ /* 0x100fe200078e0a02 */
[C---:B------:R-:W-:Y:S01]  /*29a0*/  ISETP.GT.U32.AND P3, PT, R2.reuse, R83, PT ;  /* 0x000000530200720c */ /* 0x040fe20003f64070 */
[----:B------:R-:W-:Y:S01]  /*29b0*/  IMAD R131, R2, R6, R131 ;  /* 0x0000000602837224 */ /* 0x000fe200078e0283 */
[----:B------:R-:W-:Y:S01]  /*29c0*/  ISETP.GE.AND P2, PT, R94, RZ, PT ;  /* 0x000000ff5e00720c */ /* 0x000fe20003f46270 */
[----:B------:R-:W-:Y:S01]  /*29d0*/  @!P0 IMAD.MOV R33, RZ, RZ, -R33 ;  /* 0x000000ffff218224 */ /* 0x000fe200078e0a21 */
[----:B------:R-:W-:Y:S01]  /*29e0*/  ISETP.GE.AND P0, PT, R116, RZ, PT ;  /* 0x000000ff7400720c */ /* 0x000fe20003f06270 */
[--C-:B------:R-:W-:Y:S01]  /*29f0*/  @!P6 IMAD.IADD R79, R79, 0x1, -R2.reuse ;  /* 0x000000014f4fe824 */ /* 0x100fe200078e0a02 */
[C---:B------:R-:W-:Y:S01]  /*2a00*/  ISETP.GT.U32.AND P4, PT, R2.reuse, R85, PT ;  /* 0x000000550200720c */ /* 0x040fe20003f84070 */
[----:B------:R-:W-:Y:S01]  /*2a10*/  @!P1 IMAD.MOV R41, RZ, RZ, -R41 ;  /* 0x000000ffff299224 */ /* 0x000fe200078e0a29 */
[----:B------:R-:W-:Y:S01]  /*2a20*/  ISETP.GT.U32.AND P6, PT, R2, R87, PT ;  /* 0x000000570200720c */ /* 0x000fe20003fc4070 */
[----:B------:R-:W-:Y:S01]  /*2a30*/  @!P5 IMAD.IADD R89, R89, 0x1, -R2 ;  /* 0x000000015959d824 */ /* 0x000fe200078e0a02 */
[----:B------:R-:W-:Y:S01]  /*2a40*/  ISETP.GE.AND P1, PT, R108, RZ, PT ;  /* 0x000000ff6c00720c */ /* 0x000fe20003f26270 */
[----:B------:R-:W-:Y:S01]  /*2a50*/  IMAD.MOV R4, RZ, RZ, -R4 ;  /* 0x000000ffff047224 */ /* 0x000fe200078e0a04 */
[----:B------:R-:W-:Y:S01]  /*2a60*/  IADD3 R6, R30, -0x30, RZ ;  /* 0xffffffd01e067810 */ /* 0x000fe20007ffe0ff */
[--C-:B------:R-:W-:Y:S01]  /*2a70*/  @!P3 IMAD.IADD R83, R83, 0x1, -R2.reuse ;  /* 0x000000015353b824 */ /* 0x100fe200078e0a02 */
[C---:B------:R-:W-:Y:S01]  /*2a80*/  ISETP.GT.U32.AND P5, PT, R2.reuse, R89, PT ;  /* 0x000000590200720c */ /* 0x040fe20003fa4070 */
[C---:B------:R-:W-:Y:S01]  /*2a90*/  IMAD R129, R2.reuse, R4, R129 ;  /* 0x0000000402817224 */ /* 0x040fe200078e0281 */
[----:B------:R-:W-:Y:S01]  /*2aa0*/  ISETP.GT.U32.AND P3, PT, R2, R91, PT ;  /* 0x0000005b0200720c */ /* 0x000fe20003f64070 */
[----:B------:R-:W-:Y:S01]  /*2ab0*/  @!P0 IMAD.MOV R39, RZ, RZ, -R39 ;  /* 0x000000ffff278224 */ /* 0x000fe200078e0a27 */
[----:B------:R-:W-:Y:S01]  /*2ac0*/  ISETP.GE.AND P0, PT, R110, RZ, PT ;  /* 0x000000ff6e00720c */ /* 0x000fe20003f06270 */
[--C-:B------:R-:W-:Y:S01]  /*2ad0*/  @!P4 IMAD.IADD R85, R85, 0x1, -R2.reuse ;  /* 0x000000015555c824 */ /* 0x100fe200078e0a02 */
[----:B------:R-:W-:Y:S01]  /*2ae0*/  ISETP.GT.U32.AND P4, PT, R2, R93, PT ;  /* 0x0000005d0200720c */ /* 0x000fe20003f84070 */
[----:B------:R-:W-:Y:S01]  /*2af0*/  @!P6 IMAD.IADD R87, R87, 0x1, -R2 ;  /* 0x000000015757e824 */ /* 0x000fe200078e0a02 */
[----:B------:R-:W-:Y:S01]  /*2b00*/  @!P2 IADD3 R61, -R61, RZ, RZ ;  /* 0x000000ff3d3da210 */ /* 0x000fe20007ffe1ff */
[----:B------:R-:W-:Y:S01]  /*2b10*/  IMAD.IADD R31, R0, 0x1, R31 ;  /* 0x00000001001f7824 */ /* 0x000fe200078e021f */
[----:B------:R-:W-:-:S02]  /*2b20*/  ISETP.GE.AND P2, PT, R88, RZ, PT ;  /* 0x000000ff5800720c */ /* 0x000fc40003f46270 */
[----:B------:R-:W-:Y:S01]  /*2b30*/  @!P1 IADD3 R47, -R47, RZ, RZ ;  /* 0x000000ff2f2f9210 */ /* 0x000fe20007ffe1ff */
[--C-:B------:R-:W-:Y:S01]  /*2b40*/  @!P5 IMAD.IADD R89, R89, 0x1, -R2.reuse ;  /* 0x000000015959d824 */ /* 0x100fe200078e0a02 */
[----:B------:R-:W-:Y:S01]  /*2b50*/  ISETP.GE.AND P1, PT, R102, RZ, PT ;  /* 0x000000ff6600720c */ /* 0x000fe20003f26270 */
[--C-:B------:R-:W-:Y:S01]  /*2b60*/  @!P3 IMAD.IADD R91, R91, 0x1, -R2.reuse ;  /* 0x000000015b5bb824 */ /* 0x100fe200078e0a02 */
[C---:B------:R-:W-:Y:S01]  /*2b70*/  ISETP.GT.U32.AND P6, PT, R2.reuse, R87, PT ;  /* 0x000000570200720c */ /* 0x040fe20003fc4070 */
[----:B------:R-:W-:Y:S01]  /*2b80*/  @!P0 IMAD.MOV R45, RZ, RZ, -R45 ;  /* 0x000000ffff2d8224 */ /* 0x000fe200078e0a2d */
[----:B------:R-:W-:Y:S01]  /*2b90*/  ISETP.GT.U32.AND P5, PT, R2, R99, PT ;  /* 0x000000630200720c */ /* 0x000fe20003fa4070 */
[----:B------:R-:W-:Y:S01]  /*2ba0*/  @!P4 IMAD.IADD R93, R93, 0x1, -R2 ;  /* 0x000000015d5dc824 */ /* 0x000fe200078e0a02 */
[----:B------:R-:W-:Y:S02]  /*2bb0*/  ISETP.GE.AND P0, PT, R104, RZ, PT ;  /* 0x000000ff6800720c */ /* 0x000fe40003f06270 */
[C---:B------:R-:W-:Y:S01]  /*2bc0*/  ISETP.GT.U32.AND P3, PT, R2.reuse, R91, PT ;  /* 0x0000005b0200720c */ /* 0x040fe20003f64070 */
[----:B------:R-:W-:Y:S01]  /*2bd0*/  @!P2 IMAD.MOV R67, RZ, RZ, -R67 ;  /* 0x000000ffff43a224 */ /* 0x000fe200078e0a43 */
[----:B------:R-:W-:-:S02]  /*2be0*/  ISETP.GT.U32.AND P2, PT, R2, R93, PT ;  /* 0x0000005d0200720c */ /* 0x000fc40003f44070 */
[----:B------:R-:W-:Y:S01]  /*2bf0*/  ISETP.GE.AND P4, PT, R82, RZ, PT ;  /* 0x000000ff5200720c */ /* 0x000fe20003f86270 */
[----:B------:R-:W-:Y:S01]  /*2c00*/  @!P1 IMAD.MOV R53, RZ, RZ, -R53 ;  /* 0x000000ffff359224 */ /* 0x000fe200078e0a35 */
[----:B------:R-:W-:Y:S01]  /*2c10*/  ISETP.GE.AND P1, PT, R96, RZ, PT ;  /* 0x000000ff6000720c */ /* 0x000fe20003f26270 */
[--C-:B------:R-:W-:Y:S01]  /*2c20*/  @!P6 IMAD.IADD R87, R87, 0x1, -R2.reuse ;  /* 0x000000015757e824 */ /* 0x100fe200078e0a02 */
[----:B------:R-:W-:Y:S01]  /*2c30*/  ISETP.GT.U32.AND P6, PT, R2, R97, PT ;  /* 0x000000610200720c */ /* 0x000fe20003fc4070 */
[--C-:B------:R-:W-:Y:S01]  /*2c40*/  @!P5 IMAD.IADD R99, R99, 0x1, -R2.reuse ;  /* 0x000000016363d824 */ /* 0x100fe200078e0a02 */
[----:B------:R-:W-:Y:S02]  /*2c50*/  IADD3 R4, R30, -0x2f, RZ ;  /* 0xffffffd11e047810 */ /* 0x000fe40007ffe0ff */
[----:B------:R-:W-:Y:S01]  /*2c60*/  @!P0 IADD3 R51, -R51, RZ, RZ ;  /* 0x000000ff33338210 */ /* 0x000fe20007ffe1ff */
[----:B------:R-:W-:Y:S01]  /*2c70*/  @!P3 IMAD.IADD R91, R91, 0x1, -R2 ;  /* 0x000000015b5bb824 */ /* 0x000fe200078e0a02 */
[----:B------:R-:W-:-:S02]  /*2c80*/  ISETP.GE.AND P0, PT, R98, RZ, PT ;  /* 0x000000ff6200720c */ /* 0x000fc40003f06270 */
[C---:B------:R-:W-:Y:S01]  /*2c90*/  ISETP.GT.U32.AND P5, PT, R2.reuse, R99, PT ;  /* 0x000000630200720c */ /* 0x040fe20003fa4070 */
[----:B------:R-:W-:Y:S01]  /*2ca0*/  @!P4 IMAD.MOV R73, RZ, RZ, -R73 ;  /* 0x000000ffff49c224 */ /* 0x000fe200078e0a49 */
[----:B------:R-:W-:Y:S01]  /*2cb0*/  @!P2 IADD3 R93, R93, -R2, RZ ;  /* 0x800000025d5da210 */ /* 0x000fe20007ffe0ff */
[----:B------:R-:W-:Y:S01]  /*2cc0*/  @!P1 IMAD.MOV R59, RZ, RZ, -R59 ;  /* 0x000000ffff3b9224 */ /* 0x000fe200078e0a3b */
[C---:B------:R-:W-:Y:S01]  /*2cd0*/  ISETP.GT.U32.AND P2, PT, R2.reuse, R103, PT ;  /* 0x000000670200720c */ /* 0x040fe20003f44070 */
[----:B------:R-:W-:Y:S01]  /*2ce0*/  @!P6 IMAD.IADD R97, R97, 0x1, -R2 ;  /* 0x000000016161e824 */ /* 0x000fe200078e0a02 */
[----:B------:R-:W-:Y:S02]  /*2cf0*/  ISETP.GT.U32.AND P3, PT, R2, R101, PT ;  /* 0x000000650200720c */ /* 0x000fe40003f64070 */
[----:B------:R-:W-:Y:S02]  /*2d00*/  ISETP.GE.AND P1, PT, R90, RZ, PT ;  /* 0x000000ff5a00720c */ /* 0x000fe40003f26270 */
[----:B------:R-:W-:Y:S01]  /*2d10*/  ISETP.GE.AND P4, PT, R76, RZ, PT ;  /* 0x000000ff4c00720c */ /* 0x000fe20003f86270 */
[----:B------:R-:W-:Y:S01]  /*2d20*/  @!P0 IMAD.MOV R57, RZ, RZ, -R57 ;  /* 0x000000ffff398224 */ /* 0x000fe200078e0a39 */
[----:B------:R-:W-:-:S02]  /*2d30*/  ISETP.GT.U32.AND P6, PT, R2, R97, PT ;  /* 0x000000610200720c */ /* 0x000fc40003fc4070 */
[----:B------:R-:W-:Y:S02]  /*2d40*/  ISETP.GE.AND P0, PT, R92, RZ, PT ;  /* 0x000000ff5c00720c */ /* 0x000fe40003f06270 */
[----:B------:R-:W-:Y:S01]  /*2d50*/  @!P5 IADD3 R99, R99, -R2, RZ ;  /* 0x800000026363d210 */ /* 0x000fe20007ffe0ff */
[--C-:B------:R-:W-:Y:S01]  /*2d60*/  @!P2 IMAD.IADD R103, R103, 0x1, -R2.reuse ;  /* 0x000000016767a824 */ /* 0x100fe200078e0a02 */
[----:B------:R-:W-:Y:S01]  /*2d70*/  ISETP.GT.U32.AND P5, PT, R2, R107, PT ;  /* 0x0000006b0200720c */ /* 0x000fe20003fa4070 */
[--C-:B------:R-:W-:Y:S01]  /*2d80*/  @!P3 IMAD.IADD R101, R101, 0x1, -R2.reuse ;  /* 0x000000016565b824 */ /* 0x100fe200078e0a02 */
[----:B------:R-:W-:Y:S02]  /*2d90*/  ISETP.GE.AND P2, PT, R70, RZ, PT ;  /* 0x000000ff4600720c */ /* 0x000fe40003f46270 */
[----:B------:R-:W-:Y:S01]  /*2da0*/  @!P1 IADD3 R65, -R65, RZ, RZ ;  /* 0x000000ff41419210 */ /* 0x000fe20007ffe1ff */
[----:B------:R-:W-:Y:S01]  /*2db0*/  @!P4 IMAD.MOV R79, RZ, RZ, -R79 ;  /* 0x000000ffff4fc224 */ /* 0x000fe200078e0a4f */
[----:B------:R-:W-:Y:S01]  /*2dc0*/  ISETP.GE.AND P1, PT, R84, RZ, PT ;  /* 0x000000ff5400720c */ /* 0x000fe20003f26270 */
[----:B------:R-:W-:Y:S01]  /*2dd0*/  @!P6 IMAD.IADD R97, R97, 0x1, -R2 ;  /* 0x000000016161e824 */ /* 0x000fe200078e0a02 */
[C---:B------:R-:W-:Y:S01]  /*2de0*/  ISETP.GT.U32.AND P4, PT, R2.reuse, R103, PT ;  /* 0x000000670200720c */ /* 0x040fe20003f84070 */
[----:B------:R-:W-:Y:S01]  /*2df0*/  @!P0 IMAD.MOV R63, RZ, RZ, -R63 ;  /* 0x000000ffff3f8224 */ /* 0x000fe200078e0a3f */
[----:B------:R-:W-:-:S02]  /*2e00*/  ISETP.GT.U32.AND P3, PT, R2, R101, PT ;  /* 0x000000650200720c */ /* 0x000fc40003f64070 */
[----:B------:R-:W-:Y:S01]  /*2e10*/  ISETP.GT.U32.AND P6, PT, R2, R105, PT ;  /* 0x000000690200720c */ /* 0x000fe20003fc4070 */
[--C-:B------:R-:W-:Y:S01]  /*2e20*/  @!P5 IMAD.IADD R107, R107, 0x1, -R2.reuse ;  /* 0x000000016b6bd824 */ /* 0x100fe200078e0a02 */
[----:B------:R-:W-:Y:S01]  /*2e30*/  ISETP.GE.AND P0, PT, R86, RZ, PT ;  /* 0x000000ff5600720c */ /* 0x000fe20003f06270 */
[----:B------:R-:W-:Y:S01]  /*2e40*/  @!P2 IMAD.MOV R85, RZ, RZ, -R85 ;  /* 0x000000ffff55a224 */ /* 0x000fe200078e0a55 */
[----:B------:R-:W-:Y:S02]  /*2e50*/  ISETP.GE.AND P2, PT, R64, RZ, PT ;  /* 0x000000ff4000720c */ /* 0x000fe40003f46270 */
[----:B------:R-:W-:Y:S01]  /*2e60*/  ISETP.GT.U32.AND P5, PT, R2, R107, PT ;  /* 0x0000006b0200720c */ /* 0x000fe20003fa4070 */
[----:B------:R-:W-:Y:S01]  /*2e70*/  @!P1 IMAD.MOV R71, RZ, RZ, -R71 ;  /* 0x000000ffff479224 */ /* 0x000fe200078e0a47 */
[----:B------:R-:W-:Y:S01]  /*2e80*/  ISETP.GE.AND P1, PT, R78, RZ, PT ;  /* 0x000000ff4e00720c */ /* 0x000fe20003f26270 */
[----:B------:R-:W-:Y:S01]  /*2e90*/  @!P4 IMAD.IADD R103, R103, 0x1, -R2 ;  /* 0x000000016767c824 */ /* 0x000fe200078e0a02 */
[----:B------:R-:W-:-:S02]  /*2ea0*/  ISETP.GT.U32.AND P4, PT, R2, R111, PT ;  /* 0x0000006f0200720c */ /* 0x000fc40003f84070 */
[----:B------:R-:W-:Y:S01]  /*2eb0*/  @!P3 IADD3 R101, R101, -R2, RZ ;  /* 0x800000026565b210 */ /* 0x000fe20007ffe0ff */
[--C-:B------:R-:W-:Y:S01]  /*2ec0*/  @!P6 IMAD.IADD R105, R105, 0x1, -R2.reuse ;  /* 0x000000016969e824 */ /* 0x100fe200078e0a02 */
[----:B------:R-:W-:Y:S02]  /*2ed0*/  ISETP.GT.U32.AND P3, PT, R2, R109, PT ;  /* 0x0000006d0200720c */ /* 0x000fe40003f64070 */
[----:B------:R-:W-:Y:S01]  /*2ee0*/  @!P0 IADD3 R69, -R69, RZ, RZ ;  /* 0x000000ff45458210 */ /* 0x000fe20007ffe1ff */
[----:B------:R-:W-:Y:S01]  /*2ef0*/  @!P2 IMAD.MOV R91, RZ, RZ, -R91 ;  /* 0x000000ffff5ba224 */ /* 0x000fe200078e0a5b */
[----:B------:R-:W-:Y:S01]  /*2f00*/  ISETP.GE.AND P0, PT, R80, RZ, PT ;  /* 0x000000ff5000720c */ /* 0x000fe20003f06270 */
[----:B------:R-:W-:Y:S01]  /*2f10*/  @!P5 IMAD.IADD R107, R107, 0x1, -R2 ;  /* 0x000000016b6bd824 */ /* 0x000fe200078e0a02 */
[C---:B------:R-:W-:Y:S01]  /*2f20*/  ISETP.GT.U32.AND P6, PT, R2.reuse, R105, PT ;  /* 0x000000690200720c */ /* 0x040fe20003fc4070 */
[----:B------:R-:W-:Y:S01]  /*2f30*/  @!P1 IMAD.MOV R77, RZ, RZ, -R77 ;  /* 0x000000ffff4d9224 */ /* 0x000fe200078e0a4d */
[----:B------:R-:W-:-:S02]  /*2f40*/  ISETP.GT.U32.AND P5, PT, R2, R115, PT ;  /* 0x000000730200720c */ /* 0x000fc40003fa4070 */
[----:B------:R-:W-:Y:S02]  /*2f50*/  ISETP.GE.AND P1, PT, R72, RZ, PT ;  /* 0x000000ff4800720c */ /* 0x000fe40003f26270 */
[----:B------:R-:W-:Y:S01]  /*2f60*/  @!P4 IADD3 R111, R111, -R2, RZ ;  /* 0x800000026f6fc210 */ /* 0x000fe20007ffe0ff */
[----:B------:R-:W-:Y:S01]  /*2f70*/  @!P3 IMAD.IADD R109, R109, 0x1, -R2 ;  /* 0x000000016d6db824 */ /* 0x000fe200078e0a02 */
[----:B------:R-:W-:Y:S02]  /*2f80*/  ISETP.GE.AND P4, PT, R58, RZ, PT ;  /* 0x000000ff3a00720c */ /* 0x000fe40003f86270 */
[C---:B------:R-:W-:Y:S01]  /*2f90*/  ISETP.GT.U32.AND P2, PT, R2.reuse, R111, PT ;  /* 0x0000006f0200720c */ /* 0x040fe20003f44070 */
[----:B------:R-:W-:Y:S01]  /*2fa0*/  @!P0 IMAD.MOV R75, RZ, RZ, -R75 ;  /* 0x000000ffff4b8224 */ /* 0x000fe200078e0a4b */
[----:B------:R-:W-:Y:S02]  /*2fb0*/  ISETP.GT.U32.AND P3, PT, R2, R109, PT ;  /* 0x0000006d0200720c */ /* 0x000fe40003f64070 */
[----:B------:R-:W-:-:S02]  /*2fc0*/  ISETP.GE.AND P0, PT, R74, RZ, PT ;  /* 0x000000ff4a00720c */ /* 0x000fc40003f06270 */
[-C--:B------:R-:W-:Y:S01]  /*2fd0*/  @!P6 IADD3 R105, R105, -R2.reuse, RZ ;  /* 0x800000026969e210 */ /* 0x080fe20007ffe0ff */
[----:B------:R-:W-:Y:S01]  /*2fe0*/  @!P1 IMAD.MOV R83, RZ, RZ, -R83 ;  /* 0x000000ffff539224 */ /* 0x000fe200078e0a53 */
[----:B------:R-:W-:Y:S02]  /*2ff0*/  ISETP.GT.U32.AND P6, PT, R2, R113, PT ;  /* 0x000000710200720c */ /* 0x000fe40003fc4070 */
[----:B------:R-:W-:Y:S01]  /*3000*/  @!P5 IADD3 R115, R115, -R2, RZ ;  /* 0x800000027373d210 */ /* 0x000fe20007ffe0ff */
[----:B------:R-:W-:Y:S01]  /*3010*/  @!P4 IMAD.MOV R99, RZ, RZ, -R99 ;  /* 0x000000ffff63c224 */ /* 0x000fe200078e0a63 */
[----:B------:R-:W-:Y:S01]  /*3020*/  ISETP.GE.AND P1, PT, R66, RZ, PT ;  /* 0x000000ff4200720c */ /* 0x000fe20003f26270 */
[--C-:B------:R-:W-:Y:S01]  /*3030*/  @!P2 IMAD.IADD R111, R111, 0x1, -R2.reuse ;  /* 0x000000016f6fa824 */ /* 0x100fe200078e0a02 */
[C---:B------:R-:W-:Y:S01]  /*3040*/  ISETP.GT.U32.AND P4, PT, R2.reuse, R115, PT ;  /* 0x000000730200720c */ /* 0x040fe20003f84070 */
[----:B------:R-:W-:Y:S01]  /*3050*/  @!P3 IMAD.IADD R109, R109, 0x1, -R2 ;  /* 0x000000016d6db824 */ /* 0x000fe200078e0a02 */
[C---:B------:R-:W-:Y:S01]  /*3060*/  ISETP.GT.U32.AND P2, PT, R2.reuse, R119, PT ;  /* 0x000000770200720c */ /* 0x040fe20003f44070 */
[----:B------:R-:W-:Y:S01]  /*3070*/  @!P0 IMAD.MOV R81, RZ, RZ, -R81 ;  /* 0x000000ffff518224 */ /* 0x000fe200078e0a51 */
[----:B------:R-:W-:-:S02]  /*3080*/  ISETP.GT.U32.AND P3, PT, R2, R117, PT ;  /* 0x000000750200720c */ /* 0x000fc40003f64070 */
[----:B------:R-:W-:Y:S01]  /*3090*/  ISETP.GE.AND P0, PT, R68, RZ, PT ;  /* 0x000000ff4400720c */ /* 0x000fe20003f06270 */
[--C-:B------:R-:W-:Y:S01]  /*30a0*/  @!P6 IMAD.IADD R113, R113, 0x1, -R2.reuse ;  /* 0x000000017171e824 */ /* 0x100fe200078e0a02 */
[----:B------:R-:W-:Y:S02]  /*30b0*/  ISETP.GE.AND P5, PT, R52, RZ, PT ;  /* 0x000000ff3400720c */ /* 0x000fe40003fa6270 */
[----:B---3--:R-:W-:Y:S01]  /*30c0*/  IABS R76, c[0x0][0x178] ;  /* 0x00005e00004c7a13 */ /* 0x008fe20000000000 */
[----:B------:R-:W-:Y:S01]  /*30d0*/  @!P1 IMAD.MOV R89, RZ, RZ, -R89 ;  /* 0x000000ffff599224 */ /* 0x000fe200078e0a59 */
[----:B------:R-:W-:Y:S01]  /*30e0*/  ISETP.GE.AND P1, PT, R60, RZ, PT ;  /* 0x000000ff3c00720c */ /* 0x000fe20003f26270 */
[--C-:B------:R-:W-:Y:S01]  /*30f0*/  @!P4 IMAD.IADD R115, R115, 0x1, -R2.reuse ;  /* 0x000000017373c824 */ /* 0x100fe200078e0a02 */
[C---:B------:R-:W-:Y:S01]  /*3100*/  ISETP.GT.U32.AND P6, PT, R2.reuse, R113, PT ;  /* 0x000000710200720c */ /* 0x040fe20003fc4070 */
[----:B------:R-:W-:Y:S01]  /*3110*/  @!P2 IMAD.IADD R119, R119, 0x1, -R2 ;  /* 0x000000017777a824 */ /* 0x000fe200078e0a02 */
[----:B------:R-:W-:-:S02]  /*3120*/  ISETP.GT.U32.AND P4, PT, R2, R123, PT ;  /* 0x0000007b0200720c */ /* 0x000fc40003f84070 */
[----:B------:R-:W-:Y:S01]  /*3130*/  @!P3 IADD3 R117, R117, -R2, RZ ;  /* 0x800000027575b210 */ /* 0x000fe20007ffe0ff */
[----:B------:R-:W-:Y:S01]  /*3140*/  @!P0 IMAD.MOV R87, RZ, RZ, -R87 ;  /* 0x000000ffff578224 */ /* 0x000fe200078e0a57 */
[----:B------:R-:W-:Y:S01]  /*3150*/  ISETP.GE.AND P2, PT, R46, RZ, PT ;  /* 0x000000ff2e00720c */ /* 0x000fe20003f46270 */
[----:B------:R-:W-:Y:S01]  /*3160*/  @!P5 IMAD.MOV R105, RZ, RZ, -R105 ;  /* 0x000000ffff69d224 */ /* 0x000fe200078e0a69 */
[----:B------:R-:W-:Y:S02]  /*3170*/  ISETP.GE.AND P0, PT, R62, RZ, PT ;  /* 0x000000ff3e00720c */ /* 0x000fe40003f06270 */
[----:B------:R-:W-:Y:S01]  /*3180*/  ISETP.GT.U32.AND P3, PT, R2, R117, PT ;  /* 0x000000750200720c */ /* 0x000fe20003f64070 */
[----:B------:R-:W-:Y:S01]  /*3190*/  @!P1 IMAD.MOV R97, RZ, RZ, -R97 ;  /* 0x000000ffff619224 */ /* 0x000fe200078e0a61 */
[----:B------:R-:W-:Y:S01]  /*31a0*/  ISETP.GE.AND P1, PT, R54, RZ, PT ;  /* 0x000000ff3600720c */ /* 0x000fe20003f26270 */
[--C-:B------:R-:W-:Y:S01]  /*31b0*/  @!P6 IMAD.IADD R113, R113, 0x1, -R2.reuse ;  /* 0x000000017171e824 */ /* 0x100fe200078e0a02 */
[----:B------:R-:W-:Y:S01]  /*31c0*/  ISETP.GT.U32.AND P6, PT, R2, R121, PT ;  /* 0x000000790200720c */ /* 0x000fe20003fc4070 */
[----:B------:R-:W-:Y:S01]  /*31d0*/  @!P4 IMAD.IADD R123, R123, 0x1, -R2 ;  /* 0x000000017b7bc824 */ /* 0x000fe200078e0a02 */
[----:B------:R-:W-:-:S02]  /*31e0*/  ISETP.GE.AND P4, PT, R40, RZ, PT ;  /* 0x000000ff2800720c */ /* 0x000fc40003f86270 */
[----:B------:R-:W-:Y:S01]  /*31f0*/  IADD3 R0, R30, -0x33, RZ ;  /* 0xffffffcd1e007810 */ /* 0x000fe20007ffe0ff */
[----:B------:R-:W-:Y:S01]  /*3200*/  @!P2 IMAD.MOV R111, RZ, RZ, -R111 ;  /* 0x000000ffff6fa224 */ /* 0x000fe200078e0a6f */
[----:B------:R-:W-:Y:S01]  /*3210*/  ISETP.GT.U32.AND P2, PT, R2, R123, PT ;  /* 0x0000007b0200720c */ /* 0x000fe20003f44070 */
[----:B------:R-:W-:Y:S01]  /*3220*/  @!P0 IMAD.MOV R93, RZ, RZ, -R93 ;  /* 0x000000ffff5d8224 */ /* 0x000fe200078e0a5d */
[----:B------:R-:W-:Y:S01]  /*3230*/  ISETP.GE.AND P0, PT, R56, RZ, PT ;  /* 0x000000ff3800720c */ /* 0x000fe20003f06270 */
[----:B------:R-:W-:Y:S01]  /*3240*/  @!P3 IMAD.IADD R117, R117, 0x1, -R2 ;  /* 0x000000017575b824 */ /* 0x000fe200078e0a02 */
[----:B------:R-:W-:Y:S01]  /*3250*/  ISETP.GT.U32.AND P3, PT, R2, R125, PT ;  /* 0x0000007d0200720c */ /* 0x000fe20003f64070 */
[----:B------:R-:W-:Y:S01]  /*3260*/  @!P1 IMAD.MOV R103, RZ, RZ, -R103 ;  /* 0x000000ffff679224 */ /* 0x000fe200078e0a67 */
[----:B------:R-:W-:Y:S02]  /*3270*/  ISETP.GE.AND P1, PT, R48, RZ, PT ;  /* 0x000000ff3000720c */ /* 0x000fe40003f26270 */
[----:B------:R-:W-:-:S02]  /*3280*/  @!P6 IADD3 R121, R121, -R2, RZ ;  /* 0x800000027979e210 */ /* 0x000fc40007ffe0ff */
[C---:B------:R-:W-:Y:S02]  /*3290*/  ISETP.GT.U32.AND P6, PT, R2.reuse, R119, PT ;  /* 0x000000770200720c */ /* 0x040fe40003fc4070 */
[C---:B------:R-:W-:Y:S01]  /*32a0*/  ISETP.GT.U32.AND P5, PT, R2.reuse, R121, PT ;  /* 0x000000790200720c */ /* 0x040fe20003fa4070 */
[--C-:B------:R-:W-:Y:S01]  /*32b0*/  @!P2 IMAD.IADD R123, R123, 0x1, -R2.reuse ;  /* 0x000000017b7ba824 */ /* 0x100fe200078e0a02 */
[----:B------:R-:W-:Y:S01]  /*32c0*/  ISETP.GT.U32.AND P2, PT, R2, R131, PT ;  /* 0x000000830200720c */ /* 0x000fe20003f44070 */
[----:B------:R-:W-:Y:S01]  /*32d0*/  @!P0 IMAD.MOV R101, RZ, RZ, -R101 ;  /* 0x000000ffff658224 */ /* 0x000fe200078e0a65 */
[----:B------:R-:W-:Y:S01]  /*32e0*/  ISETP.GE.AND P0, PT, R50, RZ, PT ;  /* 0x000000ff3200720c */ /* 0x000fe20003f06270 */
[----:B------:R-:W-:Y:S01]  /*32f0*/  @!P3 IMAD.IADD R125, R125, 0x1, -R2 ;  /* 0x000000017d7db824 */ /* 0x000fe200078e0a02 */
[----:B------:R-:W-:Y:S02]  /*3300*/  ISETP.GE.AND P3, PT, R36, RZ, PT ;  /* 0x000000ff2400720c */ /* 0x000fe40003f66270 */
[----:B------:R-:W-:-:S02]  /*3310*/  @!P1 IADD3 R109, -R109, RZ, RZ ;  /* 0x000000ff6d6d9210 */ /* 0x000fc40007ffe1ff */
[----:B------:R-:W-:Y:S01]  /*3320*/  ISETP.GE.AND P1, PT, R42, RZ, PT ;  /* 0x000000ff2a00720c */ /* 0x000fe20003f26270 */
[--C-:B------:R-:W-:Y:S01]  /*3330*/  @!P6 IMAD.IADD R119, R119, 0x1, -R2.reuse ;  /* 0x000000017777e824 */ /* 0x100fe200078e0a02 */
[C---:B------:R-:W-:Y:S01]  /*3340*/  ISETP.GT.U32.AND P6, PT, R2.reuse, R127, PT ;  /* 0x0000007f0200720c */ /* 0x040fe20003fc4070 */
[--C-:B------:R-:W-:Y:S01]  /*3350*/  @!P5 IMAD.IADD R121, R121, 0x1, -R2.reuse ;  /* 0x000000017979d824 */ /* 0x100fe200078e0a02 */
[----:B------:R-:W-:Y:S01]  /*3360*/  ISETP.GT.U32.AND P5, PT, R2, R129, PT ;  /* 0x000000810200720c */ /* 0x000fe20003fa4070 */
[----:B------:R-:W-:Y:S01]  /*3370*/  @!P2 IMAD.IADD R131, R131, 0x1, -R2 ;  /* 0x000000018383a824 */ /* 0x000fe200078e0a02 */
[----:B------:R-:W-:Y:S01]  /*3380*/  @!P4 IADD3 R117, -R117, RZ, RZ ;  /* 0x000000ff7575c210 */ /* 0x000fe20007ffe1ff */
[----:B------:R-:W-:Y:S01]  /*3390*/  @!P0 IMAD.MOV R107, RZ, RZ, -R107 ;  /* 0x000000ffff6b8224 */ /* 0x000fe200078e0a6b */
[----:B------:R-:W-:Y:S01]  /*33a0*/  ISETP.GE.AND P0, PT, R44, RZ, PT ;  /* 0x000000ff2c00720c */ /* 0x000fe20003f06270 */
[----:B------:R-:W-:Y:S01]  /*33b0*/  @!P3 IMAD.MOV R121, RZ, RZ, -R121 ;  /* 0x000000ffff79b224 */ /* 0x000fe200078e0a79 */
[----:B------:R-:W-:-:S02]  /*33c0*/  ISETP.GT.U32.AND P3, PT, R2, R131, PT ;  /* 0x000000830200720c */ /* 0x000fc40003f64070 */
[----:B------:R-:W-:Y:S01]  /*33d0*/  ISETP.GE.U32.AND P2, PT, R4, 0x7fffffb2, PT ;  /* 0x7fffffb20400780c */ /* 0x000fe20003f46070 */
[----:B------:R-:W-:Y:S01]  /*33e0*/  @!P1 IMAD.MOV R115, RZ, RZ, -R115 ;  /* 0x000000ffff739224 */ /* 0x000fe200078e0a73 */
[----:B------:R-:W-:Y:S01]  /*33f0*/  ISETP.GT.U32.AND P1, PT, R2, R125, PT ;  /* 0x0000007d0200720c */ /* 0x000fe20003f24070 */
[--C-:B------:R-:W-:Y:S01]  /*3400*/  @!P6 IMAD.IADD R127, R127, 0x1, -R2.reuse ;  /* 0x000000017f7fe824 */ /* 0x100fe200078e0a02 */
[----:B------:R-:W-:Y:S01]  /*3410*/  ISETP.GE.AND P6, PT, R34, RZ, PT ;  /* 0x000000ff2200720c */ /* 0x000fe20003fc6270 */
[----:B------:R-:W-:Y:S01]  /*3420*/  @!P5 IMAD.IADD R129, R129, 0x1, -R2 ;  /* 0x000000018181d824 */ /* 0x000fe200078e0a02 */
[----:B------:R-:W-:Y:S02]  /*3430*/  ISETP.GE.AND P5, PT, R28, RZ, PT ;  /* 0x000000ff1c00720c */ /* 0x000fe40003fa6270 */
[----:B------:R-:W-:Y:S02]  /*3440*/  ISETP.GT.U32.AND P4, PT, R2, R127, PT ;  /* 0x0000007f0200720c */ /* 0x000fe40003f84070 */
[----:B------:R-:W-:-:S02]  /*3450*/  @!P0 IADD3 R113, -R113, RZ, RZ ;  /* 0x000000ff71718210 */ /* 0x000fc40007ffe1ff */
[----:B------:R-:W-:Y:S02]  /*3460*/  ISETP.GE.AND P0, PT, R38, RZ, PT ;  /* 0x000000ff2600720c */ /* 0x000fe40003f06270 */
[----:B------:R-:W-:Y:S01]  /*3470*/  @!P3 IADD3 R131, R131, -R2, RZ ;  /* 0x800000028383b210 */ /* 0x000fe20007ffe0ff */
[--C-:B------:R-:W-:Y:S01]  /*3480*/  @!P1 IMAD.IADD R125, R125, 0x1, -R2.reuse ;  /* 0x000000017d7d9824 */ /* 0x100fe200078e0a02 */
[----:B------:R-:W-:Y:S02]  /*3490*/  ISETP.GE.AND P3, PT, R18, RZ, PT ;  /* 0x000000ff1200720c */ /* 0x000fe40003f66270 */
[----:B------:R-:W-:Y:S01]  /*34a0*/  ISETP.GT.U32.AND P1, PT, R2, R133, PT ;  /* 0x000000850200720c */ /* 0x000fe20003f24070 */
[----:B------:R-:W-:Y:S01]  /*34b0*/  @!P5 IMAD.MOV R125, RZ, RZ, -R125 ;  /* 0x000000ffff7dd224 */ /* 0x000fe200078e0a7d */
[----:B------:R-:W-:Y:S01]  /*34c0*/  ISETP.GE.AND P5, PT, R20, RZ, PT ;  /* 0x000000ff1400720c */ /* 0x000fe20003fa6270 */
[----:B------:R-:W-:Y:S01]  /*34d0*/  @!P4 IMAD.IADD R127, R127, 0x1, -R2 ;  /* 0x000000017f7fc824 */ /* 0x000fe200078e0a02 */
[----:B-1----:R-:W-:-:S02]  /*34e0*/  LOP3.LUT R34, RZ, c[0x0][0x17c], RZ, 0x33, !PT ;  /* 0x00005f00ff227a12 */ /* 0x002fc400078e33ff */
[----:B------:R-:W-:Y:S01]  /*34f0*/  @!P6 IADD3 R123, -R123, RZ, RZ ;  /* 0x000000ff7b7be210 */ /* 0x000fe20007ffe1ff */
[----:B------:R-:W-:Y:S01]  /*3500*/  @!P0 IMAD.MOV R119, RZ, RZ, -R119 ;  /* 0x000000ffff778224 */ /* 0x000fe200078e0a77 */
[----:B------:R-:W-:Y:S02]  /*3510*/  ISETP.GT.U32.AND P0, PT, R2, R129, PT ;  /* 0x000000810200720c */ /* 0x000fe40003f04070 */
[----:B------:R-:W-:Y:S02]  /*3520*/  ISETP.GE.U32.AND P6, PT, R6, 0x7fffffb1, PT ;  /* 0x7fffffb10600780c */ /* 0x000fe40003fc6070 */
[----:B------:R-:W-:Y:S01]  /*3530*/  @!P3 IADD3 R135, -R135, RZ, RZ ;  /* 0x000000ff8787b210 */ /* 0x000fe20007ffe1ff */
[----:B------:R-:W-:Y:S01]  /*3540*/  @!P1 IMAD.IADD R133, R133, 0x1, -R2 ;  /* 0x0000000185859824 */ /* 0x000fe200078e0a02 */
[----:B------:R-:W-:Y:S01]  /*3550*/  ISETP.NE.AND P3, PT, RZ, c[0x0][0x17c], PT ;  /* 0x00005f00ff007a0c */ /* 0x000fe20003f65270 */
[----:B------:R-:W-:Y:S01]  /*3560*/  @!P5 IMAD.MOV R131, RZ, RZ, -R131 ;  /* 0x000000ffff83d224 */ /* 0x000fe200078e0a83 */
[----:B------:R-:W-:-:S02]  /*3570*/  ISETP.GE.AND P4, PT, R26, RZ, PT ;  /* 0x000000ff1a00720c */ /* 0x000fc40003f86270 */
[----:B------:R-:W-:Y:S02]  /*3580*/  IADD3 R6, R30, -0x2e, RZ ;  /* 0xffffffd21e067810 */ /* 0x000fe40007ffe0ff */
[C---:B----4-:R-:W-:Y:S01]  /*3590*/  SEL R28, R34.reuse, R9, !P3 ;  /* 0x00000009221c7207 */ /* 0x050fe20005800000 */
[----:B------:R-:W-:Y:S01]  /*35a0*/  @!P0 IMAD.IADD R129, R129, 0x1, -R2 ;  /* 0x0000000181818824 */ /* 0x000fe200078e0a02 */
[C---:B------:R-:W-:Y:S02]  /*35b0*/  SEL R9, R34.reuse, R33, !P3 ;  /* 0x0000002122097207 */ /* 0x040fe40005800000 */
[----:B------:R-:W-:Y:S01]  /*35c0*/  SEL R33, R34, R105, !P3 ;  /* 0x0000006922217207 */ /* 0x000fe20005800000 */
[----:B------:R-:W-:Y:S01]  /*35d0*/  IMAD R28, R28, c[0x0][0x190], RZ ;  /* 0x000064001c1c7a24 */ /* 0x000fe200078e02ff */
[----:B------:R-:W-:Y:S01]  /*35e0*/  ISETP.GE.U32.AND P5, PT, R6, 0x7fffffb3, PT ;  /* 0x7fffffb30600780c */ /* 0x000fe20003fa6070 */
[----:B------:R-:W-:Y:S01]  /*35f0*/  IMAD R9, R9, c[0x0][0x190], RZ ;  /* 0x0000640009097a24 */ /* 0x000fe200078e02ff */
[C---:B------:R-:W-:Y:S01]  /*3600*/  SEL R6, R34.reuse, R3, !P3 ;  /* 0x0000000322067207 */ /* 0x040fe20005800000 */
[----:B------:R1:W-:Y:S01]  /*3610*/  STL [R1+0x1c], R33 ;  /* 0x00001c2101007387 */ /* 0x0003e20000100800 */
[C---:B------:R-:W-:Y:S01]  /*3620*/  SEL R29, R34.reuse, R25, !P3 ;  /* 0x00000019221d7207 */ /* 0x040fe20005800000 */
[----:B------:R-:W-:Y:S01]  /*3630*/  @!P4 IMAD.MOV R127, RZ, RZ, -R127 ;  /* 0x000000ffff7fc224 */ /* 0x000fe200078e0a7f */
[----:B------:R-:W-:Y:S01]  /*3640*/  SEL R3, R34, R35, !P3 ;  /* 0x0000002322037207 */ /* 0x000fe20005800000 */
[----:B------:R-:W-:Y:S01]  /*3650*/  IMAD R6, R6, c[0x0][0x190], RZ ;  /* 0x0000640006067a24 */ /* 0x000fe200078e02ff */
[C---:B------:R-:W-:Y:S01]  /*3660*/  SEL R25, R34.reuse, R107, !P3 ;  /* 0x0000006b22197207 */ /* 0x040fe20005800000 */
[----:B------:R-:W-:Y:S01]  /*3670*/  IMAD R29, R29, c[0x0][0x190], RZ ;  /* 0x000064001d1d7a24 */ /* 0x000fe200078e02ff */
[----:B------:R-:W-:Y:S01]  /*3680*/  SEL R35, R34, R109, !P3 ;  /* 0x0000006d22237207 */ /* 0x000fe20005800000 */
[----:B------:R-:W-:Y:S01]  /*3690*/  IMAD R3, R3, c[0x0][0x190], RZ ;  /* 0x0000640003037a24 */ /* 0x000fe200078e02ff */
[----:B------:R-:W-:Y:S01]  /*36a0*/  ISETP.GE.AND P0, PT, R22, RZ, PT ;  /* 0x000000ff1600720c */ /* 0x000fe20003f06270 */
[----:B------:R3:W-:Y:S01]  /*36b0*/  STL [R1+0x20], R25 ;  /* 0x0000201901007387 */ /* 0x0007e20000100800 */
[----:B-1----:R-:W-:-:S02]  /*36c0*/  SEL R33, R34, R111, !P3 ;  /* 0x0000006f22217207 */ /* 0x002fc40005800000 */
[----:B------:R-:W-:Y:S01]  /*36d0*/  ISETP.GT.U32.AND P1, PT, R2, R133, PT ;  /* 0x000000850200720c */ /* 0x000fe20003f24070 */
[----:B------:R1:W-:Y:S01]  /*36e0*/  STL [R1+0x24], R35 ;  /* 0x0000242301007387 */ /* 0x0003e20000100800 */
[----:B------:R-:W-:Y:S02]  /*36f0*/  ISETP.GE.AND P4, PT, R16, RZ, PT ;  /* 0x000000ff1000720c */ /* 0x000fe40003f86270 */
[----:B------:R-:W-:Y:S01]  /*3700*/  SEL R52, RZ, 0x1, P6 ;  /* 0x00000001ff347807 */ /* 0x000fe20003000000 */
[----:B------:R4:W-:Y:S01]  /*3710*/  STL [R1+0x28], R33 ;  /* 0x0000282101007387 */ /* 0x0009e20000100800 */
[----:B------:R-:W-:Y:S02]  /*3720*/  SEL R70, RZ, 0x4, P5 ;  /* 0x00000004ff467807 */ /* 0x000fe40002800000 */
[----:B---3--:R-:W-:Y:S01]  /*3730*/  SEL R25, R34, R113, !P3 ;  /* 0x0000007122197207 */ /* 0x008fe20005800000 */
[----:B------:R-:W-:Y:S01]  /*3740*/  @!P0 IMAD.MOV R129, RZ, RZ, -R129 ;  /* 0x000000ffff818224 */ /* 0x000fe200078e0a81 */
[----:B------:R-:W-:-:S02]  /*3750*/  SEL R58, RZ, 0x1fffe, P2 ;  /* 0x0001fffeff3a7807 */ /* 0x000fc40001000000 */
[C---:B-1----:R-:W-:Y:S01]  /*3760*/  SEL R35, R34.reuse, R115, !P3 ;  /* 0x0000007322237207 */ /* 0x042fe20005800000 */
[----:B------:R1:W-:Y:S01]  /*3770*/  STL [R1+0x2c], R25 ;  /* 0x00002c1901007387 */ /* 0x0003e20000100800 */
[----:B------:R-:W-:Y:S01]  /*3780*/  @!P1 IMAD.IADD R133, R133, 0x1, -R2 ;  /* 0x0000000185859824 */ /* 0x000fe200078e0a02 */
[----:B----4-:R-:W-:Y:S01]  /*3790*/  SEL R33, R34, R117, !P3 ;  /* 0x0000007522217207 */ /* 0x010fe20005800000 */
[----:B------:R-:W-:Y:S01]  /*37a0*/  IMAD.IADD R58, R52, 0x1, R58 ;  /* 0x00000001343a7824 */ /* 0x000fe200078e023a */
[----:B------:R3:W-:Y:S01]  /*37b0*/  STL [R1+0x30], R35 ;  /* 0x0000302301007387 */ /* 0x0007e20000100800 */
[----:B------:R-:W-:Y:S01]  /*37c0*/  @!P4 IMAD.MOV R133, RZ, RZ, -R133 ;  /* 0x000000ffff85c224 */ /* 0x000fe200078e0a85 */
[C---:B------:R-:W-:Y:S02]  /*37d0*/  IADD3 R2, R30.reuse, -0x2c, RZ ;  /* 0xffffffd41e027810 */ /* 0x040fe40007ffe0ff */
[----:B------:R4:W-:Y:S01]  /*37e0*/  STL [R1+0x34], R33 ;  /* 0x0000342101007387 */ /* 0x0009e20000100800 */
[----:B------:R-:W-:-:S02]  /*37f0*/  IADD3 R4, R30, -0x2d, RZ ;  /* 0xffffffd31e047810 */ /* 0x000fc40007ffe0ff */
[----:B-1----:R-:W-:Y:S02]  /*3800*/  SEL R25, R34, R119, !P3 ;  /* 0x0000007722197207 */ /* 0x002fe40005800000 */
[----:B------:R-:W-:Y:S02]  /*3810*/  ISETP.GE.U32.AND P4, PT, R2, 0x7fffffb5, PT ;  /* 0x7fffffb50200780c */ /* 0x000fe40003f86070 */
[C---:B---3--:R-:W-:Y:S01]  /*3820*/  SEL R35, R34.reuse, R121, !P3 ;  /* 0x0000007922237207 */ /* 0x048fe20005800000 */
[----:B------:R1:W-:Y:S01]  /*3830*/  STL [R1+0x38], R25 ;  /* 0x0000381901007387 */ /* 0x0003e20000100800 */
[----:B------:R-:W-:Y:S02]  /*3840*/  SEL R48, RZ, 0x1, P4 ;  /* 0x00000001ff307807 */ /* 0x000fe40002000000 */
[----:B----4-:R-:W-:Y:S01]  /*3850*/  SEL R33, R34, R123, !P3 ;  /* 0x0000007b22217207 */ /* 0x010fe20005800000 */
[----:B------:R3:W-:Y:S01]  /*3860*/  STL [R1+0x3c], R35 ;  /* 0x00003c2301007387 */ /* 0x0007e20000100800 */
[----:B------:R-:W-:-:S02]  /*3870*/  ISETP.GE.U32.AND P0, PT, R4, 0x7fffffb4, PT ;  /* 0x7fffffb40400780c */ /* 0x000fc40003f06070 */
[----:B------:R-:W-:Y:S01]  /*3880*/  IADD3 R4, R30, -0x2b, RZ ;  /* 0xffffffd51e047810 */ /* 0x000fe20007ffe0ff */
[----:B------:R4:W-:Y:S01]  /*3890*/  STL [R1+0x150], R33 ;  /* 0x0001502101007387 */ /* 0x0009e20000100800 */
[C---:B------:R-:W-:Y:S02]  /*38a0*/  SEL R248, R34.reuse, R79, !P3 ;  /* 0x0000004f22f87207 */ /* 0x040fe40005800000 */
[C---:B-1----:R-:W-:Y:S02]  /*38b0*/  SEL R25, R34.reuse, R125, !P3 ;  /* 0x0000007d22197207 */ /* 0x042fe40005800000 */
[----:B------:R-:W-:Y:S01]  /*38c0*/  SEL R239, R34, R59, !P3 ;  /* 0x0000003b22ef7207 */ /* 0x000fe20005800000 */
[----:B------:R-:W-:Y:S01]  /*38d0*/  IMAD R248, R248, c[0x0][0x190], RZ ;  /* 0x00006400f8f87a24 */ /* 0x000fe200078e02ff */
[C---:B---3--:R-:W-:Y:S01]  /*38e0*/  SEL R35, R34.reuse, R127, !P3 ;  /* 0x0000007f22237207 */ /* 0x048fe20005800000 */
[----:B------:R1:W-:Y:S01]  /*38f0*/  STL [R1+0x154], R25 ;  /* 0x0001541901007387 */ /* 0x0003e20000100800 */
[----:B------:R-:W-:Y:S01]  /*3900*/  SEL R59, RZ, 0x7fff8, P0 ;  /* 0x0007fff8ff3b7807 */ /* 0x000fe20000000000 */
[----:B------:R-:W-:Y:S01]  /*3910*/  IMAD R239, R239, c[0x0][0x190], RZ ;  /* 0x00006400efef7a24 */ /* 0x000fe200078e02ff */
        /* <DEDUP_REMOVED lines=11> */
[----:B------:R-:W-:Y:S01]  /*39d0*/  SEL R18, R34, R7, !P3 ;  /* 0x0000000722127207 */ /* 0x000fe20005800000 */
[----:B------:R-:W-:Y:S01]  /*39e0*/  IMAD R240, R240, c[0x0][0x190], RZ ;  /* 0x00006400f0f07a24 */ /* 0x000fe200078e02ff */
[C---:B----4-:R-:W-:Y:S01]  /*39f0*/  SEL R33, R34.reuse, R135, !P3 ;  /* 0x0000008722217207 */ /* 0x050fe20005800000 */
[----:B------:R-:W-:Y:S01]  /*3a00*/  STL [R1+0x16c], R35 ;  /* 0x00016c2301007387 */ /* 0x000fe20000100800 */
[----:B------:R-:W-:Y:S01]  /*3a10*/  SEL R14, R34, R11, !P3 ;  /* 0x0000000b220e7207 */ /* 0x000fe20005800000 */
[----:B------:R-:W-:Y:S01]  /*3a20*/  IMAD R18, R18, c[0x0][0x190], RZ ;  /* 0x0000640012127a24 */ /* 0x000fe200078e02ff */
[C---:B------:R-:W-:Y:S01]  /*3a30*/  SEL R12, R34.reuse, R13, !P3 ;  /* 0x0000000d220c7207 */ /* 0x040fe20005800000 */
[----:B------:R3:W-:Y:S01]  /*3a40*/  STL [R1+0x170], R33 ;  /* 0x0001702101007387 */ /* 0x0007e20000100800 */
[----:B------:R-:W-:Y:S01]  /*3a50*/  SEL R10, R34, R15, !P3 ;  /* 0x0000000f220a7207 */ /* 0x000fe20005800000 */
[----:B------:R-:W-:Y:S01]  /*3a60*/  IMAD R14, R14, c[0x0][0x190], RZ ;  /* 0x000064000e0e7a24 */ /* 0x000fe200078e02ff */
[----:B-1----:R-:W-:Y:S01]  /*3a70*/  IADD3 R25, R30, -0x2a, RZ ;  /* 0xffffffd61e197810 */ /* 0x002fe20007ffe0ff */
[----:B------:R-:W-:Y:S01]  /*3a80*/  IMAD R12, R12, c[0x0][0x190], RZ ;  /* 0x000064000c0c7a24 */ /* 0x000fe200078e02ff */
[----:B------:R-:W-:Y:S01]  /*3a90*/  SEL R19, R34, R17, !P3 ;  /* 0x0000001122137207 */ /* 0x000fe20005800000 */
[----:B------:R-:W-:Y:S01]  /*3aa0*/  IMAD R10, R10, c[0x0][0x190], RZ ;  /* 0x000064000a0a7a24 */ /* 0x000fe200078e02ff */
[----:B------:R-:W-:-:S02]  /*3ab0*/  ISETP.GE.U32.AND P2, PT, R25, 0x7fffffb7, PT ;  /* 0x7fffffb71900780c */ /* 0x000fc40003f46070 */
[C---:B------:R-:W-:Y:S01]  /*3ac0*/  IADD3 R25, R30.reuse, -0x28, RZ ;  /* 0xffffffd81e197810 */ /* 0x040fe20007ffe0ff */
[----:B------:R-:W-:Y:S01]  /*3ad0*/  IMAD R19, R19, c[0x0][0x190], RZ ;  /* 0x0000640013137a24 */ /* 0x000fe200078e02ff */
[C---:B---3--:R-:W-:Y:S02]  /*3ae0*/  IADD3 R33, R30.reuse, -0x27, RZ ;  /* 0xffffffd91e217810 */ /* 0x048fe40007ffe0ff */
[----:B------:R-:W-:Y:S02]  /*3af0*/  SEL R161, RZ, 0x4, P2 ;  /* 0x00000004ffa17807 */ /* 0x000fe40001000000 */
[----:B------:R-:W-:Y:S02]  /*3b00*/  ISETP.GE.U32.AND P6, PT, R33, 0x7fffffba, PT ;  /* 0x7fffffba2100780c */ /* 0x000fe40003fc6070 */
[----:B------:R-:W-:Y:S02]  /*3b10*/  IADD3 R33, R30, -0x25, RZ ;  /* 0xffffffdb1e217810 */ /* 0x000fe40007ffe0ff */
[----:B------:R-:W-:-:S02]  /*3b20*/  ISETP.GE.U32.AND P0, PT, R25, 0x7fffffb9, PT ;  /* 0x7fffffb91900780c */ /* 0x000fc40003f06070 */
[----:B------:R-:W-:Y:S02]  /*3b30*/  ISETP.GE.U32.AND P5, PT, R33, 0x7fffffbc, PT ;  /* 0x7fffffbc2100780c */ /* 0x000fe40003fa6070 */
[C---:B------:R-:W-:Y:S02]  /*3b40*/  IADD3 R33, R30.reuse, -0x23, RZ ;  /* 0xffffffdd1e217810 */ /* 0x040fe40007ffe0ff */
[----:B------:R-:W-:Y:S02]  /*3b50*/  SEL R79, RZ, 0x7fff8, P5 ;  /* 0x0007fff8ff4f7807 */ /* 0x000fe40002800000 */
[----:B------:R-:W-:Y:S02]  /*3b60*/  ISETP.GE.U32.AND P4, PT, R33, 0x7fffffbe, PT ;  /* 0x7fffffbe2100780c */ /* 0x000fe40003f86070 */
[C---:B------:R-:W-:Y:S02]  /*3b70*/  IADD3 R33, R30.reuse, -0x21, RZ ;  /* 0xffffffdf1e217810 */ /* 0x040fe40007ffe0ff */
[----:B------:R-:W-:-:S02]  /*3b80*/  IADD3 R25, R30, -0x26, RZ ;  /* 0xffffffda1e197810 */ /* 0x000fc40007ffe0ff */
[----:B------:R-:W-:Y:S02]  /*3b90*/  ISETP.GE.U32.AND P2, PT, R33, 0x7fffffc0, PT ;  /* 0x7fffffc02100780c */ /* 0x000fe40003f46070 */
[----:B------:R-:W-:Y:S02]  /*3ba0*/  IADD3 R33, R30, -0x18, RZ ;  /* 0xffffffe81e217810 */ /* 0x000fe40007ffe0ff */
[----:B------:R-:W-:Y:S02]  /*3bb0*/  SEL R20, R34, R21, !P3 ;  /* 0x0000001522147207 */ /* 0x000fe40005800000 */
[----:B------:R-:W-:Y:S02]  /*3bc0*/  ISETP.GE.U32.AND P5, PT, R33, 0x7fffffc9, PT ;  /* 0x7fffffc92100780c */ /* 0x000fe40003fa6070 */
[----:B------:R-:W-:Y:S01]  /*3bd0*/  IADD3 R33, R30, -0x16, RZ ;  /* 0xffffffea1e217810 */ /* 0x000fe20007ffe0ff */
[----:B------:R-:W-:Y:S01]  /*3be0*/  IMAD R20, R20, c[0x0][0x190], RZ ;  /* 0x0000640014147a24 */ /* 0x000fe200078e02ff */
[----:B------:R-:W-:-:S02]  /*3bf0*/  SEL R23, R34, R27, !P3 ;  /* 0x0000001b22177207 */ /* 0x000fc40005800000 */
[C---:B------:R-:W-:Y:S02]  /*3c00*/  SEL R243, R34.reuse, R57, !P3 ;  /* 0x0000003922f37207 */ /* 0x040fe40005800000 */
[----:B------:R-:W-:Y:S01]  /*3c10*/  SEL R66, RZ, 0x1fffe, P4 ;  /* 0x0001fffeff427807 */ /* 0x000fe20002000000 */
[----:B------:R-:W-:Y:S01]  /*3c20*/  IMAD R23, R23, c[0x0][0x190], RZ ;  /* 0x0000640017177a24 */ /* 0x000fe200078e02ff */
[C---:B------:R-:W-:Y:S01]  /*3c30*/  SEL R13, R34.reuse, R95, !P3 ;  /* 0x0000005f220d7207 */ /* 0x040fe20005800000 */
[----:B------:R-:W-:Y:S01]  /*3c40*/  IMAD R243, R243, c[0x0][0x190], RZ ;  /* 0x00006400f3f37a24 */ /* 0x000fe200078e02ff */
[C---:B------:R-:W-:Y:S02]  /*3c50*/  SEL R241, R34.reuse, R37, !P3 ;  /* 0x0000002522f17207 */ /* 0x040fe40005800000 */
[C---:B------:R-:W-:Y:S01]  /*3c60*/  SEL R21, R34.reuse, R39, !P3 ;  /* 0x0000002722157207 */ /* 0x040fe20005800000 */
[----:B------:R-:W-:Y:S01]  /*3c70*/  IMAD R13, R13, c[0x0][0x190], RZ ;  /* 0x000064000d0d7a24 */ /* 0x000fe200078e02ff */
[C---:B------:R-:W-:Y:S01]  /*3c80*/  SEL R27, R34.reuse, R41, !P3 ;  /* 0x00000029221b7207 */ /* 0x040fe20005800000 */
[----:B------:R-:W-:Y:S01]  /*3c90*/  IMAD R241, R241, c[0x0][0x190], RZ ;  /* 0x00006400f1f17a24 */ /* 0x000fe200078e02ff */
[C---:B------:R-:W-:Y:S01]  /*3ca0*/  SEL R238, R34.reuse, R43, !P3 ;  /* 0x0000002b22ee7207 */ /* 0x040fe20005800000 */
[----:B------:R-:W-:Y:S01]  /*3cb0*/  IMAD R21, R21, c[0x0][0x190], RZ ;  /* 0x0000640015157a24 */ /* 0x000fe200078e02ff */
[C---:B------:R-:W-:Y:S01]  /*3cc0*/  SEL R15, R34.reuse, R45, !P3 ;  /* 0x0000002d220f7207 */ /* 0x040fe20005800000 */
[----:B------:R-:W-:Y:S01]  /*3cd0*/  IMAD R27, R27, c[0x0][0x190], RZ ;  /* 0x000064001b1b7a24 */ /* 0x000fe200078e02ff */
[----:B------:R-:W-:Y:S01]  /*3ce0*/  SEL R16, R34, R47, !P3 ;  /* 0x0000002f22107207 */ /* 0x000fe20005800000 */
        /* <DEDUP_REMOVED lines=13> */
[----:B------:R-:W-:Y:S01]  /*3dc0*/  SEL R2, R34, R65, !P3 ;  /* 0x0000004122027207 */ /* 0x000fe20005800000 */
[----:B------:R-:W-:Y:S01]  /*3dd0*/  IMAD R26, R26, c[0x0][0x190], RZ ;  /* 0x000064001a1a7a24 */ /* 0x000fe200078e02ff */
[C---:B------:R-:W-:Y:S01]  /*3de0*/  SEL R5, R34.reuse, R67, !P3 ;  /* 0x0000004322057207 */ /* 0x040fe20005800000 */
[----:B------:R-:W-:Y:S01]  /*3df0*/  IMAD R11, R11, c[0x0][0x190], RZ ;  /* 0x000064000b0b7a24 */ /* 0x000fe200078e02ff */
[----:B------:R-:W-:-:S02]  /*3e00*/  SEL R242, R34, R69, !P3 ;  /* 0x0000004522f27207 */ /* 0x000fc40005800000 */
[C---:B------:R-:W-:Y:S02]  /*3e10*/  SEL R244, R34.reuse, R71, !P3 ;  /* 0x0000004722f47207 */ /* 0x040fe40005800000 */
[----:B------:R-:W-:Y:S01]  /*3e20*/  SEL R245, R34, R73, !P3 ;  /* 0x0000004922f57207 */ /* 0x000fe20005800000 */
        /* <DEDUP_REMOVED lines=17> */
[----:B------:R-:W-:-:S02]  /*3f40*/  SEL R190, R34, R93, !P3 ;  /* 0x0000005d22be7207 */ /* 0x000fc40005800000 */
[C---:B------:R-:W-:Y:S02]  /*3f50*/  SEL R192, R34.reuse, R97, !P3 ;  /* 0x0000006122c07207 */ /* 0x040fe40005800000 */
[C---:B------:R-:W-:Y:S02]  /*3f60*/  SEL R164, R34.reuse, R99, !P3 ;  /* 0x0000006322a47207 */ /* 0x040fe40005800000 */
[C---:B------:R-:W-:Y:S02]  /*3f70*/  SEL R167, R34.reuse, R101, !P3 ;  /* 0x0000006522a77207 */ /* 0x040fe40005800000 */
[----:B------:R-:W-:Y:S02]  /*3f80*/  SEL R191, R34, R103, !P3 ;  /* 0x0000006722bf7207 */ /* 0x000fe40005800000 */
[----:B------:R-:W-:Y:S02]  /*3f90*/  SEL R57, RZ, 0x1fffe, P1 ;  /* 0x0001fffeff397807 */ /* 0x000fe40000800000 */
[----:B------:R-:W-:-:S02]  /*3fa0*/  ISETP.GE.U32.AND P4, PT, R33, 0x7fffffcb, PT ;  /* 0x7fffffcb2100780c */ /* 0x000fc40003f86070 */
[----:B------:R-:W-:Y:S02]  /*3fb0*/  ISETP.GE.U32.AND P3, PT, R36, 0x7fffffb8, PT ;  /* 0x7fffffb82400780c */ /* 0x000fe40003f66070 */
[----:B------:R-:W-:Y:S02]  /*3fc0*/  ISETP.GE.U32.AND P1, PT, R25, 0x7fffffbb, PT ;  /* 0x7fffffbb1900780c */ /* 0x000fe40003f26070 */
[C---:B------:R-:W-:Y:S02]  /*3fd0*/  IADD3 R33, R30.reuse, -0x14, RZ ;  /* 0xffffffec1e217810 */ /* 0x040fe40007ffe0ff */
[----:B------:R-:W-:Y:S02]  /*3fe0*/  IADD3 R25, R30, -0x24, RZ ;  /* 0xffffffdc1e197810 */ /* 0x000fe40007ffe0ff */
[----:B------:R-:W-:Y:S02]  /*3ff0*/  SEL R56, RZ, 0x7fff8, P3 ;  /* 0x0007fff8ff387807 */ /* 0x000fe40001800000 */
[----:B------:R-:W-:-:S02]  /*4000*/  SEL R67, RZ, 0x7fff8, P2 ;  /* 0x0007fff8ff437807 */ /* 0x000fc40001000000 */
[----:B------:R-:W-:Y:S02]  /*4010*/  ISETP.GE.U32.AND P3, PT, R25, 0x7fffffbd, PT ;  /* 0x7fffffbd1900780c */ /* 0x000fe40003f66070 */
[----:B------:R-:W-:Y:S02]  /*4020*/  ISETP.GE.U32.AND P2, PT, R33, 0x7fffffcd, PT ;  /* 0x7fffffcd2100780c */ /* 0x000fe40003f46070 */
[C---:B------:R-:W-:Y:S01]  /*4030*/  IADD3 R25, R30.reuse, -0x17, RZ ;  /* 0xffffffe91e197810 */ /* 0x040fe20007ffe0ff */
[----:B------:R-:W1:Y:S01]  /*4040*/  I2F.RP R33, R76 ;  /* 0x0000004c00217306 */ /* 0x000e620000209400 */
[----:B------:R-:W-:Y:S02]  /*4050*/  SEL R51, RZ, 0x1, P0 ;  /* 0x00000001ff337807 */ /* 0x000fe40000000000 */
[----:B------:R-:W-:Y:S02]  /*4060*/  ISETP.GE.U32.AND P0, PT, R25, 0x7fffffca, PT ;  /* 0x7fffffca1900780c */ /* 0x000fe40003f06070 */
[----:B------:R-:W-:-:S02]  /*4070*/  IADD3 R25, R30, -0x15, RZ ;  /* 0xffffffeb1e197810 */ /* 0x000fc40007ffe0ff */
[C---:B------:R-:W-:Y:S02]  /*4080*/  IADD3 R34, R30.reuse, -0x22, RZ ;  /* 0xffffffde1e227810 */ /* 0x040fe40007ffe0ff */
[----:B------:R-:W-:Y:S02]  /*4090*/  SEL R54, RZ, 0x4, P1 ;  /* 0x00000004ff367807 */ /* 0x000fe40000800000 */
[----:B------:R-:W-:Y:S02]  /*40a0*/  ISETP.GE.U32.AND P1, PT, R25, 0x7fffffcc, PT ;  /* 0x7fffffcc1900780c */ /* 0x000fe40003f26070 */
[----:B------:R-:W-:Y:S02]  /*40b0*/  SEL R55, RZ, 0x1fffe, P6 ;  /* 0x0001fffeff377807 */ /* 0x000fe40003000000 */
[----:B------:R-:W-:Y:S01]  /*40c0*/  IADD3 R25, R30, -0x13, RZ ;  /* 0xffffffed1e197810 */ /* 0x000fe20007ffe0ff */
[----:B-1----:R-:W1:Y:S01]  /*40d0*/  MUFU.RCP R33, R33 ;  /* 0x0000002100217308 */ /* 0x002e620000001000 */
[----:B------:R-:W-:Y:S01]  /*40e0*/  ISETP.GE.U32.AND P6, PT, R34, 0x7fffffbf, PT ;  /* 0x7fffffbf2200780c */ /* 0x000fe20003fc6070 */
[----:B------:R-:W-:Y:S01]  /*40f0*/  IMAD.IADD R55, R51, 0x1, R55 ;  /* 0x0000000133377824 */ /* 0x000fe200078e0237 */
[----:B------:R-:W-:-:S02]  /*4100*/  IADD3 R34, R30, -0x11, RZ ;  /* 0xffffffef1e227810 */ /* 0x000fc40007ffe0ff */
[----:B------:R-:W-:Y:S02]  /*4110*/  SEL R50, RZ, 0x1, P3 ;  /* 0x00000001ff327807 */ /* 0x000fe40001800000 */
[----:B------:R-:W-:Y:S02]  /*4120*/  ISETP.GE.U32.AND P3, PT, R25, 0x7fffffce, PT ;  /* 0x7fffffce1900780c */ /* 0x000fe40003f66070 */
[----:B------:R-:W-:Y:S01]  /*4130*/  SEL R25, RZ, 0x4, P6 ;  /* 0x00000004ff197807 */ /* 0x000fe20003000000 */
[----:B------:R-:W-:Y:S01]  /*4140*/  IMAD.IADD R66, R50, 0x1, R66 ;  /* 0x0000000132427824 */ /* 0x000fe200078e0242 */
[----:B------:R-:W-:Y:S02]  /*4150*/  ISETP.GE.U32.AND P6, PT, R34, 0x7fffffd0, PT ;  /* 0x7fffffd02200780c */ /* 0x000fe40003fc6070 */
[C---:B------:R-:W-:Y:S02]  /*4160*/  IADD3 R34, R30.reuse, -0x1b, RZ ;  /* 0xffffffe51e227810 */ /* 0x040fe40007ffe0ff */
[----:B------:R-:W-:-:S02]  /*4170*/  IADD3 R35, R30, -0x12, RZ ;  /* 0xffffffee1e237810 */ /* 0x000fc40007ffe0ff */
[----:B------:R-:W-:Y:S02]  /*4180*/  SEL R41, RZ, 0x1, P5 ;  /* 0x00000001ff297807 */ /* 0x000fe40002800000 */
[----:B------:R-:W-:Y:S02]  /*4190*/  ISETP.GE.U32.AND P5, PT, R34, 0x7fffffc6, PT ;  /* 0x7fffffc62200780c */ /* 0x000fe40003fa6070 */
[C---:B------:R-:W-:Y:S02]  /*41a0*/  IADD3 R34, R30.reuse, -0x19, RZ ;  /* 0xffffffe71e227810 */ /* 0x040fe40007ffe0ff */
[----:B------:R-:W-:Y:S02]  /*41b0*/  SEL R40, RZ, 0x1fffe, P0 ;  /* 0x0001fffeff287807 */ /* 0x000fe40000000000 */
[----:B------:R-:W-:Y:S02]  /*41c0*/  ISETP.GE.U32.AND P0, PT, R35, 0x7fffffcf, PT ;  /* 0x7fffffcf2300780c */ /* 0x000fe40003f06070 */
[----:B------:R-:W-:Y:S01]  /*41d0*/  IADD3 R35, R30, -0x1c, RZ ;  /* 0xffffffe41e237810 */ /* 0x000fe20007ffe0ff */
[----:B------:R-:W-:Y:S01]  /*41e0*/  IMAD.IADD R40, R41, 0x1, R40 ;  /* 0x0000000129287824 */ /* 0x000fe200078e0228 */
[----:B------:R-:W-:-:S02]  /*41f0*/  SEL R37, RZ, 0x4, P4 ;  /* 0x00000004ff257807 */ /* 0x000fc40002000000 */
[----:B------:R-:W-:Y:S02]  /*4200*/  ISETP.GE.U32.AND P4, PT, R34, 0x7fffffc8, PT ;  /* 0x7fffffc82200780c */ /* 0x000fe40003f86070 */
[C---:B------:R-:W-:Y:S02]  /*4210*/  IADD3 R34, R30.reuse, -0x1a, RZ ;  /* 0xffffffe61e227810 */ /* 0x040fe40007ffe0ff */
[----:B------:R-:W-:Y:S02]  /*4220*/  SEL R36, RZ, 0x7fff8, P1 ;  /* 0x0007fff8ff247807 */ /* 0x000fe40000800000 */
[----:B------:R-:W-:Y:S02]  /*4230*/  ISETP.GE.U32.AND P1, PT, R35, 0x7fffffc5, PT ;  /* 0x7fffffc52300780c */ /* 0x000fe40003f26070 */
[----:B------:R-:W-:Y:S02]  /*4240*/  IADD3 R35, R30, -0x3b, RZ ;  /* 0xffffffc51e237810 */ /* 0x000fe40007ffe0ff */
[----:B------:R-:W-:-:S02]  /*4250*/  SEL R42, RZ, 0x1fffe, P3 ;  /* 0x0001fffeff2a7807 */ /* 0x000fc40001800000 */
[----:B------:R-:W-:Y:S02]  /*4260*/  ISETP.GE.U32.AND P3, PT, R34, 0x7fffffc7, PT ;  /* 0x7fffffc72200780c */ /* 0x000fe40003f66070 */
[C---:B------:R-:W-:Y:S02]  /*4270*/  IADD3 R34, R30.reuse, -0x3c, RZ ;  /* 0xffffffc41e227810 */ /* 0x040fe40007ffe0ff */
[----:B-1----:R-:W-:Y:S02]  /*4280*/  IADD3 R33, R33, 0xffffffe, RZ ;  /* 0x0ffffffe21217810 */ /* 0x002fe40007ffe0ff */
[----:B------:R-:W-:Y:S02]  /*4290*/  SEL R45, RZ, 0x1, P2 ;  /* 0x00000001ff2d7807 */ /* 0x000fe40001000000 */
[----:B------:R-:W-:Y:S02]  /*42a0*/  ISETP.GE.U32.AND P2, PT, R35, 0x7fffffa6, PT ;  /* 0x7fffffa62300780c */ /* 0x000fe40003f46070 */
[----:B------:R-:W-:Y:S01]  /*42b0*/  IADD3 R35, R30, -0x39, RZ ;  /* 0xffffffc71e237810 */ /* 0x000fe20007ffe0ff */
[----:B------:R-:W1:Y:S01]  /*42c0*/  F2I.FTZ.U32.TRUNC.NTZ R33, R33 ;  /* 0x0000002100217305 */ /* 0x000e62000021f000 */
        /* <DEDUP_REMOVED lines=15> */
[----:B------:R-:W-:Y:S02]  /*43c0*/  SEL R34, RZ, 0x4, P3 ;  /* 0x00000004ff227807 */ /* 0x000fe40001800000 */
[----:B------:R-:W-:Y:S02]  /*43d0*/  ISETP.GE.U32.AND P3, PT, R43, 0x7fffffa3, PT ;  /* 0x7fffffa32b00780c */ /* 0x000fe40003f66070 */
[----:B------:R-:W-:Y:S02]  /*43e0*/  IADD3 R43, R30, -0x37, RZ ;  /* 0xffffffc91e2b7810 */ /* 0x000fe40007ffe0ff */
[----:B--2---:R-:W-:Y:S02]  /*43f0*/  LOP3.LUT R77, R166, 0x1f, RZ, 0xc0, !PT ;  /* 0x0000001fa64d7812 */ /* 0x004fe400078ec0ff */
[----:B------:R-:W-:-:S02]  /*4400*/  SEL R65, RZ, 0x1fffe, P2 ;  /* 0x0001fffeff417807 */ /* 0x000fc40001000000 */
[----:B------:R-:W-:Y:S01]  /*4410*/  ISETP.GE.U32.AND P2, PT, R43, 0x7fffffaa, PT ;  /* 0x7fffffaa2b00780c */ /* 0x000fe20003f46070 */
[--C-:B-1----:R-:W-:Y:S01]  /*4420*/  IMAD.MOV R43, RZ, RZ, -R33.reuse ;  /* 0x000000ffff2b7224 */ /* 0x102fe200078e0a21 */
[----:B------:R-:W-:Y:S01]  /*4430*/  LEA R75, R31, R77, 0x7 ;  /* 0x0000004d1f4b7211 */ /* 0x000fe200078e38ff */
[----:B------:R-:W-:Y:S01]  /*4440*/  IMAD.SHL.U32 R193, R77, 0x4, RZ ;  /* 0x000000044dc17824 */ /* 0x000fe200078e00ff */
[----:B------:R-:W-:Y:S01]  /*4450*/  SEL R78, RZ, 0x4, P5 ;  /* 0x00000004ff4e7807 */ /* 0x000fe20002800000 */
[----:B------:R-:W-:Y:S01]  /*4460*/  IMAD R43, R43, R76, RZ ;  /* 0x0000004c2b2b7224 */ /* 0x000fe200078e02ff */
[----:B------:R-:W-:Y:S01]  /*4470*/  ISETP.GE.U32.AND P5, PT, R32, 0x7fffffab, PT ;  /* 0x7fffffab2000780c */ /* 0x000fe20003fa6070 */
[----:B------:R-:W-:Y:S01]  /*4480*/  IMAD.MOV.U32 R32, RZ, RZ, RZ ;  /* 0x000000ffff207224 */ /* 0x000fe200078e00ff */
[C---:B------:R-:W-:Y:S01]  /*4490*/  IADD3 R71, R75.reuse, 0x20, RZ ;  /* 0x000000204b477810 */ /* 0x040fe20007ffe0ff */
[----:B------:R-:W-:Y:S01]  /*44a0*/  STL [R1+0x2c0], R75 ;  /* 0x0002c04b01007387 */ /* 0x000fe20000100800 */
[----:B------:R-:W-:Y:S01]  /*44b0*/  IADD3 R81, R75, 0x40, RZ ;  /* 0x000000404b517810 */ /* 0x000fe20007ffe0ff */
[----:B------:R-:W-:Y:S01]  /*44c0*/  IMAD.HI.U32 R32, R33, R43, R32 ;  /* 0x0000002b21207227 */ /* 0x000fe200078e0020 */
[----:B------:R-:W-:Y:S01]  /*44d0*/  IADD3 R80, R75, 0x60, RZ ;  /* 0x000000604b507810 */ /* 0x000fe20007ffe0ff */
[----:B------:R1:W-:Y:S01]  /*44e0*/  STL [R1+0x2cc], R71 ;  /* 0x0002cc4701007387 */ /* 0x0003e20000100800 */
[----:B------:R-:W-:-:S02]  /*44f0*/  IABS R43, R71 ;  /* 0x00000047002b7213 */ /* 0x000fc40000000000 */
[----:B------:R-:W-:Y:S01]  /*4500*/  IABS R33, R75 ;  /* 0x0000004b00217213 */ /* 0x000fe20000000000 */
[----:B------:R-:W-:Y:S01]  /*4510*/  STL [R1+0x2d4], R81 ;  /* 0x0002d45101007387 */ /* 0x000fe20000100800 */
[----:B------:R-:W-:Y:S02]  /*4520*/  IABS R47, R81 ;  /* 0x00000051002f7213 */ /* 0x000fe40000000000 */
[----:B------:R-:W-:Y:S01]  /*4530*/  SEL R64, RZ, 0x7fff8, P0 ;  /* 0x0007fff8ff407807 */ /* 0x000fe20000000000 */
[----:B------:R2:W-:Y:S01]  /*4540*/  STL [R1+0x2d0], R80 ;  /* 0x0002d05001007387 */ /* 0x0005e20000100800 */
[----:B------:R-:W-:Y:S01]  /*4550*/  IABS R61, R80 ;  /* 0x00000050003d7213 */ /* 0x000fe20000000000 */
[----:B------:R-:W-:Y:S01]  /*4560*/  IMAD.HI.U32 R31, R32, R47, RZ ;  /* 0x0000002f201f7227 */ /* 0x000fe200078e00ff */
[----:B------:R-:W-:Y:S02]  /*4570*/  IADD3 R44, R30, -0x38, RZ ;  /* 0xffffffc81e2c7810 */ /* 0x000fe40007ffe0ff */
[----:B------:R-:W-:Y:S01]  /*4580*/  ISETP.GE.U32.AND P0, PT, R24, 0x7fffffac, PT ;  /* 0x7fffffac1800780c */ /* 0x000fe20003f06070 */
[----:B------:R-:W-:Y:S01]  /*4590*/  IMAD.HI.U32 R24, R32, R43, RZ ;  /* 0x0000002b20187227 */ /* 0x000fe200078e00ff */
[----:B------:R-:W-:-:S02]  /*45a0*/  SEL R63, RZ, 0x1fffe, P1 ;  /* 0x0001fffeff3f7807 */ /* 0x000fc40000800000 */
[----:B------:R-:W-:Y:S01]  /*45b0*/  ISETP.GE.U32.AND P1, PT, R0, 0x7fffffae, PT ;  /* 0x7fffffae0000780c */ /* 0x000fe20003f26070 */
[----:B------:R-:W-:Y:S01]  /*45c0*/  IMAD.HI.U32 R0, R32, R33, RZ ;  /* 0x0000002120007227 */ /* 0x000fe200078e00ff */
[----:B------:R-:W-:Y:S02]  /*45d0*/  SEL R49, RZ, 0x1, P6 ;  /* 0x00000001ff317807 */ /* 0x000fe40003000000 */
[----:B------:R-:W-:Y:S01]  /*45e0*/  ISETP.GE.U32.AND P6, PT, R44, 0x7fffffa9, PT ;  /* 0x7fffffa92c00780c */ /* 0x000fe20003fc6070 */
[----:B------:R-:W-:Y:S01]  /*45f0*/  IMAD.HI.U32 R32, R32, R61, RZ ;  /* 0x0000003d20207227 */ /* 0x000fe200078e00ff */
[----:B------:R-:W-:Y:S02]  /*4600*/  IADD3 R62, R30, -0x34, RZ ;  /* 0xffffffcc1e3e7810 */ /* 0x000fe40007ffe0ff */
[----:B------:R-:W-:Y:S01]  /*4610*/  SEL R74, RZ, 0x7fff8, P0 ;  /* 0x0007fff8ff4a7807 */ /* 0x000fe20000000000 */
[----:B------:R-:W-:Y:S01]  /*4620*/  IMAD.MOV R44, RZ, RZ, -R24 ;  /* 0x000000ffff2c7224 */ /* 0x000fe200078e0a18 */
[----:B------:R-:W-:Y:S01]  /*4630*/  IADD3 R32, -R32, RZ, RZ ;  /* 0x000000ff20207210 */ /* 0x000fe20007ffe1ff */
[----:B------:R-:W-:Y:S01]  /*4640*/  IMAD.MOV R0, RZ, RZ, -R0 ;  /* 0x000000ffff007224 */ /* 0x000fe200078e0a00 */
[----:B------:R-:W-:Y:S01]  /*4650*/  SEL R160, RZ, 0x7fff8, P4 ;  /* 0x0007fff8ffa07807 */ /* 0x000fe20002000000 */
[----:B------:R-:W-:Y:S01]  /*4660*/  IMAD.MOV R46, RZ, RZ, -R31 ;  /* 0x000000ffff2e7224 */ /* 0x000fe200078e0a1f */
[----:B------:R-:W-:Y:S01]  /*4670*/  SEL R73, RZ, 0x1fffe, P2 ;  /* 0x0001fffeff497807 */ /* 0x000fe20001000000 */
[----:B------:R-:W-:Y:S01]  /*4680*/  IMAD R31, R76, R44, R43 ;  /* 0x0000002c4c1f7224 */ /* 0x000fe200078e022b */
[----:B------:R-:W-:Y:S01]  /*4690*/  ISETP.GE.U32.AND P4, PT, R62, 0x7fffffad, PT ;  /* 0x7fffffad3e00780c */ /* 0x000fe20003f86070 */
[C---:B------:R-:W-:Y:S01]  /*46a0*/  IMAD R24, R76.reuse, R0, R33 ;  /* 0x000000004c187224 */ /* 0x040fe200078e0221 */
[----:B------:R-:W-:Y:S01]  /*46b0*/  SEL R62, RZ, 0x4, P3 ;  /* 0x00000004ff3e7807 */ /* 0x000fe20001800000 */
[C---:B------:R-:W-:Y:S01]  /*46c0*/  IMAD R33, R76.reuse, R46, R47 ;  /* 0x0000002e4c217224 */ /* 0x040fe200078e022f */
[C---:B------:R-:W-:Y:S01]  /*46d0*/  ISETP.GT.U32.AND P0, PT, R76.reuse, R31, PT ;  /* 0x0000001f4c00720c */ /* 0x040fe20003f04070 */
[C---:B------:R-:W-:Y:S01]  /*46e0*/  IMAD R43, R76.reuse, R32, R61 ;  /* 0x000000204c2b7224 */ /* 0x040fe200078e023d */
[----:B------:R-:W-:Y:S01]  /*46f0*/  ISETP.GT.U32.AND P2, PT, R76, R24, PT ;  /* 0x000000184c00720c */ /* 0x000fe20003f44070 */
[----:B------:R-:W-:Y:S01]  /*4700*/  IMAD.IADD R65, R49, 0x1, R65 ;  /* 0x0000000131417824 */ /* 0x000fe200078e0241 */
[----:B------:R-:W-:-:S02]  /*4710*/  SEL R162, RZ, 0x4, P5 ;  /* 0x00000004ffa27807 */ /* 0x000fc40002800000 */
[C---:B------:R-:W-:Y:S02]  /*4720*/  ISETP.GT.U32.AND P3, PT, R76.reuse, R33, PT ;  /* 0x000000214c00720c */ /* 0x040fe40003f64070 */
[----:B------:R-:W-:Y:S02]  /*4730*/  ISETP.GT.U32.AND P5, PT, R76, R43, PT ;  /* 0x0000002b4c00720c */ /* 0x000fe40003fa4070 */
[C---:B------:R-:W-:Y:S02]  /*4740*/  IADD3 R0, R30.reuse, -0x1f, RZ ;  /* 0xffffffe11e007810 */ /* 0x040fe40007ffe0ff */
[----:B------:R-:W-:Y:S01]  /*4750*/  IADD3 R32, R30, -0x32, RZ ;  /* 0xffffffce1e207810 */ /* 0x000fe20007ffe0ff */
[--C-:B------:R-:W-:Y:S01]  /*4760*/  @!P0 IMAD.IADD R31, R31, 0x1, -R76.reuse ;  /* 0x000000011f1f8824 */ /* 0x100fe200078e0a4c */
[----:B------:R-:W-:Y:S01]  /*4770*/  SEL R72, RZ, 0x1fffe, P1 ;  /* 0x0001fffeff487807 */ /* 0x000fe20000800000 */
[----:B------:R-:W-:Y:S01]  /*4780*/  @!P2 IMAD.IADD R24, R24, 0x1, -R76 ;  /* 0x000000011818a824 */ /* 0x000fe200078e0a4c */
[----:B------:R-:W-:-:S02]  /*4790*/  ISETP.GE.U32.AND P1, PT, R0, 0x7fffffc2, PT ;  /* 0x7fffffc20000780c */ /* 0x000fc40003f26070 */
[----:B------:R-:W-:Y:S01]  /*47a0*/  SEL R47, RZ, 0x1, P6 ;  /* 0x00000001ff2f7807 */ /* 0x000fe20003000000 */
[--C-:B------:R-:W-:Y:S01]  /*47b0*/  @!P3 IMAD.IADD R33, R33, 0x1, -R76.reuse ;  /* 0x000000012121b824 */ /* 0x100fe200078e0a4c */
[----:B------:R-:W-:Y:S01]  /*47c0*/  IADD3 R0, R30, -0x1d, RZ ;  /* 0xffffffe31e007810 */ /* 0x000fe20007ffe0ff */
[----:B------:R-:W-:Y:S01]  /*47d0*/  @!P5 IMAD.IADD R43, R43, 0x1, -R76 ;  /* 0x000000012b2bd824 */ /* 0x000fe200078e0a4c */
[----:B------:R-:W-:Y:S02]  /*47e0*/  ISETP.GE.U32.AND P6, PT, R32, 0x7fffffaf, PT ;  /* 0x7fffffaf2000780c */ /* 0x000fe40003fc6070 */
[C---:B------:R-:W-:Y:S02]  /*47f0*/  ISETP.GT.U32.AND P3, PT, R76.reuse, R31, PT ;  /* 0x0000001f4c00720c */ /* 0x040fe40003f64070 */
[----:B------:R-:W-:Y:S02]  /*4800*/  SEL R46, RZ, 0x1, P4 ;  /* 0x00000001ff2e7807 */ /* 0x000fe40002000000 */
[----:B------:R-:W-:-:S02]  /*4810*/  ISETP.GT.U32.AND P0, PT, R76, R24, PT ;  /* 0x000000184c00720c */ /* 0x000fc40003f04070 */
[----:B------:R-:W-:Y:S01]  /*4820*/  ISETP.GE.U32.AND P4, PT, R0, 0x7fffffc4, PT ;  /* 0x7fffffc40000780c */ /* 0x000fe20003f86070 */
[----:B------:R-:W-:Y:S01]  /*4830*/  IMAD.IADD R72, R46, 0x1, R72 ;  /* 0x000000012e487824 */ /* 0x000fe200078e0248 */
[----:B------:R-:W-:Y:S02]  /*4840*/  SEL R0, RZ, 0x4, P6 ;  /* 0x00000004ff007807 */ /* 0x000fe40003000000 */
[C---:B------:R-:W-:Y:S02]  /*4850*/  ISETP.GT.U32.AND P5, PT, R76.reuse, R33, PT ;  /* 0x000000214c00720c */ /* 0x040fe40003fa4070 */
[----:B------:R-:W-:Y:S01]  /*4860*/  ISETP.GT.U32.AND P6, PT, R76, R43, PT ;  /* 0x0000002b4c00720c */ /* 0x000fe20003fc4070 */
[----:B------:R-:W-:Y:S01]  /*4870*/  @!P3 IMAD.IADD R31, R31, 0x1, -R76 ;  /* 0x000000011f1fb824 */ /* 0x000fe200078e0a4c */
[----:B------:R-:W-:Y:S02]  /*4880*/  IADD3 R44, R30, -0x10, RZ ;  /* 0xfffffff01e2c7810 */ /* 0x000fe40007ffe0ff */
[----:B------:R-:W-:-:S02]  /*4890*/  SEL R69, RZ, 0x1fffe, P1 ;  /* 0x0001fffeff457807 */ /* 0x000fc40000800000 */
[----:B------:R-:W-:Y:S02]  /*48a0*/  ISETP.GE.U32.AND P1, PT, R44, 0x7fffffd1, PT ;  /* 0x7fffffd12c00780c */ /* 0x000fe40003f26070 */
[----:B------:R-:W-:Y:S02]  /*48b0*/  IADD3 R44, R30, -0x31, RZ ;  /* 0xffffffcf1e2c7810 */ /* 0x000fe40007ffe0ff */
[----:B------:R-:W-:Y:S01]  /*48c0*/  ISETP.GE.AND P3, PT, R75, RZ, PT ;  /* 0x000000ff4b00720c */ /* 0x000fe20003f66270 */
[--C-:B------:R-:W-:Y:S01]  /*48d0*/  @!P5 IMAD.IADD R33, R33, 0x1, -R76.reuse ;  /* 0x000000012121d824 */ /* 0x100fe200078e0a4c */
[----:B------:R-:W-:Y:S01]  /*48e0*/  @!P0 IADD3 R24, R24, -R76, RZ ;  /* 0x8000004c18188210 */ /* 0x000fe20007ffe0ff */
[----:B------:R-:W-:Y:S01]  /*48f0*/  @!P6 IMAD.IADD R43, R43, 0x1, -R76 ;  /* 0x000000012b2be824 */ /* 0x000fe200078e0a4c */
[----:B------:R-:W-:Y:S02]  /*4900*/  ISETP.GE.U32.AND P0, PT, R44, 0x7fffffb0, PT ;  /* 0x7fffffb02c00780c */ /* 0x000fe40003f06070 */
[----:B------:R-:W-:-:S02]  /*4910*/  IADD3 R32, R30, -0x1e, RZ ;  /* 0xffffffe21e207810 */ /* 0x000fc40007ffe0ff */
[----:B------:R-:W-:Y:S02]  /*4920*/  ISETP.GE.AND P5, PT, R71, RZ, PT ;  /* 0x000000ff4700720c */ /* 0x000fe40003fa6270 */
[----:B------:R-:W-:Y:S02]  /*4930*/  ISETP.GE.AND P6, PT, R80, RZ, PT ;  /* 0x000000ff5000720c */ /* 0x000fe40003fc6270 */
[----:B-1----:R-:W-:Y:S02]  /*4940*/  SEL R71, RZ, 0x7fff8, P0 ;  /* 0x0007fff8ff477807 */ /* 0x002fe40000000000 */
[----:B------:R-:W-:Y:S02]  /*4950*/  ISETP.GE.U32.AND P2, PT, R32, 0x7fffffc3, PT ;  /* 0x7fffffc32000780c */ /* 0x000fe40003f46070 */
[----:B------:R-:W-:Y:S02]  /*4960*/  ISETP.GE.AND P0, PT, R81, RZ, PT ;  /* 0x000000ff5100720c */ /* 0x000fe40003f06270 */
[----:B------:R-:W-:-:S02]  /*4970*/  IADD3 R32, R30, -0xc, RZ ;  /* 0xfffffff41e207810 */ /* 0x000fc40007ffe0ff */
[----:B------:R-:W-:Y:S02]  /*4980*/  IADD3 R44, R30, -0x4, RZ ;  /* 0xfffffffc1e2c7810 */ /* 0x000fe40007ffe0ff */
[----:B------:R-:W-:Y:S01]  /*4990*/  SEL R68, RZ, 0x7fff8, P4 ;  /* 0x0007fff8ff447807 */ /* 0x000fe20002000000 */
[----:B------:R-:W-:Y:S01]  /*49a0*/  @!P6 IMAD.MOV R43, RZ, RZ, -R43 ;  /* 0x000000ffff2be224 */ /* 0x000fe200078e0a2b */
[----:B------:R-:W-:Y:S01]  /*49b0*/  ISETP.GE.U32.AND P4, PT, R32, 0x7fffffd5, PT ;  /* 0x7fffffd52000780c */ /* 0x000fe20003f86070 */
[----:B------:R-:W-:Y:S01]  /*49c0*/  IMAD.MOV.U32 R32, RZ, RZ, R31 ;  /* 0x000000ffff207224 */ /* 0x000fe200078e001f */
[----:B------:R-:W-:Y:S02]  /*49d0*/  IADD3 R75, R30, -0x8, RZ ;  /* 0xfffffff81e4b7810 */ /* 0x000fe40007ffe0ff */
[----:B------:R-:W-:Y:S01]  /*49e0*/  @!P3 IADD3 R24, -R24, RZ, RZ ;  /* 0x000000ff1818b210 */ /* 0x000fe20007ffe1ff */
[----:B------:R-:W-:Y:S01]  /*49f0*/  @!P5 IMAD.MOV R32, RZ, RZ, -R32 ;  /* 0x000000ffff20d224 */ /* 0x000fe200078e0a20 */
[----:B------:R-:W-:Y:S01]  /*4a00*/  ISETP.GE.U32.AND P3, PT, R44, 0x7fffffdd, PT ;  /* 0x7fffffdd2c00780c */ /* 0x000fe20003f66070 */
[----:B------:R-:W-:Y:S01]  /*4a10*/  @!P0 IMAD.MOV R33, RZ, RZ, -R33 ;  /* 0x000000ffff218224 */ /* 0x000fe200078e0a21 */
[----:B------:R-:W-:-:S02]  /*4a20*/  SEL R61, RZ, 0x4, P2 ;  /* 0x00000004ff3d7807 */ /* 0x000fc40001000000 */
[C---:B------:R-:W-:Y:S02]  /*4a30*/  IADD3 R44, R30.reuse, -0x20, RZ ;  /* 0xffffffe01e2c7810 */ /* 0x040fe40007ffe0ff */
[----:B------:R-:W-:Y:S02]  /*4a40*/  ISETP.GE.U32.AND P2, PT, R75, 0x7fffffd9, PT ;  /* 0x7fffffd94b00780c */ /* 0x000fe40003f46070 */
[----:B------:R-:W-:Y:S02]  /*4a50*/  IADD3 R75, R30, -0x5, RZ ;  /* 0xfffffffb1e4b7810 */ /* 0x000fe40007ffe0ff */
[----:B------:R-:W-:Y:S02]  /*4a60*/  ISETP.NE.AND P5, PT, RZ, c[0x0][0x178], PT ;  /* 0x00005e00ff007a0c */ /* 0x000fe40003fa5270 */
[----:B------:R-:W-:Y:S02]  /*4a70*/  LOP3.LUT R31, RZ, c[0x0][0x178], RZ, 0x33, !PT ;  /* 0x00005e00ff1f7a12 */ /* 0x000fe400078e33ff */
[----:B------:R-:W-:-:S02]  /*4a80*/  ISETP.GE.U32.AND P6, PT, R44, 0x7fffffc1, PT ;  /* 0x7fffffc12c00780c */ /* 0x000fc40003fc6070 */
[----:B------:R-:W-:Y:S02]  /*4a90*/  ISETP.GE.U32.AND P0, PT, R75, 0x7fffffdc, PT ;  /* 0x7fffffdc4b00780c */ /* 0x000fe40003f06070 */
[C---:B------:R-:W-:Y:S02]  /*4aa0*/  SEL R75, R31.reuse, R24, !P5 ;  /* 0x000000181f4b7207 */ /* 0x040fe40006800000 */
[----:B------:R-:W-:Y:S02]  /*4ab0*/  SEL R24, RZ, 0x1, P6 ;  /* 0x00000001ff187807 */ /* 0x000fe40003000000 */
[C---:B------:R-:W-:Y:S02]  /*4ac0*/  SEL R32, R31.reuse, R32, !P5 ;  /* 0x000000201f207207 */ /* 0x040fe40006800000 */
[C---:B------:R-:W-:Y:S01]  /*4ad0*/  SEL R33, R31.reuse, R33, !P5 ;  /* 0x000000211f217207 */ /* 0x040fe20006800000 */
[----:B------:R-:W-:Y:S01]  /*4ae0*/  IMAD.IADD R69, R24, 0x1, R69 ;  /* 0x0000000118457824 */ /* 0x000fe200078e0245 */
[----:B------:R-:W-:Y:S01]  /*4af0*/  SEL R43, R31, R43, !P5 ;  /* 0x0000002b1f2b7207 */ /* 0x000fe20006800000 */
[----:B------:R-:W-:Y:S01]  /*4b00*/  IMAD R24, R75, c[0x0][0x184], RZ ;  /* 0x000061004b187a24 */ /* 0x000fe200078e02ff */
[----:B------:R-:W-:Y:S01]  /*4b10*/  ISETP.GE.AND P5, PT, R77, R44, PT ;  /* 0x0000002c4d00720c */ /* 0x000fe20003fa6270 */
[----:B------:R-:W-:Y:S01]  /*4b20*/  IMAD R31, R32, c[0x0][0x184], RZ ;  /* 0x00006100201f7a24 */ /* 0x000fe200078e02ff */
[----:B------:R-:W-:Y:S01]  /*4b30*/  LOP3.LUT R40, R40, 0x3, RZ, 0xc0, !PT ;  /* 0x0000000328287812 */ /* 0x000fe200078ec0ff */
[----:B------:R-:W-:Y:S01]  /*4b40*/  IMAD R32, R33, c[0x0][0x184], RZ ;  /* 0x0000610021207a24 */ /* 0x000fe200078e02ff */
[----:B------:R-:W-:-:S02]  /*4b50*/  SEL R189, RZ, 0x4, P5 ;  /* 0x00000004ffbd7807 */ /* 0x000fc40002800000 */
[C---:B------:R-:W-:Y:S02]  /*4b60*/  LEA R172, P5, R24.reuse, c[0x0][0x160], 0x2 ;  /* 0x0000580018ac7a11 */ /* 0x040fe400078a10ff */
[----:B------:R-:W-:Y:S02]  /*4b70*/  LOP3.LUT R69, R69, 0x3, RZ, 0xc0, !PT ;  /* 0x0000000345457812 */ /* 0x000fe400078ec0ff */
[----:B------:R-:W-:Y:S01]  /*4b80*/  LEA.HI.X.SX32 R173, R24, c[0x0][0x164], 0x2, P5 ;  /* 0x0000590018ad7a11 */ /* 0x000fe200028f16ff */
[----:B------:R-:W-:Y:S01]  /*4b90*/  IMAD R24, R43, c[0x0][0x184], RZ ;  /* 0x000061002b187a24 */ /* 0x000fe200078e02ff */
[C---:B------:R-:W-:Y:S02]  /*4ba0*/  LEA R150, P5, R31.reuse, c[0x0][0x160], 0x2 ;  /* 0x000058001f967a11 */ /* 0x040fe400078a10ff */
[----:B------:R-:W-:Y:S02]  /*4bb0*/  IADD3 R36, R40, R36, R37 ;  /* 0x0000002428247210 */ /* 0x000fe40007ffe025 */
[----:B------:R-:W-:-:S02]  /*4bc0*/  LEA.HI.X.SX32 R151, R31, c[0x0][0x164], 0x2, P5 ;  /* 0x000059001f977a11 */ /* 0x000fc400028f16ff */
[----:B------:R-:W-:Y:S01]  /*4bd0*/  LEA R168, P5, R32, c[0x0][0x160], 0x2 ;  /* 0x0000580020a87a11 */ /* 0x000fe200078a10ff */
[----:B------:R-:W-:Y:S01]  /*4be0*/  IMAD.SHL.U32 R31, R36, 0x100, RZ ;  /* 0x00000100241f7824 */ /* 0x000fe200078e00ff */
[----:B------:R-:W-:Y:S02]  /*4bf0*/  LOP3.LUT R53, R53, 0x3, RZ, 0xc0, !PT ;  /* 0x0000000335357812 */ /* 0x000fe400078ec0ff */
[----:B------:R-:W-:Y:S02]  /*4c00*/  LEA.HI.X.SX32 R169, R32, c[0x0][0x164], 0x2, P5 ;  /* 0x0000590020a97a11 */ /* 0x000fe400028f16ff */
[----:B------:R-:W-:Y:S02]  /*4c10*/  LEA R170, P5, R24, c[0x0][0x160], 0x2 ;  /* 0x0000580018aa7a11 */ /* 0x000fe400078a10ff */
[----:B------:R-:W-:Y:S02]  /*4c20*/  IADD3 R32, R30, -0x1, RZ ;  /* 0xffffffff1e207810 */ /* 0x000fe40007ffe0ff */
[----:B------:R-:W-:-:S02]  /*4c30*/  LEA.HI.X.SX32 R171, R24, c[0x0][0x164], 0x2, P5 ;  /* 0x0000590018ab7a11 */ /* 0x000fc400028f16ff */
[----:B------:R-:W-:Y:S02]  /*4c40*/  ISETP.GE.U32.AND P5, PT, R32, 0x7fffffe0, PT ;  /* 0x7fffffe02000780c */ /* 0x000fe40003fa6070 */
[----:B------:R-:W-:Y:S02]  /*4c50*/  IADD3 R61, R69, R68, R61 ;  /* 0x00000044453d7210 */ /* 0x000fe40007ffe03d */
[----:B------:R-:W-:Y:S02]  /*4c60*/  IADD3 R42, R45, R42, RZ ;  /* 0x0000002a2d2a7210 */ /* 0x000fe40007ffe0ff */
[----:B------:R-:W-:Y:S02]  /*4c70*/  IADD3 R34, R53, R35, R34 ;  /* 0x0000002335227210 */ /* 0x000fe40007ffe022 */
[----:B------:R-:W-:Y:S02]  /*4c80*/  LOP3.LUT R61, R61, 0xf, RZ, 0xc0, !PT ;  /* 0x0000000f3d3d7812 */ /* 0x000fe400078ec0ff */
[----:B------:R-:W-:-:S02]  /*4c90*/  MOV R76, c[0x0][0x188] ;  /* 0x00006200004c7a02 */ /* 0x000fc40000000f00 */
[----:B------:R-:W-:Y:S01]  /*4ca0*/  LOP3.LUT R42, R42, 0x3, RZ, 0xc0, !PT ;  /* 0x000000032a2a7812 */ /* 0x000fe200078ec0ff */
[----:B------:R-:W-:Y:S01]  /*4cb0*/  IMAD R34, R34, 0x10, R61 ;  /* 0x0000001022227824 */ /* 0x000fe200078e023d */
[----:B------:R-:W-:Y:S01]  /*4cc0*/  LOP3.LUT R31, R31, 0xf00, RZ, 0xe2, !PT ;  /* 0x00000f001f1f7812 */ /* 0x000fe200078ee2ff */
[----:B------:R-:W-:Y:S01]  /*4cd0*/  IMAD.SHL.U32 R179, R76, 0x4, RZ ;  /* 0x000000044cb37824 */ /* 0x000fe200078e00ff */
[----:B------:R-:W-:Y:S01]  /*4ce0*/  IADD3 R38, R42, R38, R39 ;  /* 0x000000262a267210 */ /* 0x000fe20007ffe027 */
[----:B------:R1:W-:Y:S01]  /*4cf0*/  LDGSTS.E [R193], [R172.64], !P5 ;  /* 0x00000000acc17fae */ /* 0x0003e2000e921844 */
[----:B------:R-:W-:Y:S01]  /*4d00*/  IADD3 R24, R30, -0x9, RZ ;  /* 0xfffffff71e187810 */ /* 0x000fe20007ffe0ff */
[----:B------:R-:W-:Y:S01]  /*4d10*/  IMAD.WIDE R146, R179, 0x4, R172 ;  /* 0x00000004b3927825 */ /* 0x000fe200078e02ac */
[----:B------:R-:W-:Y:S01]  /*4d20*/  LOP3.LUT R34, R34, 0xff, RZ, 0xc0, !PT ;  /* 0x000000ff22227812 */ /* 0x000fe200078ec0ff */
[----:B------:R1:W-:Y:S01]  /*4d30*/  LDGSTS.E [R193+0x80], [R150.64], !P5 ;  /* 0x0008000096c17fae */ /* 0x0003e2000e921844 */
[----:B------:R-:W-:Y:S01]  /*4d40*/  SHF.L.U32 R187, R76, 0x3, RZ ;  /* 0x000000034cbb7819 */ /* 0x000fe200000006ff */
[----:B------:R-:W-:Y:S01]  /*4d50*/  IMAD R31, R38, 0x1000, R31 ;  /* 0x00001000261f7824 */ /* 0x000fe200078e021f */
[----:B------:R-:W-:Y:S01]  /*4d60*/  LOP3.LUT R32, R193, 0x20, RZ, 0x3c, !PT ;  /* 0x00000020c1207812 */ /* 0x000fe200078e3cff */
[----:B------:R1:W-:Y:S01]  /*4d70*/  LDGSTS.E [R193+0x100], [R168.64], !P5 ;  /* 0x00100000a8c17fae */ /* 0x0003e2000e921844 */
[----:B------:R-:W-:Y:S01]  /*4d80*/  IMAD.WIDE R174, R179, 0x4, R150 ;  /* 0x00000004b3ae7825 */ /* 0x000fe200078e0296 */
[----:B------:R-:W-:-:S02]  /*4d90*/  IADD3 R60, R30, -0x40, RZ ;  /* 0xffffffc01e3c7810 */ /* 0x000fc40007ffe0ff */
[----:B------:R1:W-:Y:S01]  /*4da0*/  LDGSTS.E [R193+0x180], [R170.64], !P5 ;  /* 0x00180000aac17fae */ /* 0x0003e2000e921844 */
[----:B------:R-:W-:Y:S01]  /*4db0*/  ISETP.GE.U32.AND P5, PT, R24, 0x7fffffd8, PT ;  /* 0x7fffffd81800780c */ /* 0x000fe20003fa6070 */
[C---:B------:R-:W-:Y:S01]  /*4dc0*/  IMAD.WIDE R176, R179.reuse, 0x4, R168 ;  /* 0x00000004b3b07825 */ /* 0x040fe200078e02a8 */
[C---:B------:R-:W-:Y:S01]  /*4dd0*/  IADD3 R24, R30.reuse, -0xd, RZ ;  /* 0xfffffff31e187810 */ /* 0x040fe20007ffe0ff */
[----:B------:R3:W-:Y:S01]  /*4de0*/  LDGSTS.E [R193+0x800], [R146.64], !P0 ;  /* 0x0080000092c17fae */ /* 0x0007e2000c121844 */
[----:B------:R-:W-:Y:S01]  /*4df0*/  IADD3 R53, R30, -0xf, RZ ;  /* 0xfffffff11e357810 */ /* 0x000fe20007ffe0ff */
[----:B------:R-:W-:Y:S01]  /*4e00*/  IMAD.WIDE R178, R179, 0x4, R170 ;  /* 0x00000004b3b27825 */ /* 0x000fe200078e02aa */
[----:B------:R-:W-:Y:S01]  /*4e10*/  IADD3 R57, R48, R57, RZ ;  /* 0x0000003930397210 */ /* 0x000fe20007ffe0ff */
[----:B------:R4:W-:Y:S01]  /*4e20*/  LDGSTS.E [R193+0x880], [R174.64], !P0 ;  /* 0x00880000aec17fae */ /* 0x0009e2000c121844 */
[----:B------:R-:W-:Y:S01]  /*4e30*/  IADD3 R73, R47, R73, RZ ;  /* 0x000000492f497210 */ /* 0x000fe20007ffe0ff */
[----:B------:R-:W-:Y:S01]  /*4e40*/  IMAD.IADD R31, R31, 0x1, R34 ;  /* 0x000000011f1f7824 */ /* 0x000fe200078e0222 */
[----:B------:R-:W-:Y:S01]  /*4e50*/  LOP3.LUT R55, R55, 0x3, RZ, 0xc0, !PT ;  /* 0x0000000337377812 */ /* 0x000fe200078ec0ff */
[----:B------:R1:W-:Y:S01]  /*4e60*/  LDGSTS.E [R193+0x900], [R176.64], !P0 ;  /* 0x00900000b0c17fae */ /* 0x0003e2000c121844 */
[----:B------:R-:W-:Y:S01]  /*4e70*/  IMAD.WIDE R180, R187, 0x4, R172 ;  /* 0x00000004bbb47825 */ /* 0x000fe200078e02ac */
[----:B------:R-:W-:-:S02]  /*4e80*/  LOP3.LUT R57, R57, 0x3, RZ, 0xc0, !PT ;  /* 0x0000000339397812 */ /* 0x000fc400078ec0ff */
[----:B------:R1:W-:Y:S01]  /*4e90*/  LDGSTS.E [R193+0x980], [R178.64], !P0 ;  /* 0x00980000b2c17fae */ /* 0x0003e2000c121844 */
[----:B------:R-:W-:Y:S01]  /*4ea0*/  ISETP.GE.U32.AND P0, PT, R24, 0x7fffffd4, PT ;  /* 0x7fffffd41800780c */ /* 0x000fe20003f06070 */
[----:B------:R-:W-:Y:S01]  /*4eb0*/  IMAD.WIDE R182, R187, 0x4, R150 ;  /* 0x00000004bbb67825 */ /* 0x000fe200078e0296 */
[----:B------:R-:W-:Y:S01]  /*4ec0*/  LOP3.LUT R24, R31, 0xffff, RZ, 0xc0, !PT ;  /* 0x0000ffff1f187812 */ /* 0x000fe200078ec0ff */
[----:B------:R-:W-:Y:S01]  /*4ed0*/  STL.64 [R1+0xc18], R146 ;  /* 0x000c189201007387 */ /* 0x000fe20000100a00 */
[----:B------:R-:W-:Y:S01]  /*4ee0*/  LOP3.LUT R58, R58, 0x3, RZ, 0xc0, !PT ;  /* 0x000000033a3a7812 */ /* 0x000fe200078ec0ff */
[----:B------:R-:W-:Y:S01]  /*4ef0*/  IMAD.WIDE R184, R187, 0x4, R168 ;  /* 0x00000004bbb87825 */ /* 0x000fe200078e02a8 */
[----:B------:R-:W-:Y:S01]  /*4f00*/  SHF.R.U32.HI R31, RZ, 0xf, R24 ;  /* 0x0000000fff1f7819 */ /* 0x000fe20000011618 */
[----:B------:R-:W-:Y:S01]  /*4f10*/  STL.64 [R1+0xc20], R174 ;  /* 0x000c20ae01007387 */ /* 0x000fe20000100a00 */
[----:B------:R-:W-:Y:S01]  /*4f20*/  IADD3 R79, R55, R79, R54 ;  /* 0x0000004f374f7210 */ /* 0x000fe20007ffe036 */
[----:B------:R-:W-:Y:S01]  /*4f30*/  IMAD.WIDE R186, R187, 0x4, R170 ;  /* 0x00000004bbba7825 */ /* 0x000fe200078e02aa */
[----:B------:R-:W-:Y:S01]  /*4f40*/  IADD3 R161, R57, R56, R161 ;  /* 0x0000003839a17210 */ /* 0x000fe20007ffe0a1 */
[----:B------:R1:W-:Y:S01]  /*4f50*/  LDGSTS.E [R193+0x1000], [R180.64], !P5 ;  /* 0x01000000b4c17fae */ /* 0x0003e2000e921844 */
[----:B------:R-:W-:Y:S01]  /*4f60*/  IADD3 R70, R58, R59, R70 ;  /* 0x0000003b3a467210 */ /* 0x000fe20007ffe046 */
[----:B------:R-:W-:Y:S01]  /*4f70*/  IMAD R203, R76, 0xc, RZ ;  /* 0x0000000c4ccb7824 */ /* 0x000fe200078e02ff */
[----:B------:R-:W-:Y:S01]  /*4f80*/  SHF.R.U32.HI R68, RZ, 0x9, R24 ;  /* 0x00000009ff447819 */ /* 0x000fe20000011618 */
[----:B------:R-:W-:Y:S01]  /*4f90*/  STL.64 [R1+0xc10], R176 ;  /* 0x000c10b001007387 */ /* 0x000fe20000100a00 */
[----:B------:R-:W-:Y:S01]  /*4fa0*/  LOP3.LUT R65, R65, 0x3, RZ, 0xc0, !PT ;  /* 0x0000000341417812 */ /* 0x000fe200078ec0ff */
[----:B------:R-:W-:Y:S01]  /*4fb0*/  IMAD.WIDE R196, R203, 0x4, R172 ;  /* 0x00000004cbc47825 */ /* 0x000fe200078e02ac */
[----:B------:R-:W-:Y:S01]  /*4fc0*/  LOP3.LUT R66, R66, 0x3, RZ, 0xc0, !PT ;  /* 0x0000000342427812 */ /* 0x000fe200078ec0ff */
[----:B------:R1:W-:Y:S01]  /*4fd0*/  LDGSTS.E [R193+0x1080], [R182.64], !P5 ;  /* 0x01080000b6c17fae */ /* 0x0003e2000e921844 */
[----:B------:R-:W-:Y:S01]  /*4fe0*/  IADD3 R78, R65, R64, R78 ;  /* 0x00000040414e7210 */ /* 0x000fe20007ffe04e */
[C---:B------:R-:W-:Y:S01]  /*4ff0*/  IMAD.WIDE R198, R203.reuse, 0x4, R150 ;  /* 0x00000004cbc67825 */ /* 0x040fe200078e0296 */
[----:B------:R-:W-:Y:S01]  /*5000*/  IADD3 R25, R66, R67, R25 ;  /* 0x0000004342197210 */ /* 0x000fe20007ffe019 */
[----:B------:R-:W-:Y:S01]  /*5010*/  STL.64 [R1+0xc28], R178 ;  /* 0x000c28b201007387 */ /* 0x000fe20000100a00 */
[----:B------:R-:W-:Y:S01]  /*5020*/  SHF.R.U32.HI R75, RZ, 0x5, R24 ;  /* 0x00000005ff4b7819 */ /* 0x000fe20000011618 */
[C---:B------:R-:W-:Y:S01]  /*5030*/  IMAD.WIDE R200, R203.reuse, 0x4, R168 ;  /* 0x00000004cbc87825 */ /* 0x040fe200078e02a8 */
[----:B------:R-:W-:Y:S01]  /*5040*/  LOP3.LUT R70, R70, 0xf, RZ, 0xc0, !PT ;  /* 0x0000000f46467812 */ /* 0x000fe200078ec0ff */
[----:B------:R1:W-:Y:S01]  /*5050*/  LDGSTS.E [R193+0x1100], [R184.64], !P5 ;  /* 0x01100000b8c17fae */ /* 0x0003e2000e921844 */
[----:B------:R-:W-:Y:S01]  /*5060*/  LOP3.LUT R72, R72, 0x3, RZ, 0xc0, !PT ;  /* 0x0000000348487812 */ /* 0x000fe200078ec0ff */
[----:B------:R-:W-:Y:S01]  /*5070*/  IMAD.WIDE R202, R203, 0x4, R170 ;  /* 0x00000004cbca7825 */ /* 0x000fe200078e02aa */
[----:B------:R-:W-:Y:S01]  /*5080*/  LOP3.LUT R73, R73, 0x3, RZ, 0xc0, !PT ;  /* 0x0000000349497812 */ /* 0x000fe200078ec0ff */
[----:B------:R1:W-:Y:S01]  /*5090*/  STL.64 [R1+0xc08], R180 ;  /* 0x000c08b401007387 */ /* 0x0003e20000100a00 */
[----:B------:R-:W-:Y:S01]  /*50a0*/  IADD3 R0, R72, R71, R0 ;  /* 0x0000004748007210 */ /* 0x000fe20007ffe000 */
[----:B------:R-:W-:Y:S01]  /*50b0*/  IMAD R161, R161, 0x10, R70 ;  /* 0x00000010a1a17824 */ /* 0x000fe200078e0246 */
[----:B------:R-:W-:Y:S01]  /*50c0*/  IADD3 R162, R73, R74, R162 ;  /* 0x0000004a49a27210 */ /* 0x000fe20007ffe0a2 */
[----:B------:R3:W-:Y:S01]  /*50d0*/  LDGSTS.E [R193+0x1180], [R186.64], !P5 ;  /* 0x01180000bac17fae */ /* 0x0007e2000e921844 */
[----:B------:R-:W-:Y:S01]  /*50e0*/  LOP3.LUT P5, RZ, R31, 0x1, RZ, 0xc0, !PT ;  /* 0x000000011fff7812 */ /* 0x000fe200078ac0ff */
[----:B------:R-:W-:Y:S01]  /*50f0*/  IMAD.SHL.U32 R79, R79, 0x100, RZ ;  /* 0x000001004f4f7824 */ /* 0x000fe200078e00ff */
[--C-:B------:R-:W-:Y:S01]  /*5100*/  SHF.R.U32.HI R31, RZ, 0xb, R24.reuse ;  /* 0x0000000bff1f7819 */ /* 0x100fe20000011618 */
[----:B------:R3:W-:Y:S01]  /*5110*/  LDGSTS.E [R193+0x1800], [R196.64], !P0 ;  /* 0x01800000c4c17fae */ /* 0x0007e2000c121844 */
[----:B--2---:R-:W-:Y:S01]  /*5120*/  SHF.R.U32.HI R80, RZ, 0x1, R24 ;  /* 0x00000001ff507819 */ /* 0x004fe20000011618 */
[----:B------:R-:W-:Y:S01]  /*5130*/  IMAD.SHL.U32 R162, R162, 0x100, RZ ;  /* 0x00000100a2a27824 */ /* 0x000fe200078e00ff */
[----:B------:R-:W-:Y:S01]  /*5140*/  LOP3.LUT R79, R79, 0xf00, RZ, 0xe2, !PT ;  /* 0x00000f004f4f7812 */ /* 0x000fe200078ee2ff */
[----:B-1----:R-:W-:Y:S01]  /*5150*/  IMAD.MOV.U32 R181, RZ, RZ, c[0x0][0x188] ;  /* 0x00006200ffb57624 */ /* 0x002fe200078e00ff */
[----:B------:R1:W-:Y:S01]  /*5160*/  LDGSTS.E [R193+0x1880], [R198.64], !P0 ;  /* 0x01880000c6c17fae */ /* 0x0003e2000c121844 */
[----:B------:R-:W-:Y:S01]  /*5170*/  LOP3.LUT R177, R166, 0x1f, RZ, 0xc0, !PT ;  /* 0x0000001fa6b17812 */ /* 0x000fe200078ec0ff */
[----:B------:R-:W-:Y:S01]  /*5180*/  IMAD.MOV.U32 R179, RZ, RZ, R163 ;  /* 0x000000ffffb37224 */ /* 0x000fe200078e00a3 */
[----:B------:R-:W-:Y:S01]  /*5190*/  LOP3.LUT R162, R162, 0xf00, RZ, 0xe2, !PT ;  /* 0x00000f00a2a27812 */ /* 0x000fe200078ee2ff */
[C---:B------:R-:W-:Y:S01]  /*51a0*/  IMAD.SHL.U32 R211, R181.reuse, 0x10, RZ ;  /* 0x00000010b5d37824 */ /* 0x040fe200078e00ff */
[----:B------:R1:W-:Y:S01]  /*51b0*/  LDGSTS.E [R193+0x1900], [R200.64], !P0 ;  /* 0x01900000c8c17fae */ /* 0x0003e2000c121844 */
[----:B------:R-:W-:Y:S01]  /*51c0*/  IMAD R219, R181, 0x14, RZ ;  /* 0x00000014b5db7824 */ /* 0x000fe200078e02ff */
[----:B------:R-:W-:Y:S01]  /*51d0*/  LOP3.LUT R161, R161, 0xff, RZ, 0xc0, !PT ;  /* 0x000000ffa1a17812 */ /* 0x000fe200078ec0ff */
[----:B------:R-:W-:Y:S01]  /*51e0*/  IMAD.WIDE R204, R211, 0x4, R172 ;  /* 0x00000004d3cc7825 */ /* 0x000fe200078e02ac */
[----:B------:R1:W-:Y:S01]  /*51f0*/  LDGSTS.E [R193+0x1980], [R202.64], !P0 ;  /* 0x01980000cac17fae */ /* 0x0003e2000c121844 */
[----:B------:R-:W-:-:S02]  /*5200*/  LOP3.LUT P0, RZ, R31, 0x1, RZ, 0xc0, !PT ;  /* 0x000000011fff7812 */ /* 0x000fc4000780c0ff */
[C---:B------:R-:W-:Y:S01]  /*5210*/  IMAD.WIDE R206, R211.reuse, 0x4, R150 ;  /* 0x00000004d3ce7825 */ /* 0x040fe200078e0296 */
[----:B------:R-:W-:Y:S01]  /*5220*/  SHF.R.U32.HI R31, RZ, 0x7, R24 ;  /* 0x00000007ff1f7819 */ /* 0x000fe20000011618 */
[----:B------:R1:W-:Y:S01]  /*5230*/  LDGSTS.E [R193+0x2000], [R204.64], P5 ;  /* 0x02000000ccc17fae */ /* 0x0003e2000a921844 */
[----:B------:R-:W-:Y:S01]  /*5240*/  MOV R176, R165 ;  /* 0x000000a500b07202 */ /* 0x000fe20000000f00 */
[C---:B------:R-:W-:Y:S02]  /*5250*/  IMAD.WIDE R208, R211.reuse, 0x4, R168 ;  /* 0x00000004d3d07825 */ /* 0x040fe400078e02a8 */
[----:B------:R1:W-:Y:S02]  /*5260*/  LDGSTS.E [R193+0x2080], [R206.64], P5 ;  /* 0x02080000cec17fae */ /* 0x0003e4000a921844 */
[----:B------:R-:W-:Y:S02]  /*5270*/  IMAD.WIDE R210, R211, 0x4, R170 ;  /* 0x00000004d3d27825 */ /* 0x000fe400078e02aa */
[----:B------:R1:W-:Y:S02]  /*5280*/  LDGSTS.E [R193+0x2100], [R208.64], P5 ;  /* 0x02100000d0c17fae */ /* 0x0003e4000a921844 */
[----:B------:R-:W-:-:S02]  /*5290*/  IMAD.WIDE R212, R219, 0x4, R172 ;  /* 0x00000004dbd47825 */ /* 0x000fc400078e02ac */
[----:B------:R1:W-:Y:S01]  /*52a0*/  LDGSTS.E [R193+0x2180], [R210.64], P5 ;  /* 0x02180000d2c17fae */ /* 0x0003e2000a921844 */
[----:B------:R-:W-:Y:S01]  /*52b0*/  LOP3.LUT P5, RZ, R31, 0x1, RZ, 0xc0, !PT ;  /* 0x000000011fff7812 */ /* 0x000fe200078ac0ff */
[----:B------:R-:W-:Y:S01]  /*52c0*/  IMAD R227, R181, 0x18, RZ ;  /* 0x00000018b5e37824 */ /* 0x000fe200078e02ff */
[----:B------:R-:W-:Y:S01]  /*52d0*/  SHF.R.U32.HI R31, RZ, 0x3, R24 ;  /* 0x00000003ff1f7819 */ /* 0x000fe20000011618 */
[C---:B------:R-:W-:Y:S01]  /*52e0*/  IMAD.WIDE R214, R219.reuse, 0x4, R150 ;  /* 0x00000004dbd67825 */ /* 0x040fe200078e0296 */
[----:B------:R1:W-:Y:S03]  /*52f0*/  LDGSTS.E [R193+0x2800], [R212.64], P0 ;  /* 0x02800000d4c17fae */ /* 0x0003e60008121844 */
[C---:B------:R-:W-:Y:S01]  /*5300*/  IMAD.WIDE R216, R219.reuse, 0x4, R168 ;  /* 0x00000004dbd87825 */ /* 0x040fe200078e02a8 */
[----:B------:R1:W-:Y:S03]  /*5310*/  LDGSTS.E [R193+0x2880], [R214.64], P0 ;  /* 0x02880000d6c17fae */ /* 0x0003e60008121844 */
[----:B------:R-:W-:Y:S01]  /*5320*/  IMAD.WIDE R218, R219, 0x4, R170 ;  /* 0x00000004dbda7825 */ /* 0x000fe200078e02aa */
[----:B------:R1:W-:Y:S03]  /*5330*/  LDGSTS.E [R193+0x2900], [R216.64], P0 ;  /* 0x02900000d8c17fae */ /* 0x0003e60008121844 */
[----:B------:R-:W-:Y:S01]  /*5340*/  IMAD.WIDE R220, R227, 0x4, R172 ;  /* 0x00000004e3dc7825 */ /* 0x000fe200078e02ac */
[----:B------:R1:W-:Y:S01]  /*5350*/  LDGSTS.E [R193+0x2980], [R218.64], P0 ;  /* 0x02980000dac17fae */ /* 0x0003e20008121844 */
[----:B------:R-:W-:-:S02]  /*5360*/  LOP3.LUT P0, RZ, R31, 0x1, RZ, 0xc0, !PT ;  /* 0x000000011fff7812 */ /* 0x000fc4000780c0ff */
[C---:B------:R-:W-:Y:S01]  /*5370*/  IMAD.WIDE R222, R227.reuse, 0x4, R150 ;  /* 0x00000004e3de7825 */ /* 0x040fe200078e0296 */
[----:B------:R-:W-:Y:S01]  /*5380*/  IADD3 R31, R30, -0x2, RZ ;  /* 0xfffffffe1e1f7810 */ /* 0x000fe20007ffe0ff */
[----:B------:R1:W-:Y:S02]  /*5390*/  LDGSTS.E [R193+0x3000], [R220.64], P5 ;  /* 0x03000000dcc17fae */ /* 0x0003e4000a921844 */
[C---:B------:R-:W-:Y:S02]  /*53a0*/  IMAD.WIDE R224, R227.reuse, 0x4, R168 ;  /* 0x00000004e3e07825 */ /* 0x040fe400078e02a8 */
[----:B------:R1:W-:Y:S02]  /*53b0*/  LDGSTS.E [R193+0x3080], [R222.64], P5 ;  /* 0x03080000dec17fae */ /* 0x0003e4000a921844 */
[----:B------:R-:W-:Y:S02]  /*53c0*/  IMAD.WIDE R226, R227, 0x4, R170 ;  /* 0x00000004e3e27825 */ /* 0x000fe400078e02aa */
[----:B------:R1:W-:Y:S02]  /*53d0*/  LDGSTS.E [R193+0x3100], [R224.64], P5 ;  /* 0x03100000e0c17fae */ /* 0x0003e4000a921844 */
[----:B------:R-:W-:-:S02]  /*53e0*/  IMAD R235, R181, 0x1c, RZ ;  /* 0x0000001cb5eb7824 */ /* 0x000fc400078e02ff */
[----:B------:R1:W-:Y:S01]  /*53f0*/  LDGSTS.E [R193+0x3180], [R226.64], P5 ;  /* 0x03180000e2c17fae */ /* 0x0003e2000a921844 */
[----:B------:R-:W-:Y:S01]  /*5400*/  ISETP.GE.U32.AND P5, PT, R31, 0x7fffffdf, PT ;  /* 0x7fffffdf1f00780c */ /* 0x000fe20003fa6070 */
[C---:B------:R-:W-:Y:S01]  /*5410*/  IMAD.WIDE R228, R235.reuse, 0x4, R172 ;  /* 0x00000004ebe47825 */ /* 0x040fe200078e02ac */
[----:B------:R-:W-:Y:S01]  /*5420*/  IADD3 R31, R30, -0x6, RZ ;  /* 0xfffffffa1e1f7810 */ /* 0x000fe20007ffe0ff */
[----:B------:R-:W-:Y:S02]  /*5430*/  STL.64 [R1+0xc30], R182 ;  /* 0x000c30b601007387 */ /* 0x000fe40000100a00 */
[C---:B------:R-:W-:Y:S02]  /*5440*/  IMAD.WIDE R230, R235.reuse, 0x4, R150 ;  /* 0x00000004ebe67825 */ /* 0x040fe400078e0296 */
[----:B------:R1:W-:Y:S02]  /*5450*/  LDGSTS.E [R193+0x3800], [R228.64], P0 ;  /* 0x03800000e4c17fae */ /* 0x0003e40008121844 */
[----:B------:R-:W-:-:S02]  /*5460*/  IMAD.WIDE R232, R235, 0x4, R168 ;  /* 0x00000004ebe87825 */ /* 0x000fc400078e02a8 */
[----:B------:R1:W-:Y:S02]  /*5470*/  LDGSTS.E [R193+0x3880], [R230.64], P0 ;  /* 0x03880000e6c17fae */ /* 0x0003e40008121844 */
[----:B------:R-:W-:Y:S02]  /*5480*/  IMAD.WIDE R234, R235, 0x4, R170 ;  /* 0x00000004ebea7825 */ /* 0x000fe400078e02aa */
[----:B------:R1:W-:Y:S02]  /*5490*/  LDGSTS.E [R193+0x3900], [R232.64], P0 ;  /* 0x03900000e8c17fae */ /* 0x0003e40008121844 */
[----:B------:R-:W-:Y:S02]  /*54a0*/  IMAD.WIDE R236, R181, 0x4, R172 ;  /* 0x00000004b5ec7825 */ /* 0x000fe400078e02ac */
[----:B------:R1:W-:Y:S01]  /*54b0*/  LDGSTS.E [R193+0x3980], [R234.64], P0 ;  /* 0x03980000eac17fae */ /* 0x0003e20008121844 */
[----:B------:R-:W-:Y:S01]  /*54c0*/  ISETP.GE.U32.AND P0, PT, R31, 0x7fffffdb, PT ;  /* 0x7fffffdb1f00780c */ /* 0x000fe20003f06070 */
[C---:B------:R-:W-:Y:S01]  /*54d0*/  IMAD.WIDE R148, R181.reuse, 0x4, R150 ;  /* 0x00000004b5947825 */ /* 0x040fe200078e0296 */
[----:B------:R-:W-:Y:S01]  /*54e0*/  IADD3 R31, R30, -0xa, RZ ;  /* 0xfffffff61e1f7810 */ /* 0x000fe20007ffe0ff */
[----:B------:R2:W-:Y:S02]  /*54f0*/  LDGSTS.E [R32+0x200], [R236.64], !P5 ;  /* 0x00200000ec207fae */ /* 0x0005e4000e921844 */
[----:B------:R-:W-:-:S02]  /*5500*/  IMAD.WIDE R86, R181, 0x4, R168 ;  /* 0x00000004b5567825 */ /* 0x000fc400078e02a8 */
[----:B------:R2:W-:Y:S02]  /*5510*/  LDGSTS.E [R32+0x280], [R148.64], !P5 ;  /* 0x0028000094207fae */ /* 0x0005e4000e921844 */
[C---:B------:R-:W-:Y:S02]  /*5520*/  IMAD.WIDE R88, R181.reuse, 0x4, R170 ;  /* 0x00000004b5587825 */ /* 0x040fe400078e02aa */
[----:B------:R1:W-:Y:S02]  /*5530*/  LDGSTS.E [R32+0x300], [R86.64], !P5 ;  /* 0x0030000056207fae */ /* 0x0003e4000e921844 */
[----:B------:R-:W-:Y:S02]  /*5540*/  IMAD R97, R181, 0x5, RZ ;  /* 0x00000005b5617824 */ /* 0x000fe400078e02ff */
[----:B------:R2:W-:Y:S01]  /*5550*/  LDGSTS.E [R32+0x380], [R88.64], !P5 ;  /* 0x0038000058207fae */ /* 0x0005e2000e921844 */
[----:B------:R-:W-:Y:S01]  /*5560*/  ISETP.GE.U32.AND P5, PT, R31, 0x7fffffd7, PT ;  /* 0x7fffffd71f00780c */ /* 0x000fe20003fa6070 */
[C---:B------:R-:W-:Y:S01]  /*5570*/  IMAD.WIDE R90, R97.reuse, 0x4, R172 ;  /* 0x00000004615a7825 */ /* 0x040fe200078e02ac */
[----:B------:R-:W-:Y:S01]  /*5580*/  IADD3 R31, R30, -0xe, RZ ;  /* 0xfffffff21e1f7810 */ /* 0x000fe20007ffe0ff */
[----:B------:R-:W-:Y:S02]  /*5590*/  STL.64 [R1+0xc38], R184 ;  /* 0x000c38b801007387 */ /* 0x000fe40000100a00 */
[----:B------:R-:W-:-:S02]  /*55a0*/  IMAD.WIDE R92, R97, 0x4, R150 ;  /* 0x00000004615c7825 */ /* 0x000fc400078e0296 */
[----:B------:R2:W-:Y:S02]  /*55b0*/  LDGSTS.E [R32+0xa00], [R90.64], !P0 ;  /* 0x00a000005a207fae */ /* 0x0005e4000c121844 */
[----:B------:R-:W-:Y:S02]  /*55c0*/  IMAD R104, R181, 0x9, RZ ;  /* 0x00000009b5687824 */ /* 0x000fe400078e02ff */
[C---:B------:R-:W-:Y:S01]  /*55d0*/  IMAD.WIDE R94, R97.reuse, 0x4, R168 ;  /* 0x00000004615e7825 */ /* 0x040fe200078e02a8 */
[----:B------:R2:W-:Y:S03]  /*55e0*/  LDGSTS.E [R32+0xa80], [R92.64], !P0 ;  /* 0x00a800005c207fae */ /* 0x0005e6000c121844 */
[----:B------:R-:W-:Y:S01]  /*55f0*/  IMAD.WIDE R96, R97, 0x4, R170 ;  /* 0x0000000461607825 */ /* 0x000fe200078e02aa */
[----:B------:R2:W-:Y:S03]  /*5600*/  LDGSTS.E [R32+0xb00], [R94.64], !P0 ;  /* 0x00b000005e207fae */ /* 0x0005e6000c121844 */
[----:B------:R-:W-:Y:S01]  /*5610*/  IMAD.WIDE R98, R104, 0x4, R172 ;  /* 0x0000000468627825 */ /* 0x000fe200078e02ac */
[----:B------:R2:W-:Y:S01]  /*5620*/  LDGSTS.E [R32+0xb80], [R96.64], !P0 ;  /* 0x00b8000060207fae */ /* 0x0005e2000c121844 */
[----:B------:R-:W-:-:S02]  /*5630*/  ISETP.GE.U32.AND P0, PT, R31, 0x7fffffd3, PT ;  /* 0x7fffffd31f00780c */ /* 0x000fc40003f06070 */
[C---:B------:R-:W-:Y:S01]  /*5640*/  IMAD.WIDE R100, R104.reuse, 0x4, R150 ;  /* 0x0000000468647825 */ /* 0x040fe200078e0296 */
[----:B------:R-:W-:Y:S01]  /*5650*/  SHF.R.U32.HI R31, RZ, 0xe, R24 ;  /* 0x0000000eff1f7819 */ /* 0x000fe20000011618 */
[----:B------:R2:W-:Y:S02]  /*5660*/  LDGSTS.E [R32+0x1200], [R98.64], !P5 ;  /* 0x0120000062207fae */ /* 0x0005e4000e921844 */
[C---:B------:R-:W-:Y:S02]  /*5670*/  IMAD.WIDE R102, R104.reuse, 0x4, R168 ;  /* 0x0000000468667825 */ /* 0x040fe400078e02a8 */
[----:B------:R2:W-:Y:S02]  /*5680*/  LDGSTS.E [R32+0x1280], [R100.64], !P5 ;  /* 0x0128000064207fae */ /* 0x0005e4000e921844 */
[----:B------:R-:W-:Y:S02]  /*5690*/  IMAD.WIDE R104, R104, 0x4, R170 ;  /* 0x0000000468687825 */ /* 0x000fe400078e02aa */
[----:B------:R2:W-:Y:S02]  /*56a0*/  LDGSTS.E [R32+0x1300], [R102.64], !P5 ;  /* 0x0130000066207fae */ /* 0x0005e4000e921844 */
[----:B------:R-:W-:-:S02]  /*56b0*/  IMAD R112, R181, 0xd, RZ ;  /* 0x0000000db5707824 */ /* 0x000fc400078e02ff */
[----:B------:R2:W-:Y:S01]  /*56c0*/  LDGSTS.E [R32+0x1380], [R104.64], !P5 ;  /* 0x0138000068207fae */ /* 0x0005e2000e921844 */
[----:B------:R-:W-:Y:S01]  /*56d0*/  LOP3.LUT P5, RZ, R31, 0x1, RZ, 0xc0, !PT ;  /* 0x000000011fff7812 */ /* 0x000fe200078ac0ff */
[C---:B------:R-:W-:Y:S01]  /*56e0*/  IMAD.WIDE R106, R112.reuse, 0x4, R172 ;  /* 0x00000004706a7825 */ /* 0x040fe200078e02ac */
[----:B------:R-:W-:Y:S01]  /*56f0*/  SHF.R.U32.HI R31, RZ, 0xa, R24 ;  /* 0x0000000aff1f7819 */ /* 0x000fe20000011618 */
[----:B------:R-:W-:Y:S02]  /*5700*/  STL.64 [R1+0xc40], R186 ;  /* 0x000c40ba01007387 */ /* 0x000fe40000100a00 */
[----:B------:R-:W-:Y:S02]  /*5710*/  IMAD R120, R181, 0x11, RZ ;  /* 0x00000011b5787824 */ /* 0x000fe400078e02ff */
[C---:B------:R-:W-:Y:S01]  /*5720*/  IMAD.WIDE R108, R112.reuse, 0x4, R150 ;  /* 0x00000004706c7825 */ /* 0x040fe200078e0296 */
[----:B------:R2:W-:Y:S03]  /*5730*/  LDGSTS.E [R32+0x1a00], [R106.64], !P0 ;  /* 0x01a000006a207fae */ /* 0x0005e6000c121844 */
[C---:B------:R-:W-:Y:S01]  /*5740*/  IMAD.WIDE R110, R112.reuse, 0x4, R168 ;  /* 0x00000004706e7825 */ /* 0x040fe200078e02a8 */
[----:B------:R2:W-:Y:S03]  /*5750*/  LDGSTS.E [R32+0x1a80], [R108.64], !P0 ;  /* 0x01a800006c207fae */ /* 0x0005e6000c121844 */
[----:B------:R-:W-:Y:S01]  /*5760*/  IMAD.WIDE R112, R112, 0x4, R170 ;  /* 0x0000000470707825 */ /* 0x000fe200078e02aa */
[----:B------:R2:W-:Y:S03]  /*5770*/  LDGSTS.E [R32+0x1b00], [R110.64], !P0 ;  /* 0x01b000006e207fae */ /* 0x0005e6000c121844 */
[----:B------:R-:W-:Y:S01]  /*5780*/  IMAD.WIDE R114, R120, 0x4, R172 ;  /* 0x0000000478727825 */ /* 0x000fe200078e02ac */
[----:B------:R2:W-:Y:S01]  /*5790*/  LDGSTS.E [R32+0x1b80], [R112.64], !P0 ;  /* 0x01b8000070207fae */ /* 0x0005e2000c121844 */
[----:B------:R-:W-:-:S02]  /*57a0*/  LOP3.LUT P0, RZ, R31, 0x1, RZ, 0xc0, !PT ;  /* 0x000000011fff7812 */ /* 0x000fc4000780c0ff */
[C---:B------:R-:W-:Y:S01]  /*57b0*/  IMAD.WIDE R116, R120.reuse, 0x4, R150 ;  /* 0x0000000478747825 */ /* 0x040fe200078e0296 */
[----:B------:R-:W-:Y:S01]  /*57c0*/  SHF.R.U32.HI R31, RZ, 0x6, R24 ;  /* 0x00000006ff1f7819 */ /* 0x000fe20000011618 */
[----:B------:R2:W-:Y:S02]  /*57d0*/  LDGSTS.E [R32+0x2200], [R114.64], P5 ;  /* 0x0220000072207fae */ /* 0x0005e4000a921844 */
[C---:B------:R-:W-:Y:S02]  /*57e0*/  IMAD.WIDE R118, R120.reuse, 0x4, R168 ;  /* 0x0000000478767825 */ /* 0x040fe400078e02a8 */
[----:B------:R2:W-:Y:S02]  /*57f0*/  LDGSTS.E [R32+0x2280], [R116.64], P5 ;  /* 0x0228000074207fae */ /* 0x0005e4000a921844 */
[----:B------:R-:W-:Y:S02]  /*5800*/  IMAD.WIDE R120, R120, 0x4, R170 ;  /* 0x0000000478787825 */ /* 0x000fe400078e02aa */
[----:B------:R2:W-:Y:S02]  /*5810*/  LDGSTS.E [R32+0x2300], [R118.64], P5 ;  /* 0x0230000076207fae */ /* 0x0005e4000a921844 */
[----:B------:R-:W-:-:S02]  /*5820*/  IMAD R128, R181, 0x15, RZ ;  /* 0x00000015b5807824 */ /* 0x000fc400078e02ff */
[----:B------:R2:W-:Y:S01]  /*5830*/  LDGSTS.E [R32+0x2380], [R120.64], P5 ;  /* 0x0238000078207fae */ /* 0x0005e2000a921844 */
[----:B------:R-:W-:Y:S01]  /*5840*/  LOP3.LUT P5, RZ, R31, 0x1, RZ, 0xc0, !PT ;  /* 0x000000011fff7812 */ /* 0x000fe200078ac0ff */
[C---:B------:R-:W-:Y:S01]  /*5850*/  IMAD.WIDE R122, R128.reuse, 0x4, R172 ;  /* 0x00000004807a7825 */ /* 0x040fe200078e02ac */
[----:B------:R-:W-:Y:S01]  /*5860*/  SHF.R.U32.HI R31, RZ, 0x2, R24 ;  /* 0x00000002ff1f7819 */ /* 0x000fe20000011618 */
[----:B------:R-:W-:Y:S02]  /*5870*/  STL.64 [R1+0xc48], R196 ;  /* 0x000c48c401007387 */ /* 0x000fe40000100a00 */
[----:B------:R-:W-:Y:S02]  /*5880*/  IMAD R136, R181, 0x19, RZ ;  /* 0x00000019b5887824 */ /* 0x000fe400078e02ff */
[----:B------:R-:W-:Y:S01]  /*5890*/  STL.64 [R1+0xc50], R198 ;  /* 0x000c50c601007387 */ /* 0x000fe20000100a00 */
[----:B------:R-:W-:-:S03]  /*58a0*/  IMAD.WIDE R124, R128, 0x4, R150 ;  /* 0x00000004807c7825 */ /* 0x000fc600078e0296 */
        /* <DEDUP_REMOVED lines=10> */
[----:B------:R2:W-:Y:S01]  /*5950*/  LDGSTS.E [R32+0x2a00], [R122.64], P0 ;  /* 0x02a000007a207fae */ /* 0x0005e20008121844 */
[----:B------:R-:W-:-:S03]  /*5960*/  IMAD.WIDE R136, R136, 0x4, R170 ;  /* 0x0000000488887825 */ /* 0x000fc600078e02aa */
[----:B------:R-:W-:Y:S01]  /*5970*/  STL.64 [R1+0xc80], R210 ;  /* 0x000c80d201007387 */ /* 0x000fe20000100a00 */
[C---:B------:R-:W-:Y:S02]  /*5980*/  IMAD R144, R181.reuse, 0x1d, RZ ;  /* 0x0000001db5907824 */ /* 0x040fe400078e02ff */
[----:B------:R-:W-:Y:S01]  /*5990*/  IMAD.SHL.U32 R158, R181, 0x2, RZ ;  /* 0x00000002b59e7824 */ /* 0x000fe200078e00ff */
[----:B------:R2:W-:Y:S01]  /*59a0*/  LDGSTS.E [R32+0x2a80], [R124.64], P0 ;  /* 0x02a800007c207fae */ /* 0x0005e20008121844 */
[----:B------:R-:W-:-:S03]  /*59b0*/  IMAD.WIDE R138, R144, 0x4, R172 ;  /* 0x00000004908a7825 */ /* 0x000fc600078e02ac */
[----:B------:R-:W-:Y:S01]  /*59c0*/  STL.64 [R1+0xc88], R212 ;  /* 0x000c88d401007387 */ /* 0x000fe20000100a00 */
[----:B------:R-:W-:-:S03]  /*59d0*/  IMAD.WIDE R140, R144, 0x4, R150 ;  /* 0x00000004908c7825 */ /* 0x000fc600078e0296 */
[----:B------:R2:W-:Y:S01]  /*59e0*/  LDGSTS.E [R32+0x2b00], [R126.64], P0 ;  /* 0x02b000007e207fae */ /* 0x0005e20008121844 */
[----:B------:R-:W-:-:S03]  /*59f0*/  IMAD.WIDE R142, R144, 0x4, R168 ;  /* 0x00000004908e7825 */ /* 0x000fc600078e02a8 */
[----:B------:R-:W-:Y:S01]  /*5a00*/  STL.64 [R1+0xc90], R214 ;  /* 0x000c90d601007387 */ /* 0x000fe20000100a00 */
[----:B------:R-:W-:-:S03]  /*5a10*/  IMAD.WIDE R144, R144, 0x4, R170 ;  /* 0x0000000490907825 */ /* 0x000fc600078e02aa */
[----:B------:R2:W-:Y:S01]  /*5a20*/  LDGSTS.E [R32+0x2b80], [R128.64], P0 ;  /* 0x02b8000080207fae */ /* 0x0005e20008121844 */
[----:B------:R-:W-:Y:S01]  /*5a30*/  LOP3.LUT P0, RZ, R31, 0x1, RZ, 0xc0, !PT ;  /* 0x000000011fff7812 */ /* 0x000fe2000780c0ff */
[----:B------:R-:W-:Y:S01]  /*5a40*/  IMAD.WIDE R152, R158, 0x4, R172 ;  /* 0x000000049e987825 */ /* 0x000fe200078e02ac */
[----:B------:R-:W-:Y:S01]  /*5a50*/  IADD3 R31, R30, -0x3, RZ ;  /* 0xfffffffd1e1f7810 */ /* 0x000fe20007ffe0ff */
[----:B------:R-:W-:Y:S02]  /*5a60*/  STL.64 [R1+0xc98], R216 ;  /* 0x000c98d801007387 */ /* 0x000fe40000100a00 */
[C---:B------:R-:W-:Y:S02]  /*5a70*/  IMAD.WIDE R154, R158.reuse, 0x4, R150 ;  /* 0x000000049e9a7825 */ /* 0x040fe400078e0296 */
[----:B------:R-:W-:Y:S02]  /*5a80*/  STL.64 [R1+0xca0], R218 ;  /* 0x000ca0da01007387 */ /* 0x000fe40000100a00 */
[----:B------:R-:W-:-:S02]  /*5a90*/  IMAD.WIDE R156, R158, 0x4, R168 ;  /* 0x000000049e9c7825 */ /* 0x000fc400078e02a8 */
[----:B------:R2:W-:Y:S02]  /*5aa0*/  LDGSTS.E [R32+0x3200], [R130.64], P5 ;  /* 0x0320000082207fae */ /* 0x0005e4000a921844 */
[----:B------:R-:W-:Y:S02]  /*5ab0*/  IMAD.WIDE R158, R158, 0x4, R170 ;  /* 0x000000049e9e7825 */ /* 0x000fe400078e02aa */
[----:B------:R-:W-:Y:S02]  /*5ac0*/  STL.64 [R1+0xca8], R220 ;  /* 0x000ca8dc01007387 */ /* 0x000fe40000100a00 */
[C---:B------:R-:W-:Y:S02]  /*5ad0*/  IMAD R38, R181.reuse, 0x6, RZ ;  /* 0x00000006b5267824 */ /* 0x040fe400078e02ff */
[----:B------:R2:W-:Y:S01]  /*5ae0*/  LDGSTS.E [R32+0x3280], [R132.64], P5 ;  /* 0x0328000084207fae */ /* 0x0005e2000a921844 */
[----:B------:R-:W-:Y:S02]  /*5af0*/  IMAD R44, R181, 0xa, RZ ;  /* 0x0000000ab52c7824 */ /* 0x000fe400078e02ff */
[C---:B------:R-:W-:Y:S01]  /*5b00*/  IMAD.WIDE R34, R38.reuse, 0x4, R150 ;  /* 0x0000000426227825 */ /* 0x040fe200078e0296 */
[----:B------:R-:W-:Y:S03]  /*5b10*/  STL.64 [R1+0xcb0], R222 ;  /* 0x000cb0de01007387 */ /* 0x000fe60000100a00 */
[----:B------:R-:W-:Y:S01]  /*5b20*/  IMAD.WIDE R36, R38, 0x4, R168 ;  /* 0x0000000426247825 */ /* 0x000fe200078e02a8 */
[----:B------:R2:W-:Y:S03]  /*5b30*/  LDGSTS.E [R32+0x3300], [R134.64], P5 ;  /* 0x0330000086207fae */ /* 0x0005e6000a921844 */
[C---:B------:R-:W-:Y:S01]  /*5b40*/  IMAD.WIDE R40, R44.reuse, 0x4, R150 ;  /* 0x000000042c287825 */ /* 0x040fe200078e0296 */
[----:B------:R-:W-:Y:S03]  /*5b50*/  STL.64 [R1+0xcb8], R224 ;  /* 0x000cb8e001007387 */ /* 0x000fe60000100a00 */
[----:B------:R-:W-:Y:S01]  /*5b60*/  IMAD.WIDE R42, R44, 0x4, R168 ;  /* 0x000000042c2a7825 */ /* 0x000fe200078e02a8 */
[----:B------:R2:W-:Y:S01]  /*5b70*/  LDGSTS.E [R32+0x3380], [R136.64], P5 ;  /* 0x0338000088207fae */ /* 0x0005e2000a921844 */
[----:B------:R-:W-:-:S02]  /*5b80*/  ISETP.GE.U32.AND P5, PT, R31, 0x7fffffde, PT ;  /* 0x7fffffde1f00780c */ /* 0x000fc40003fa6070 */
[----:B------:R-:W-:Y:S01]  /*5b90*/  IADD3 R31, R30, -0xb, RZ ;  /* 0xfffffff51e1f7810 */ /* 0x000fe20007ffe0ff */
[----:B------:R-:W-:Y:S01]  /*5ba0*/  STL.64 [R1+0xcc0], R226 ;  /* 0x000cc0e201007387 */ /* 0x000fe20000100a00 */
[C---:B------:R-:W-:Y:S02]  /*5bb0*/  IMAD R52, R181.reuse, 0xe, RZ ;  /* 0x0000000eb5347824 */ /* 0x040fe400078e02ff */
[----:B------:R-:W-:Y:S01]  /*5bc0*/  IMAD R76, R181, 0x1a, RZ ;  /* 0x0000001ab54c7824 */ /* 0x000fe200078e02ff */
        /* <DEDUP_REMOVED lines=9> */
[----:B------:R-:W-:Y:S02]  /*5c60*/  IMAD R84, R181, 0x1e, RZ ;  /* 0x0000001eb5547824 */ /* 0x000fe400078e02ff */
[----:B------:R-:W-:Y:S01]  /*5c70*/  IMAD R25, R25, 0x1000, R79 ;  /* 0x0000100019197824 */ /* 0x000fe200078e024f */
[----:B------:R-:W-:Y:S01]  /*5c80*/  STL.64 [R1+0xcf0], R148 ;  /* 0x000cf09401007387 */ /* 0x000fe20000100a00 */
[----:B------:R-:W-:-:S03]  /*5c90*/  IMAD.WIDE R82, R84, 0x4, R168 ;  /* 0x0000000454527825 */ /* 0x000fc600078e02a8 */
[----:B------:R1:W-:Y:S01]  /*5ca0*/  STL.64 [R1+0xcf8], R86 ;  /* 0x000cf85601007387 */ /* 0x0003e20000100a00 */
[----:B------:R-:W-:Y:S02]  /*5cb0*/  IMAD R0, R0, 0x1000, R162 ;  /* 0x0000100000007824 */ /* 0x000fe400078e02a2 */
[----:B------:R-:W-:Y:S01]  /*5cc0*/  IMAD R166, R181, 0x3, RZ ;  /* 0x00000003b5a67824 */ /* 0x000fe200078e02ff */
[----:B------:R2:W-:Y:S01]  /*5cd0*/  LDGSTS.E [R32+0x3a00], [R138.64], P0 ;  /* 0x03a000008a207fae */ /* 0x0005e20008121844 */
[----:B------:R-:W-:Y:S02]  /*5ce0*/  IMAD.IADD R25, R25, 0x1, R161 ;  /* 0x0000000119197824 */ /* 0x000fe400078e02a1 */
[----:B------:R-:W-:Y:S01]  /*5cf0*/  IMAD.MOV.U32 R178, RZ, RZ, R164 ;  /* 0x000000ffffb27224 */ /* 0x000fe200078e00a4 */
[----:B------:R2:W-:Y:S01]  /*5d00*/  LDGSTS.E [R32+0x3a80], [R140.64], P0 ;  /* 0x03a800008c207fae */ /* 0x0005e20008121844 */
[----:B------:R-:W-:Y:S01]  /*5d10*/  IMAD.WIDE R162, R166, 0x4, R150 ;  /* 0x00000004a6a27825 */ /* 0x000fe200078e0296 */
[----:B-1----:R-:W-:-:S02]  /*5d20*/  LOP3.LUT R87, R193, 0x40, RZ, 0x3c, !PT ;  /* 0x00000040c1577812 */ /* 0x002fc400078e3cff */
[----:B------:R2:W-:Y:S01]  /*5d30*/  LDGSTS.E [R32+0x3b00], [R142.64], P0 ;  /* 0x03b000008e207fae */ /* 0x0005e20008121844 */
[----:B----4-:R-:W-:Y:S02]  /*5d40*/  IMAD.MOV.U32 R174, RZ, RZ, R167 ;  /* 0x000000ffffae7224 */ /* 0x010fe400078e00a7 */
[----:B------:R-:W-:Y:S01]  /*5d50*/  IMAD.WIDE R164, R166, 0x4, R168 ;  /* 0x00000004a6a47825 */ /* 0x000fe200078e02a8 */
[----:B------:R2:W-:Y:S01]  /*5d60*/  LDGSTS.E [R32+0x3b80], [R144.64], P0 ;  /* 0x03b8000090207fae */ /* 0x0005e20008121844 */
[----:B------:R-:W-:Y:S02]  /*5d70*/  ISETP.GE.U32.AND P0, PT, R31, 0x7fffffd6, PT ;  /* 0x7fffffd61f00780c */ /* 0x000fe40003f06070 */
[----:B------:R-:W-:Y:S01]  /*5d80*/  IADD3 R31, R30, -0x7, RZ ;  /* 0xfffffff91e1f7810 */ /* 0x000fe20007ffe0ff */
[----:B------:R1:W-:Y:S01]  /*5d90*/  LDGSTS.E [R87+0x400], [R152.64], !P5 ;  /* 0x0040000098577fae */ /* 0x0003e2000e921844 */
[----:B------:R-:W-:Y:S02]  /*5da0*/  IMAD R194, R181, 0x7, RZ ;  /* 0x00000007b5c27824 */ /* 0x000fe400078e02ff */
[----:B---3--:R-:W-:Y:S01]  /*5db0*/  IMAD.MOV.U32 R146, RZ, RZ, R191 ;  /* 0x000000ffff927224 */ /* 0x008fe200078e00bf */
[----:B------:R1:W-:Y:S01]  /*5dc0*/  LDGSTS.E [R87+0x480], [R154.64], !P5 ;  /* 0x004800009a577fae */ /* 0x0003e2000e921844 */
[----:B------:R-:W-:-:S02]  /*5dd0*/  IMAD.MOV.U32 R175, RZ, RZ, R190 ;  /* 0x000000ffffaf7224 */ /* 0x000fc400078e00be */
[----:B------:R-:W-:Y:S01]  /*5de0*/  IMAD.MOV.U32 R147, RZ, RZ, R192 ;  /* 0x000000ffff937224 */ /* 0x000fe200078e00c0 */
[----:B------:R1:W-:Y:S01]  /*5df0*/  LDGSTS.E [R87+0x500], [R156.64], !P5 ;  /* 0x005000009c577fae */ /* 0x0003e2000e921844 */
[----:B--2---:R-:W-:-:S03]  /*5e00*/  IMAD.WIDE R32, R44, 0x4, R172 ;  /* 0x000000042c207825 */ /* 0x004fc600078e02ac */
[----:B------:R1:W-:Y:S01]  /*5e10*/  LDGSTS.E [R87+0x580], [R158.64], !P5 ;  /* 0x005800009e577fae */ /* 0x0003e2000e921844 */
[----:B------:R-:W-:Y:S01]  /*5e20*/  ISETP.GE.U32.AND P5, PT, R31, 0x7fffffda, PT ;  /* 0x7fffffda1f00780c */ /* 0x000fe20003fa6070 */
[C---:B------:R-:W-:Y:S02]  /*5e30*/  IMAD.WIDE R30, R38.reuse, 0x4, R172 ;  /* 0x00000004261e7825 */ /* 0x040fe400078e02ac */
[----:B------:R2:W-:Y:S02]  /*5e40*/  STL.64 [R1+0xd00], R88 ;  /* 0x000d005801007387 */ /* 0x0005e40000100a00 */
[--C-:B------:R-:W-:Y:S02]  /*5e50*/  IMAD.WIDE R38, R38, 0x4, R170.reuse ;  /* 0x0000000426267825 */ /* 0x100fe400078e02aa */
[----:B------:R3:W-:Y:S02]  /*5e60*/  STL.64 [R1+0xd08], R90 ;  /* 0x000d085a01007387 */ /* 0x0007e40000100a00 */
[----:B------:R-:W-:-:S02]  /*5e70*/  IMAD.WIDE R44, R44, 0x4, R170 ;  /* 0x000000042c2c7825 */ /* 0x000fc400078e02aa */
[----:B------:R4:W-:Y:S02]  /*5e80*/  STL.64 [R1+0xd10], R92 ;  /* 0x000d105c01007387 */ /* 0x0009e40000100a00 */
[----:B------:R-:W-:Y:S02]  /*5e90*/  IMAD.WIDE R190, R194, 0x4, R150 ;  /* 0x00000004c2be7825 */ /* 0x000fe400078e0296 */
[----:B------:R1:W-:Y:S02]  /*5ea0*/  LDGSTS.E [R87+0xc00], [R30.64], !P5 ;  /* 0x00c000001e577fae */ /* 0x0003e4000e921844 */
[----:B--2---:R-:W-:Y:S02]  /*5eb0*/  IMAD R88, R181, 0xb, RZ ;  /* 0x0000000bb5587824 */ /* 0x004fe400078e02ff */
[----:B------:R1:W-:Y:S01]  /*5ec0*/  LDGSTS.E [R87+0xc80], [R34.64], !P5 ;  /* 0x00c8000022577fae */ /* 0x0003e2000e921844 */
[----:B------:R-:W-:Y:S02]  /*5ed0*/  IMAD.MOV.U32 R180, RZ, RZ, R179 ;  /* 0x000000ffffb47224 */ /* 0x000fe400078e00b3 */
[C---:B---3--:R-:W-:Y:S01]  /*5ee0*/  IMAD.WIDE R90, R88.reuse, 0x4, R168 ;  /* 0x00000004585a7825 */ /* 0x048fe200078e02a8 */
[----:B------:R1:W-:Y:S03]  /*5ef0*/  LDGSTS.E [R87+0xd00], [R36.64], !P5 ;  /* 0x00d0000024577fae */ /* 0x0003e6000e921844 */
[----:B----4-:R-:W-:Y:S01]  /*5f00*/  IMAD.WIDE R92, R88, 0x4, R150 ;  /* 0x00000004585c7825 */ /* 0x010fe200078e0296 */
[----:B------:R1:W-:Y:S01]  /*5f10*/  LDGSTS.E [R87+0xd80], [R38.64], !P5 ;  /* 0x00d8000026577fae */ /* 0x0003e2000e921844 */
[----:B------:R-:W-:-:S02]  /*5f20*/  ISETP.GE.U32.AND P5, PT, R60, 0x7fffffa1, PT ;  /* 0x7fffffa13c00780c */ /* 0x000fc40003fa6070 */
[----:B------:R-:W-:Y:S01]  /*5f30*/  SHF.R.U32.HI R60, RZ, 0xd, R24 ;  /* 0x0000000dff3c7819 */ /* 0x000fe20000011618 */
[----:B------:R1:W-:Y:S01]  /*5f40*/  LDGSTS.E [R87+0x1400], [R32.64], !P0 ;  /* 0x0140000020577fae */ /* 0x0003e2000c121844 */
[----:B------:R-:W-:-:S03]  /*5f50*/  SEL R48, RZ, 0x1, P5 ;  /* 0x00000001ff307807 */ /* 0x000fc60002800000 */
[----:B------:R1:W-:Y:S02]  /*5f60*/  LDGSTS.E [R87+0x1480], [R40.64], !P0 ;  /* 0x0148000028577fae */ /* 0x0003e4000c121844 */
[----:B------:R-:W-:Y:S02]  /*5f70*/  IMAD.IADD R63, R48, 0x1, R63 ;  /* 0x00000001303f7824 */ /* 0x000fe400078e023f */
[----:B------:R1:W-:Y:S01]  /*5f80*/  LDGSTS.E [R87+0x1500], [R42.64], !P0 ;  /* 0x015000002a577fae */ /* 0x0003e2000c121844 */
[C---:B------:R-:W-:Y:S02]  /*5f90*/  IMAD.WIDE R48, R52.reuse, 0x4, R150 ;  /* 0x0000000434307825 */ /* 0x040fe400078e0296 */
[----:B------:R-:W-:Y:S01]  /*5fa0*/  LOP3.LUT R63, R63, 0x3, RZ, 0xc0, !PT ;  /* 0x000000033f3f7812 */ /* 0x000fe200078ec0ff */
[----:B------:R1:W-:Y:S01]  /*5fb0*/  LDGSTS.E [R87+0x1580], [R44.64], !P0 ;  /* 0x015800002c577fae */ /* 0x0003e2000c121844 */
[----:B------:R-:W-:Y:S01]  /*5fc0*/  ISETP.GE.U32.AND P0, PT, R53, 0x7fffffd2, PT ;  /* 0x7fffffd23500780c */ /* 0x000fe20003f06070 */
[----:B------:R-:W-:Y:S01]  /*5fd0*/  IMAD.WIDE R52, R52, 0x4, R170 ;  /* 0x0000000434347825 */ /* 0x000fe200078e02aa */
[----:B------:R-:W-:Y:S01]  /*5fe0*/  IADD3 R160, R63, R160, R62 ;  /* 0x000000a03fa07210 */ /* 0x000fe20007ffe03e */
[----:B------:R2:W-:Y:S03]  /*5ff0*/  STL.64 [R1+0xd18], R94 ;  /* 0x000d185e01007387 */ /* 0x0005e60000100a00 */
[----:B------:R-:W-:Y:S01]  /*6000*/  LOP3.LUT R160, R160, 0xf, RZ, 0xc0, !PT ;  /* 0x0000000fa0a07812 */ /* 0x000fe200078ec0ff */
[----:B------:R-:W-:Y:S03]  /*6010*/  STL.64 [R1+0xd20], R96 ;  /* 0x000d206001007387 */ /* 0x000fe60000100a00 */
[----:B------:R-:W-:Y:S01]  /*6020*/  LEA R160, R78, R160, 0x4 ;  /* 0x000000a04ea07211 */ /* 0x000fe200078e20ff */
[--C-:B------:R-:W-:Y:S01]  /*6030*/  IMAD.WIDE R78, R84, 0x4, R172.reuse ;  /* 0x00000004544e7825 */ /* 0x100fe200078e02ac */
[----:B------:R-:W-:Y:S02]  /*6040*/  STL.64 [R1+0xd28], R98 ;  /* 0x000d286201007387 */ /* 0x000fe40000100a00 */
[----:B------:R-:W-:Y:S01]  /*6050*/  LOP3.LUT R160, R160, 0xff, RZ, 0xc0, !PT ;  /* 0x000000ffa0a07812 */ /* 0x000fe200078ec0ff */
[--C-:B--2---:R-:W-:Y:S01]  /*6060*/  IMAD.WIDE R94, R88, 0x4, R172.reuse ;  /* 0x00000004585e7825 */ /* 0x104fe200078e02ac */
[----:B------:R1:W-:Y:S02]  /*6070*/  LDGSTS.E [R87+0x1c00], [R46.64], !P0 ;  /* 0x01c000002e577fae */ /* 0x0003e4000c121844 */
[----:B------:R-:W-:Y:S01]  /*6080*/  IADD3 R0, R0, R160, RZ ;  /* 0x000000a000007210 */ /* 0x000fe20007ffe0ff */
[----:B------:R-:W-:Y:S01]  /*6090*/  IMAD.WIDE R160, R166, 0x4, R172 ;  /* 0x00000004a6a07825 */ /* 0x000fe200078e02ac */
[----:B------:R1:W-:Y:S02]  /*60a0*/  LDGSTS.E [R87+0x1c80], [R48.64], !P0 ;  /* 0x01c8000030577fae */ /* 0x0003e4000c121844 */
[----:B------:R-:W-:Y:S01]  /*60b0*/  PRMT R0, R0, 0x5410, R25 ;  /* 0x0000541000007816 */ /* 0x000fe20000000019 */
[----:B------:R-:W-:Y:S01]  /*60c0*/  IMAD.WIDE R166, R166, 0x4, R170 ;  /* 0x00000004a6a67825 */ /* 0x000fe200078e02aa */
[----:B------:R1:W-:Y:S01]  /*60d0*/  LDGSTS.E [R87+0x1d00], [R50.64], !P0 ;  /* 0x01d0000032577fae */ /* 0x0003e2000c121844 */
[----:B------:R-:W-:-:S02]  /*60e0*/  SHF.R.U32.HI R25, RZ, 0x4, R24 ;  /* 0x00000004ff197819 */ /* 0x000fc40000011618 */
[----:B------:R-:W-:Y:S01]  /*60f0*/  IMAD.WIDE R88, R88, 0x4, R170 ;  /* 0x0000000458587825 */ /* 0x000fe200078e02aa */
[----:B------:R1:W-:Y:S01]  /*6100*/  LDGSTS.E [R87+0x1d80], [R52.64], !P0 ;  /* 0x01d8000034577fae */ /* 0x0003e2000c121844 */
[----:B------:R-:W-:Y:S02]  /*6110*/  LOP3.LUT P0, RZ, R60, 0x1, RZ, 0xc0, !PT ;  /* 0x000000013cff7812 */ /* 0x000fe4000780c0ff */
[C---:B------:R-:W-:Y:S01]  /*6120*/  IMAD R60, R181.reuse, 0x12, RZ ;  /* 0x00000012b53c7824 */ /* 0x040fe200078e02ff */
[----:B------:R-:W-:Y:S03]  /*6130*/  STL.64 [R1+0xd30], R100 ;  /* 0x000d306401007387 */ /* 0x000fe60000100a00 */
[C---:B------:R-:W-:Y:S01]  /*6140*/  IMAD.WIDE R54, R60.reuse, 0x4, R172 ;  /* 0x000000043c367825 */ /* 0x040fe200078e02ac */
[----:B------:R-:W-:Y:S03]  /*6150*/  STL.64 [R1+0xd38], R102 ;  /* 0x000d386601007387 */ /* 0x000fe60000100a00 */
[C---:B------:R-:W-:Y:S01]  /*6160*/  IMAD.WIDE R56, R60.reuse, 0x4, R150 ;  /* 0x000000043c387825 */ /* 0x040fe200078e0296 */
[----:B------:R-:W-:Y:S03]  /*6170*/  STL.64 [R1+0xd40], R104 ;  /* 0x000d406801007387 */ /* 0x000fe60000100a00 */
[C---:B------:R-:W-:Y:S01]  /*6180*/  IMAD.WIDE R58, R60.reuse, 0x4, R168 ;  /* 0x000000043c3a7825 */ /* 0x040fe200078e02a8 */
[----:B------:R1:W-:Y:S03]  /*6190*/  LDGSTS.E [R87+0x2400], [R54.64], P0 ;  /* 0x0240000036577fae */ /* 0x0003e60008121844 */
[----:B------:R-:W-:Y:S01]  /*61a0*/  IMAD.WIDE R60, R60, 0x4, R170 ;  /* 0x000000043c3c7825 */ /* 0x000fe200078e02aa */
[----:B------:R1:W-:Y:S04]  /*61b0*/  LDGSTS.E [R87+0x2480], [R56.64], P0 ;  /* 0x0248000038577fae */ /* 0x0003e80008121844 */
[----:B------:R1:W-:Y:S04]  /*61c0*/  LDGSTS.E [R87+0x2500], [R58.64], P0 ;  /* 0x025000003a577fae */ /* 0x0003e80008121844 */
[----:B------:R1:W-:Y:S01]  /*61d0*/  LDGSTS.E [R87+0x2580], [R60.64], P0 ;  /* 0x025800003c577fae */ /* 0x0003e20008121844 */
[----:B------:R-:W-:Y:S01]  /*61e0*/  LOP3.LUT P0, RZ, R68, 0x1, RZ, 0xc0, !PT ;  /* 0x0000000144ff7812 */ /* 0x000fe2000780c0ff */
[----:B------:R-:W-:-:S02]  /*61f0*/  IMAD R68, R181, 0x16, RZ ;  /* 0x00000016b5447824 */ /* 0x000fc400078e02ff */
[----:B------:R-:W-:Y:S02]  /*6200*/  STL.64 [R1+0xd48], R106 ;  /* 0x000d486a01007387 */ /* 0x000fe40000100a00 */
[C---:B------:R-:W-:Y:S02]  /*6210*/  IMAD.WIDE R62, R68.reuse, 0x4, R172 ;  /* 0x00000004443e7825 */ /* 0x040fe400078e02ac */
[----:B------:R-:W-:Y:S02]  /*6220*/  STL.64 [R1+0xd50], R108 ;  /* 0x000d506c01007387 */ /* 0x000fe40000100a00 */
[C---:B------:R-:W-:Y:S02]  /*6230*/  IMAD.WIDE R64, R68.reuse, 0x4, R150 ;  /* 0x0000000444407825 */ /* 0x040fe400078e0296 */
[----:B------:R-:W-:Y:S02]  /*6240*/  STL.64 [R1+0xd58], R110 ;  /* 0x000d586e01007387 */ /* 0x000fe40000100a00 */
[----:B------:R-:W-:-:S02]  /*6250*/  IMAD.WIDE R66, R68, 0x4, R168 ;  /* 0x0000000444427825 */ /* 0x000fc400078e02a8 */
[----:B------:R1:W-:Y:S02]  /*6260*/  LDGSTS.E [R87+0x2c00], [R62.64], P0 ;  /* 0x02c000003e577fae */ /* 0x0003e40008121844 */
[----:B------:R-:W-:Y:S02]  /*6270*/  IMAD.WIDE R68, R68, 0x4, R170 ;  /* 0x0000000444447825 */ /* 0x000fe400078e02aa */
[----:B------:R1:W-:Y:S04]  /*6280*/  LDGSTS.E [R87+0x2c80], [R64.64], P0 ;  /* 0x02c8000040577fae */ /* 0x0003e80008121844 */
[----:B------:R1:W-:Y:S04]  /*6290*/  LDGSTS.E [R87+0x2d00], [R66.64], P0 ;  /* 0x02d0000042577fae */ /* 0x0003e80008121844 */
[----:B------:R1:W-:Y:S01]  /*62a0*/  LDGSTS.E [R87+0x2d80], [R68.64], P0 ;  /* 0x02d8000044577fae */ /* 0x0003e20008121844 */
[----:B------:R-:W-:Y:S01]  /*62b0*/  LOP3.LUT P0, RZ, R75, 0x1, RZ, 0xc0, !PT ;  /* 0x000000014bff7812 */ /* 0x000fe2000780c0ff */
[----:B------:R-:W-:-:S02]  /*62c0*/  IMAD.WIDE R74, R76, 0x4, R168 ;  /* 0x000000044c4a7825 */ /* 0x000fc400078e02a8 */
[----:B------:R-:W-:Y:S02]  /*62d0*/  STL.64 [R1+0xd60], R112 ;  /* 0x000d607001007387 */ /* 0x000fe40000100a00 */
[----:B------:R-:W-:Y:S02]  /*62e0*/  IMAD.WIDE R76, R76, 0x4, R170 ;  /* 0x000000044c4c7825 */ /* 0x000fe400078e02aa */
[----:B------:R-:W-:Y:S04]  /*62f0*/  STL.64 [R1+0xd68], R114 ;  /* 0x000d687201007387 */ /* 0x000fe80000100a00 */
[----:B------:R-:W-:Y:S04]  /*6300*/  STL.64 [R1+0xd70], R116 ;  /* 0x000d707401007387 */ /* 0x000fe80000100a00 */
[----:B------:R1:W-:Y:S04]  /*6310*/  LDGSTS.E [R87+0x3400], [R70.64], P0 ;  /* 0x0340000046577fae */ /* 0x0003e80008121844 */
[----:B------:R1:W-:Y:S04]  /*6320*/  LDGSTS.E [R87+0x3480], [R72.64], P0 ;  /* 0x0348000048577fae */ /* 0x0003e80008121844 */
[----:B------:R1:W-:Y:S04]  /*6330*/  LDGSTS.E [R87+0x3500], [R74.64], P0 ;  /* 0x035000004a577fae */ /* 0x0003e80008121844 */
[----:B------:R1:W-:Y:S01]  /*6340*/  LDGSTS.E [R87+0x3580], [R76.64], P0 ;  /* 0x035800004c577fae */ /* 0x0003e20008121844 */
[----:B------:R-:W-:Y:S01]  /*6350*/  LOP3.LUT P0, RZ, R80, 0x1, RZ, 0xc0, !PT ;  /* 0x0000000150ff7812 */ /* 0x000fe2000780c0ff */
[----:B------:R-:W-:-:S02]  /*6360*/  IMAD.MOV.U32 R80, RZ, RZ, 0x1f ;  /* 0x0000001fff507424 */ /* 0x000fc400078e00ff */
[----:B------:R2:W-:Y:S03]  /*6370*/  STL.64 [R1+0x2d8], R94 ;  /* 0x0002d85e01007387 */ /* 0x0005e60000100a00 */
[----:B------:R-:W-:Y:S01]  /*6380*/  IADD3 R86, R80, c[0x0][0x180], RZ ;  /* 0x0000600050567a10 */ /* 0x000fe20007ffe0ff */
[C---:B------:R-:W-:Y:S01]  /*6390*/  IMAD.WIDE R80, R84.reuse, 0x4, R150 ;  /* 0x0000000454507825 */ /* 0x040fe200078e0296 */
[----:B------:R3:W-:Y:S03]  /*63a0*/  STL.64 [R1+0x300], R92 ;  /* 0x0003005c01007387 */ /* 0x0007e60000100a00 */
[----:B------:R-:W-:Y:S01]  /*63b0*/  IMAD.WIDE R84, R84, 0x4, R170 ;  /* 0x0000000454547825 */ /* 0x000fe200078e02aa */
[----:B------:R4:W-:Y:S04]  /*63c0*/  STL.64 [R1+0x318], R90 ;  /* 0x0003185a01007387 */ /* 0x0009e80000100a00 */
[----:B------:R1:W-:Y:S04]  /*63d0*/  LDGSTS.E [R87+0x3c00], [R78.64], P0 ;  /* 0x03c000004e577fae */ /* 0x0003e80008121844 */
[----:B------:R1:W-:Y:S04]  /*63e0*/  LDGSTS.E [R87+0x3c80], [R80.64], P0 ;  /* 0x03c8000050577fae */ /* 0x0003e80008121844 */
[----:B------:R1:W-:Y:S04]  /*63f0*/  LDGSTS.E [R87+0x3d00], [R82.64], P0 ;  /* 0x03d0000052577fae */ /* 0x0003e80008121844 */
[----:B------:R1:W-:Y:S01]  /*6400*/  LDGSTS.E [R87+0x3d80], [R84.64], P0 ;  /* 0x03d8000054577fae */ /* 0x0003e20008121844 */
[----:B------:R-:W-:-:S03]  /*6410*/  ISETP.GT.AND P0, PT, R86, 0x1f, PT ;  /* 0x0000001f5600780c */ /* 0x000fc60003f04270 */
[----:B------:R2:W-:Y:S01]  /*6420*/  STL.64 [R1+0x330], R88 ;  /* 0x0003305801007387 */ /* 0x0005e20000100a00 */
[----:B------:R-:W-:Y:S02]  /*6430*/  SEL R188, RZ, 0x4, !P0 ;  /* 0x00000004ffbc7807 */ /* 0x000fe40004000000 */
[----:B------:R-:W-:-:S04]  /*6440*/  ISETP.GE.AND P0, PT, R177, c[0x0][0x180], PT ;  /* 0x00006000b1007a0c */ /* 0x000fc80003f06270 */
[----:B------:R-:W-:Y:S01]  /*6450*/  SEL R188, R188, RZ, !P0 ;  /* 0x000000ffbcbc7207 */ /* 0x000fe20004000000 */
[----:B-1----:R-:W-:Y:S01]  /*6460*/  IMAD R87, R181, 0xf, RZ ;  /* 0x0000000fb5577824 */ /* 0x002fe200078e02ff */
[----:B------:R-:W-:Y:S02]  /*6470*/  ISETP.GT.AND P0, PT, R86, 0x3f, PT ;  /* 0x0000003f5600780c */ /* 0x000fe40003f04270 */
[----:B------:R-:W-:Y:S01]  /*6480*/  LOP3.LUT R86, R193, 0x60, RZ, 0x3c, !PT ;  /* 0x00000060c1567812 */ /* 0x000fe200078e3cff */
[----:B------:R-:W-:Y:S01]  /*6490*/  IMAD.WIDE R192, R194, 0x4, R168 ;  /* 0x00000004c2c07825 */ /* 0x000fe200078e02a8 */
[----:B------:R-:W-:Y:S02]  /*64a0*/  SEL R189, R189, RZ, P0 ;  /* 0x000000ffbdbd7207 */ /* 0x000fe40000000000 */
[----:B------:R-:W-:Y:S01]  /*64b0*/  ISETP.NE.U32.AND P0, PT, R188, RZ, PT ;  /* 0x000000ffbc00720c */ /* 0x000fe20003f05070 */
[----:B------:R1:W-:Y:S04]  /*64c0*/  LDGSTS.E [R86+0x600], [R160.64], !P3 ;  /* 0x00600000a0567fae */ /* 0x0003e8000d921844 */
[----:B------:R1:W-:Y:S04]  /*64d0*/  LDGSTS.E [R86+0x680], [R162.64], !P3 ;  /* 0x00680000a2567fae */ /* 0x0003e8000d921844 */
[----:B------:R1:W-:Y:S04]  /*64e0*/  LDGSTS.E [R86+0x700], [R164.64], !P3 ;  /* 0x00700000a4567fae */ /* 0x0003e8000d921844 */
[----:B------:R1:W-:Y:S01]  /*64f0*/  LDGSTS.E [R86+0x780], [R166.64], !P3 ;  /* 0x00780000a6567fae */ /* 0x0003e2000d921844 */
[----:B------:R-:W-:Y:S01]  /*6500*/  ISETP.NE.U32.AND P3, PT, R189, RZ, PT ;  /* 0x000000ffbd00720c */ /* 0x000fe20003f65070 */
[----:B------:R-:W-:-:S04]  /*6510*/  IMAD.WIDE R188, R194, 0x4, R172 ;  /* 0x00000004c2bc7825 */ /* 0x000fc800078e02ac */
[----:B------:R-:W-:Y:S01]  /*6520*/  IMAD.WIDE R194, R194, 0x4, R170 ;  /* 0x00000004c2c27825 */ /* 0x000fe200078e02aa */
[----:B------:R1:W-:Y:S04]  /*6530*/  LDGSTS.E [R86+0xe00], [R188.64], !P2 ;  /* 0x00e00000bc567fae */ /* 0x0003e8000d121844 */
[----:B------:R1:W-:Y:S04]  /*6540*/  LDGSTS.E [R86+0xe80], [R190.64], !P2 ;  /* 0x00e80000be567fae */ /* 0x0003e8000d121844 */
[----:B------:R1:W-:Y:S04]  /*6550*/  LDGSTS.E [R86+0xf00], [R192.64], !P2 ;  /* 0x00f00000c0567fae */ /* 0x0003e8000d121844 */
[----:B------:R1:W-:Y:S01]  /*6560*/  LDGSTS.E [R86+0xf80], [R194.64], !P2 ;  /* 0x00f80000c2567fae */ /* 0x0003e2000d121844 */
[----:B------:R-:W-:-:S02]  /*6570*/  LOP3.LUT P2, RZ, R25, 0x1, RZ, 0xc0, !PT ;  /* 0x0000000119ff7812 */ /* 0x000fc4000784c0ff */
[--C-:B------:R-:W-:Y:S01]  /*6580*/  SHF.R.U32.HI R25, RZ, 0xc, R24.reuse ;  /* 0x0000000cff197819 */ /* 0x100fe20000011618 */
[----:B------:R2:W-:Y:S01]  /*6590*/  LDGSTS.E [R86+0x1600], [R94.64], !P4 ;  /* 0x016000005e567fae */ /* 0x0005e2000e121844 */
[----:B------:R-:W-:-:S03]  /*65a0*/  SHF.R.U32.HI R24, RZ, 0x8, R24 ;  /* 0x00000008ff187819 */ /* 0x000fc60000011618 */
[----:B------:R3:W-:Y:S04]  /*65b0*/  LDGSTS.E [R86+0x1680], [R92.64], !P4 ;  /* 0x016800005c567fae */ /* 0x0007e8000e121844 */
[----:B------:R4:W-:Y:S01]  /*65c0*/  LDGSTS.E [R86+0x1700], [R90.64], !P4 ;  /* 0x017000005a567fae */ /* 0x0009e2000e121844 */
[----:B--2---:R-:W-:-:S03]  /*65d0*/  IMAD.WIDE R94, R87, 0x4, R172 ;  /* 0x00000004575e7825 */ /* 0x004fc600078e02ac */
[----:B------:R2:W-:Y:S01]  /*65e0*/  LDGSTS.E [R86+0x1780], [R88.64], !P4 ;  /* 0x0178000058567fae */ /* 0x0005e2000e121844 */
[----:B------:R-:W-:Y:S01]  /*65f0*/  LOP3.LUT P4, RZ, R25, 0x1, RZ, 0xc0, !PT ;  /* 0x0000000119ff7812 */ /* 0x000fe2000788c0ff */
[C---:B---3--:R-:W-:Y:S02]  /*6600*/  IMAD.WIDE R92, R87.reuse, 0x4, R150 ;  /* 0x00000004575c7825 */ /* 0x048fe400078e0296 */
[----:B------:R3:W-:Y:S02]  /*6610*/  LDGSTS.E [R86+0x1e00], [R94.64], !P1 ;  /* 0x01e000005e567fae */ /* 0x0007e4000c921844 */
[----:B----4-:R-:W-:Y:S02]  /*6620*/  IMAD.WIDE R90, R87, 0x4, R168 ;  /* 0x00000004575a7825 */ /* 0x010fe400078e02a8 */
[----:B------:R4:W-:Y:S02]  /*6630*/  LDGSTS.E [R86+0x1e80], [R92.64], !P1 ;  /* 0x01e800005c567fae */ /* 0x0009e4000c921844 */
[----:B------:R-:W-:-:S02]  /*6640*/  IMAD R25, R181, 0x13, RZ ;  /* 0x00000013b5197824 */ /* 0x000fc400078e02ff */
[----:B------:R1:W-:Y:S01]  /*6650*/  LDGSTS.E [R86+0x1f00], [R90.64], !P1 ;  /* 0x01f000005a567fae */ /* 0x0003e2000c921844 */
[----:B--2---:R-:W-:-:S03]  /*6660*/  IMAD.WIDE R88, R87, 0x4, R170 ;  /* 0x0000000457587825 */ /* 0x004fc600078e02aa */
[----:B------:R3:W-:Y:S01]  /*6670*/  STL.64 [R1+0x328], R94 ;  /* 0x0003285e01007387 */ /* 0x0007e20000100a00 */
[----:B------:R-:W-:-:S03]  /*6680*/  IMAD R87, R181, 0x17, RZ ;  /* 0x00000017b5577824 */ /* 0x000fc600078e02ff */
[----:B------:R2:W-:Y:S01]  /*6690*/  LDGSTS.E [R86+0x1f80], [R88.64], !P1 ;  /* 0x01f8000058567fae */ /* 0x0005e2000c921844 */
[----:B------:R-:W-:Y:S01]  /*66a0*/  LOP3.LUT P1, RZ, R24, 0x1, RZ, 0xc0, !PT ;  /* 0x0000000118ff7812 */ /* 0x000fe2000782c0ff */
[--C-:B------:R-:W-:Y:S01]  /*66b0*/  IMAD.WIDE R96, R87, 0x4, R172.reuse ;  /* 0x0000000457607825 */ /* 0x100fe200078e02ac */
[----:B------:R-:W-:Y:S01]  /*66c0*/  SHF.R.U64 R24, R0, 0x1f, RZ ;  /* 0x0000001f00187819 */ /* 0x000fe200000012ff */
[----:B------:R4:W-:Y:S02]  /*66d0*/  STL.64 [R1+0x358], R92 ;  /* 0x0003585c01007387 */ /* 0x0009e40000100a00 */
[C---:B---3--:R-:W-:Y:S02]  /*66e0*/  IMAD.WIDE R94, R25.reuse, 0x4, R172 ;  /* 0x00000004195e7825 */ /* 0x048fe400078e02ac */
[----:B------:R1:W-:Y:S04]  /*66f0*/  STL.64 [R1+0x368], R90 ;  /* 0x0003685a01007387 */ /* 0x0003e80000100a00 */
[----:B------:R2:W-:Y:S01]  /*6700*/  STL.64 [R1+0x378], R88 ;  /* 0x0003785801007387 */ /* 0x0005e20000100a00 */
[----:B----4-:R-:W-:-:S03]  /*6710*/  IMAD.WIDE R92, R25, 0x4, R150 ;  /* 0x00000004195c7825 */ /* 0x010fc600078e0296 */
[----:B------:R3:W-:Y:S01]  /*6720*/  STL.64 [R1+0x310], R94 ;  /* 0x0003105e01007387 */ /* 0x0007e20000100a00 */
[----:B-1----:R-:W-:-:S03]  /*6730*/  IMAD.WIDE R90, R25, 0x4, R168 ;  /* 0x00000004195a7825 */ /* 0x002fc600078e02a8 */
[----:B------:R3:W-:Y:S01]  /*6740*/  LDGSTS.E [R86+0x2600], [R94.64], P4 ;  /* 0x026000005e567fae */ /* 0x0007e2000a121844 */
[----:B--2---:R-:W-:-:S03]  /*6750*/  IMAD.WIDE R88, R25, 0x4, R170 ;  /* 0x0000000419587825 */ /* 0x004fc600078e02aa */
[----:B------:R1:W-:Y:S01]  /*6760*/  STL.64 [R1+0x360], R92 ;  /* 0x0003605c01007387 */ /* 0x0003e20000100a00 */
[----:B------:R-:W-:-:S03]  /*6770*/  IMAD R25, R181, 0x1b, RZ ;  /* 0x0000001bb5197824 */ /* 0x000fc600078e02ff */
[----:B------:R1:W-:Y:S01]  /*6780*/  LDGSTS.E [R86+0x2680], [R92.64], P4 ;  /* 0x026800005c567fae */ /* 0x0003e2000a121844 */
[----:B---3--:R-:W-:-:S03]  /*6790*/  IMAD.WIDE R94, R87, 0x4, R150 ;  /* 0x00000004575e7825 */ /* 0x008fc600078e0296 */
[----:B------:R2:W-:Y:S04]  /*67a0*/  STL.64 [R1+0x370], R90 ;  /* 0x0003705a01007387 */ /* 0x0005e80000100a00 */
[----:B------:R2:W-:Y:S01]  /*67b0*/  LDGSTS.E [R86+0x2700], [R90.64], P4 ;  /* 0x027000005a567fae */ /* 0x0005e2000a121844 */
[----:B-1----:R-:W-:-:S03]  /*67c0*/  IMAD.WIDE R92, R87, 0x4, R168 ;  /* 0x00000004575c7825 */ /* 0x002fc600078e02a8 */
[----:B------:R1:W-:Y:S04]  /*67d0*/  STL.64 [R1+0x388], R88 ;  /* 0x0003885801007387 */ /* 0x0003e80000100a00 */
[----:B------:R1:W-:Y:S01]  /*67e0*/  LDGSTS.E [R86+0x2780], [R88.64], P4 ;  /* 0x0278000058567fae */ /* 0x0003e2000a121844 */
[----:B------:R-:W-:Y:S01]  /*67f0*/  LOP3.LUT P4, RZ, R24, 0x1, RZ, 0xc0, !PT ;  /* 0x0000000118ff7812 */ /* 0x000fe2000788c0ff */
[----:B--2---:R-:W-:Y:S02]  /*6800*/  IMAD.WIDE R90, R87, 0x4, R170 ;  /* 0x00000004575a7825 */ /* 0x004fe400078e02aa */
[----:B------:R2:W-:Y:S02]  /*6810*/  STL.64 [R1+0x308], R96 ;  /* 0x0003086001007387 */ /* 0x0005e40000100a00 */
[----:B------:R-:W-:-:S02]  /*6820*/  IMAD R87, R181, 0x1f, RZ ;  /* 0x0000001fb5577824 */ /* 0x000fc400078e02ff */
[----:B------:R2:W-:Y:S01]  /*6830*/  LDGSTS.E [R86+0x2e00], [R96.64], P1 ;  /* 0x02e0000060567fae */ /* 0x0005e20008921844 */
[----:B------:R-:W-:Y:S02]  /*6840*/  IMAD.MOV.U32 R181, RZ, RZ, R178 ;  /* 0x000000ffffb57224 */ /* 0x000fe400078e00b2 */
[----:B-1----:R-:W-:Y:S01]  /*6850*/  IMAD R88, R177, c[0x0][0x18c], RZ ;  /* 0x00006300b1587a24 */ /* 0x002fe200078e02ff */
[----:B------:R1:W-:Y:S04]  /*6860*/  STL.64 [R1+0x380], R94 ;  /* 0x0003805e01007387 */ /* 0x0003e80000100a00 */
[----:B------:R1:W-:Y:S01]  /*6870*/  LDGSTS.E [R86+0x2e80], [R94.64], P1 ;  /* 0x02e800005e567fae */ /* 0x0003e20008921844 */
[----:B--2---:R-:W-:-:S03]  /*6880*/  IMAD.WIDE R96, R25, 0x4, R172 ;  /* 0x0000000419607825 */ /* 0x004fc600078e02ac */
[----:B------:R2:W-:Y:S04]  /*6890*/  STL.64 [R1+0x390], R92 ;  /* 0x0003905c01007387 */ /* 0x0005e80000100a00 */
[----:B------:R2:W-:Y:S01]  /*68a0*/  LDGSTS.E [R86+0x2f00], [R92.64], P1 ;  /* 0x02f000005c567fae */ /* 0x0005e20008921844 */
[----:B-1----:R-:W-:-:S03]  /*68b0*/  IMAD.WIDE R94, R25, 0x4, R150 ;  /* 0x00000004195e7825 */ /* 0x002fc600078e0296 */
[----:B------:R1:W-:Y:S04]  /*68c0*/  STL.64 [R1+0x398], R90 ;  /* 0x0003985a01007387 */ /* 0x0003e80000100a00 */
[----:B------:R1:W-:Y:S01]  /*68d0*/  LDGSTS.E [R86+0x2f80], [R90.64], P1 ;  /* 0x02f800005a567fae */ /* 0x0003e20008921844 */
[----:B------:R-:W-:Y:S01]  /*68e0*/  LEA R24, P1, R88, c[0x0][0x168], 0x2 ;  /* 0x00005a0058187a11 */ /* 0x000fe200078210ff */
[C---:B--2---:R-:W-:Y:S02]  /*68f0*/  IMAD.WIDE R92, R25.reuse, 0x4, R168 ;  /* 0x00000004195c7825 */ /* 0x044fe400078e02a8 */
[----:B------:R2:W-:Y:S04]  /*6900*/  LDGSTS.E [R86+0x3600], [R96.64], P2 ;  /* 0x0360000060567fae */ /* 0x0005e80009121844 */
[----:B------:R2:W-:Y:S01]  /*6910*/  STL.64 [R1+0x320], R96 ;  /* 0x0003206001007387 */ /* 0x0005e20000100a00 */
[----:B-1----:R-:W-:Y:S01]  /*6920*/  IMAD.WIDE R90, R25, 0x4, R170 ;  /* 0x00000004195a7825 */ /* 0x002fe200078e02aa */
[----:B------:R-:W-:-:S02]  /*6930*/  SHF.R.U64 R25, R0, 0x1b, RZ ;  /* 0x0000001b00197819 */ /* 0x000fc400000012ff */
[----:B------:R1:W-:Y:S04]  /*6940*/  LDGSTS.E [R86+0x3680], [R94.64], P2 ;  /* 0x036800005e567fae */ /* 0x0003e80009121844 */
[----:B------:R1:W-:Y:S01]  /*6950*/  STL.64 [R1+0x3a0], R94 ;  /* 0x0003a05e01007387 */ /* 0x0003e20000100a00 */
[----:B--2---:R-:W-:-:S03]  /*6960*/  IMAD.WIDE R96, R87, 0x4, R172 ;  /* 0x0000000457607825 */ /* 0x004fc600078e02ac */
[----:B------:R2:W-:Y:S04]  /*6970*/  LDGSTS.E [R86+0x3700], [R92.64], P2 ;  /* 0x037000005c567fae */ /* 0x0005e80009121844 */
[----:B------:R2:W-:Y:S04]  /*6980*/  STL.64 [R1+0x3a8], R92 ;  /* 0x0003a85c01007387 */ /* 0x0005e80000100a00 */
[----:B------:R3:W-:Y:S01]  /*6990*/  LDGSTS.E [R86+0x3780], [R90.64], P2 ;  /* 0x037800005a567fae */ /* 0x0007e20009121844 */
[----:B------:R-:W-:Y:S01]  /*69a0*/  LOP3.LUT P2, RZ, R25, 0x1, RZ, 0xc0, !PT ;  /* 0x0000000119ff7812 */ /* 0x000fe2000784c0ff */
[----:B-1----:R-:W-:Y:S01]  /*69b0*/  IMAD R95, R2, c[0x0][0x190], RZ ;  /* 0x00006400025f7a24 */ /* 0x002fe200078e02ff */
[----:B------:R-:W-:Y:S01]  /*69c0*/  LEA.HI.X.SX32 R25, R88, c[0x0][0x16c], 0x2, P1 ;  /* 0x00005b0058197a11 */ /* 0x000fe200008f16ff */
[----:B------:R3:W-:Y:S01]  /*69d0*/  STL.64 [R1+0x3d0], R90 ;  /* 0x0003d05a01007387 */ /* 0x0007e20000100a00 */
[----:B------:R-:W-:Y:S01]  /*69e0*/  IMAD.WIDE R88, R87, 0x4, R170 ;  /* 0x0000000457587825 */ /* 0x000fe200078e02aa */
[----:B------:R-:W-:-:S02]  /*69f0*/  LEA R104, P1, R18, R24, 0x2 ;  /* 0x0000001812687211 */ /* 0x000fc400078210ff */
[----:B------:R1:W-:Y:S01]  /*6a00*/  LDGSTS.E [R86+0x3e00], [R96.64], !P6 ;  /* 0x03e0000060567fae */ /* 0x0003e2000f121844 */
[C---:B--2---:R-:W-:Y:S01]  /*6a10*/  IMAD.WIDE R92, R87.reuse, 0x4, R150 ;  /* 0x00000004575c7825 */ /* 0x044fe200078e0296 */
[-C--:B------:R-:W-:Y:S02]  /*6a20*/  LEA.HI.X.SX32 R105, R18, R25.reuse, 0x2, P1 ;  /* 0x0000001912697211 */ /* 0x080fe400008f16ff */
[----:B------:R-:W-:Y:S01]  /*6a30*/  STL.64 [R1+0x2e0], R96 ;  /* 0x0002e06001007387 */ /* 0x000fe20000100a00 */
[----:B------:R-:W-:Y:S01]  /*6a40*/  LEA R234, P1, R14, R24, 0x2 ;  /* 0x000000180eea7211 */ /* 0x000fe200078210ff */
[----:B------:R-:W-:Y:S02]  /*6a50*/  IMAD R18, R180, c[0x0][0x190], RZ ;  /* 0x00006400b4127a24 */ /* 0x000fe400078e02ff */
[----:B---3--:R-:W-:Y:S01]  /*6a60*/  IMAD.WIDE R90, R87, 0x4, R168 ;  /* 0x00000004575a7825 */ /* 0x008fe200078e02a8 */
[----:B------:R2:W-:Y:S01]  /*6a70*/  LDGSTS.E [R86+0x3e80], [R92.64], !P6 ;  /* 0x03e800005c567fae */ /* 0x0005e2000f121844 */
[----:B------:R-:W-:-:S02]  /*6a80*/  LEA.HI.X.SX32 R235, R14, R25, 0x2, P1 ;  /* 0x000000190eeb7211 */ /* 0x000fc400008f16ff */
[----:B------:R-:W-:Y:S01]  /*6a90*/  LEA R210, P1, R10, R24, 0x2 ;  /* 0x000000180ad27211 */ /* 0x000fe200078210ff */
[----:B------:R3:W-:Y:S01]  /*6aa0*/  LDGSTS.E [R86+0x3f00], [R90.64], !P6 ;  /* 0x03f000005a567fae */ /* 0x0007e2000f121844 */
[----:B------:R-:W-:Y:S01]  /*6ab0*/  IMAD R14, R176, c[0x0][0x190], RZ ;  /* 0x00006400b00e7a24 */ /* 0x000fe200078e02ff */
[----:B------:R-:W-:Y:S01]  /*6ac0*/  MOV R176, R174 ;  /* 0x000000ae00b07202 */ /* 0x000fe20000000f00 */
[----:B------:R-:W-:Y:S01]  /*6ad0*/  IMAD R94, R5, c[0x0][0x190], RZ ;  /* 0x00006400055e7a24 */ /* 0x000fe200078e02ff */
[----:B------:R4:W-:Y:S01]  /*6ae0*/  LDGSTS.E [R86+0x3f80], [R88.64], !P6 ;  /* 0x03f8000058567fae */ /* 0x0009e2000f121844 */
[----:B------:R-:W-:Y:S02]  /*6af0*/  LEA R116, P6, R240, R24, 0x2 ;  /* 0x00000018f0747211 */ /* 0x000fe400078c10ff */
[-C--:B------:R-:W-:Y:S01]  /*6b00*/  LEA.HI.X.SX32 R211, R10, R25.reuse, 0x2, P1 ;  /* 0x000000190ad37211 */ /* 0x080fe200008f16ff */
[----:B------:R2:W-:Y:S01]  /*6b10*/  STL.64 [R1+0x2e8], R92 ;  /* 0x0002e85c01007387 */ /* 0x0005e20000100a00 */
[----:B------:R-:W-:-:S02]  /*6b20*/  LEA.HI.X.SX32 R117, R240, R25, 0x2, P6 ;  /* 0x00000019f0757211 */ /* 0x000fc400030f16ff */
[CC--:B------:R-:W-:Y:S01]  /*6b30*/  LEA R182, P1, R6.reuse, R24.reuse, 0x2 ;  /* 0x0000001806b67211 */ /* 0x0c0fe200078210ff */
[----:B------:R3:W-:Y:S03]  /*6b40*/  STL.64 [R1+0x2f0], R90 ;  /* 0x0002f05a01007387 */ /* 0x0007e60000100a00 */
[-C--:B------:R-:W-:Y:S01]  /*6b50*/  LEA.HI.X.SX32 R183, R6, R25.reuse, 0x2, P1 ;  /* 0x0000001906b77211 */ /* 0x080fe200008f16ff */
[----:B------:R4:W-:Y:S01]  /*6b60*/  STL.64 [R1+0x2f8], R88 ;  /* 0x0002f85801007387 */ /* 0x0009e20000100a00 */
[-C--:B------:R-:W-:Y:S02]  /*6b70*/  LEA R102, P1, R8, R24.reuse, 0x2 ;  /* 0x0000001808667211 */ /* 0x080fe400078210ff */
[----:B--2---:R-:W-:Y:S01]  /*6b80*/  LEA R92, P6, R28, R24, 0x2 ;  /* 0x000000181c5c7211 */ /* 0x004fe200078c10ff */
[----:B------:R2:W-:Y:S01]  /*6b90*/  STL.64 [R1+0x278], R116 ;  /* 0x0002787401007387 */ /* 0x0005e20000100a00 */
[----:B------:R-:W-:-:S02]  /*6ba0*/  LEA.HI.X.SX32 R103, R8, R25, 0x2, P1 ;  /* 0x0000001908677211 */ /* 0x000fc400008f16ff */
[-C--:B------:R-:W-:Y:S01]  /*6bb0*/  LEA.HI.X.SX32 R93, R28, R25.reuse, 0x2, P6 ;  /* 0x000000191c5d7211 */ /* 0x080fe200030f16ff */
[----:B------:R-:W-:Y:S01]  /*6bc0*/  STL.64 [R1+0x270], R104 ;  /* 0x0002706801007387 */ /* 0x000fe20000100a00 */
[CC--:B------:R-:W-:Y:S02]  /*6bd0*/  LEA R222, P6, R12.reuse, R24.reuse, 0x2 ;  /* 0x000000180cde7211 */ /* 0x0c0fe400078c10ff */
[-C--:B------:R-:W-:Y:S01]  /*6be0*/  LEA R232, P1, R23, R24.reuse, 0x2 ;  /* 0x0000001817e87211 */ /* 0x080fe200078210ff */
[----:B------:R-:W-:Y:S01]  /*6bf0*/  STL.64 [R1+0x268], R92 ;  /* 0x0002685c01007387 */ /* 0x000fe20000100a00 */
[-C--:B------:R-:W-:Y:S01]  /*6c00*/  LEA.HI.X.SX32 R223, R12, R25.reuse, 0x2, P6 ;  /* 0x000000190cdf7211 */ /* 0x080fe200030f16ff */
[----:B------:R-:W-:Y:S01]  /*6c10*/  IMAD R12, R147, c[0x0][0x190], RZ ;  /* 0x00006400930c7a24 */ /* 0x000fe200078e02ff */
[----:B------:R-:W-:Y:S01]  /*6c20*/  LEA R200, P6, R19, R24, 0x2 ;  /* 0x0000001813c87211 */ /* 0x000fe200078c10ff */
[----:B------:R-:W-:Y:S01]  /*6c30*/  STL.64 [R1+0x260], R234 ;  /* 0x000260ea01007387 */ /* 0x000fe20000100a00 */
[----:B------:R-:W-:-:S02]  /*6c40*/  LEA.HI.X.SX32 R233, R23, R25, 0x2, P1 ;  /* 0x0000001917e97211 */ /* 0x000fc400008f16ff */
[-C--:B------:R-:W-:Y:S01]  /*6c50*/  LEA.HI.X.SX32 R201, R19, R25.reuse, 0x2, P6 ;  /* 0x0000001913c97211 */ /* 0x080fe200030f16ff */
[----:B------:R-:W-:Y:S01]  /*6c60*/  STL.64 [R1+0x258], R222 ;  /* 0x000258de01007387 */ /* 0x000fe20000100a00 */
[CC--:B------:R-:W-:Y:S02]  /*6c70*/  LEA R114, P6, R20.reuse, R24.reuse, 0x2 ;  /* 0x0000001814727211 */ /* 0x0c0fe400078c10ff */
[-C--:B------:R-:W-:Y:S01]  /*6c80*/  LEA R208, P1, R9, R24.reuse, 0x2 ;  /* 0x0000001809d07211 */ /* 0x080fe200078210ff */
[----:B------:R-:W-:Y:S01]  /*6c90*/  STL.64 [R1+0x250], R210 ;  /* 0x000250d201007387 */ /* 0x000fe20000100a00 */
[-C--:B------:R-:W-:Y:S02]  /*6ca0*/  LEA.HI.X.SX32 R115, R20, R25.reuse, 0x2, P6 ;  /* 0x0000001914737211 */ /* 0x080fe400030f16ff */
[----:B---3--:R-:W-:Y:S01]  /*6cb0*/  LEA R90, P6, R29, R24, 0x2 ;  /* 0x000000181d5a7211 */ /* 0x008fe200078c10ff */
[----:B------:R-:W-:Y:S01]  /*6cc0*/  STL.64 [R1+0x248], R200 ;  /* 0x000248c801007387 */ /* 0x000fe20000100a00 */
[----:B------:R-:W-:-:S02]  /*6cd0*/  LEA.HI.X.SX32 R209, R9, R25, 0x2, P1 ;  /* 0x0000001909d17211 */ /* 0x000fc400008f16ff */
[-C--:B------:R-:W-:Y:S01]  /*6ce0*/  LEA.HI.X.SX32 R91, R29, R25.reuse, 0x2, P6 ;  /* 0x000000191d5b7211 */ /* 0x080fe200030f16ff */
[----:B------:R-:W-:Y:S01]  /*6cf0*/  STL.64 [R1+0x240], R182 ;  /* 0x000240b601007387 */ /* 0x000fe20000100a00 */
[-C--:B------:R-:W-:Y:S02]  /*6d00*/  LEA R220, P6, R13, R24.reuse, 0x2 ;  /* 0x000000180ddc7211 */ /* 0x080fe400078c10ff */
[-C--:B------:R-:W-:Y:S01]  /*6d10*/  LEA R178, P1, R241, R24.reuse, 0x2 ;  /* 0x00000018f1b27211 */ /* 0x080fe200078210ff */
[----:B------:R3:W-:Y:S01]  /*6d20*/  STL.64 [R1+0x238], R114 ;  /* 0x0002387201007387 */ /* 0x0007e20000100a00 */
[-C--:B------:R-:W-:Y:S01]  /*6d30*/  LEA.HI.X.SX32 R221, R13, R25.reuse, 0x2, P6 ;  /* 0x000000190ddd7211 */ /* 0x080fe200030f16ff */
[----:B------:R-:W-:Y:S01]  /*6d40*/  IMAD R13, R175, c[0x0][0x190], RZ ;  /* 0x00006400af0d7a24 */ /* 0x000fe200078e02ff */
[----:B------:R-:W-:Y:S01]  /*6d50*/  LEA R198, P6, R3, R24, 0x2 ;  /* 0x0000001803c67211 */ /* 0x000fe200078c10ff */
[----:B------:R-:W-:Y:S01]  /*6d60*/  STL.64 [R1+0x230], R102 ;  /* 0x0002306601007387 */ /* 0x000fe20000100a00 */
[----:B------:R-:W-:-:S02]  /*6d70*/  LEA.HI.X.SX32 R179, R241, R25, 0x2, P1 ;  /* 0x00000019f1b37211 */ /* 0x000fc400008f16ff */
[-C--:B------:R-:W-:Y:S01]  /*6d80*/  LEA.HI.X.SX32 R199, R3, R25.reuse, 0x2, P6 ;  /* 0x0000001903c77211 */ /* 0x080fe200030f16ff */
[----:B------:R-:W-:Y:S01]  /*6d90*/  STL.64 [R1+0x158], R90 ;  /* 0x0001585a01007387 */ /* 0x000fe20000100a00 */
[-C--:B------:R-:W-:Y:S02]  /*6da0*/  LEA R112, P6, R21, R24.reuse, 0x2 ;  /* 0x0000001815707211 */ /* 0x080fe400078c10ff */
[-C--:B------:R-:W-:Y:S01]  /*6db0*/  LEA R100, P1, R27, R24.reuse, 0x2 ;  /* 0x000000181b647211 */ /* 0x080fe200078210ff */
[----:B------:R-:W-:Y:S01]  /*6dc0*/  STL.64 [R1+0x148], R232 ;  /* 0x000148e801007387 */ /* 0x000fe20000100a00 */
[-C--:B------:R-:W-:Y:S02]  /*6dd0*/  LEA.HI.X.SX32 R113, R21, R25.reuse, 0x2, P6 ;  /* 0x0000001915717211 */ /* 0x080fe400030f16ff */
[----:B----4-:R-:W-:Y:S01]  /*6de0*/  LEA R88, P6, R238, R24, 0x2 ;  /* 0x00000018ee587211 */ /* 0x010fe200078c10ff */
[----:B------:R-:W-:Y:S01]  /*6df0*/  STL.64 [R1+0x140], R220 ;  /* 0x000140dc01007387 */ /* 0x000fe20000100a00 */
[----:B------:R-:W-:-:S02]  /*6e00*/  LEA.HI.X.SX32 R101, R27, R25, 0x2, P1 ;  /* 0x000000191b657211 */ /* 0x000fc400008f16ff */
[CC--:B------:R-:W-:Y:S01]  /*6e10*/  LEA R230, P1, R15.reuse, R24.reuse, 0x2 ;  /* 0x000000180fe67211 */ /* 0x0c0fe200078210ff */
[----:B------:R-:W-:Y:S01]  /*6e20*/  STL.64 [R1+0x138], R208 ;  /* 0x000138d001007387 */ /* 0x000fe20000100a00 */
[-C--:B------:R-:W-:Y:S02]  /*6e30*/  LEA.HI.X.SX32 R89, R238, R25.reuse, 0x2, P6 ;  /* 0x00000019ee597211 */ /* 0x080fe400030f16ff */
[CC--:B------:R-:W-:Y:S01]  /*6e40*/  LEA R218, P6, R16.reuse, R24.reuse, 0x2 ;  /* 0x0000001810da7211 */ /* 0x0c0fe200078c10ff */
[----:B------:R-:W-:Y:S01]  /*6e50*/  STL.64 [R1+0x130], R198 ;  /* 0x000130c601007387 */ /* 0x000fe20000100a00 */
[-C--:B------:R-:W-:Y:S02]  /*6e60*/  LEA.HI.X.SX32 R231, R15, R25.reuse, 0x2, P1 ;  /* 0x000000190fe77211 */ /* 0x080fe400008f16ff */
[----:B------:R-:W-:Y:S01]  /*6e70*/  LEA R206, P1, R17, R24, 0x2 ;  /* 0x0000001811ce7211 */ /* 0x000fe200078210ff */
[----:B------:R-:W-:Y:S01]  /*6e80*/  STL.64 [R1+0x128], R178 ;  /* 0x000128b201007387 */ /* 0x000fe20000100a00 */
[----:B------:R-:W-:-:S02]  /*6e90*/  LEA.HI.X.SX32 R219, R16, R25, 0x2, P6 ;  /* 0x0000001910db7211 */ /* 0x000fc400030f16ff */
[CC--:B------:R-:W-:Y:S01]  /*6ea0*/  LEA R196, P6, R4.reuse, R24.reuse, 0x2 ;  /* 0x0000001804c47211 */ /* 0x0c0fe200078c10ff */
[----:B------:R4:W-:Y:S01]  /*6eb0*/  STL.64 [R1+0x120], R112 ;  /* 0x0001207001007387 */ /* 0x0009e20000100a00 */
[-C--:B------:R-:W-:Y:S02]  /*6ec0*/  LEA.HI.X.SX32 R207, R17, R25.reuse, 0x2, P1 ;  /* 0x0000001911cf7211 */ /* 0x080fe400008f16ff */
[CC--:B------:R-:W-:Y:S01]  /*6ed0*/  LEA R174, P1, R7.reuse, R24.reuse, 0x2 ;  /* 0x0000001807ae7211 */ /* 0x0c0fe200078210ff */
[----:B------:R-:W-:Y:S01]  /*6ee0*/  STL.64 [R1+0x118], R100 ;  /* 0x0001186401007387 */ /* 0x000fe20000100a00 */
[-C--:B------:R-:W-:Y:S02]  /*6ef0*/  LEA.HI.X.SX32 R197, R4, R25.reuse, 0x2, P6 ;  /* 0x0000001904c57211 */ /* 0x080fe400030f16ff */
[----:B------:R-:W-:Y:S01]  /*6f00*/  LEA R110, P6, R22, R24, 0x2 ;  /* 0x00000018166e7211 */ /* 0x000fe200078c10ff */
[----:B------:R-:W-:Y:S01]  /*6f10*/  STL.64 [R1+0x110], R88 ;  /* 0x0001105801007387 */ /* 0x000fe20000100a00 */
[----:B------:R-:W-:-:S02]  /*6f20*/  LEA.HI.X.SX32 R175, R7, R25, 0x2, P1 ;  /* 0x0000001907af7211 */ /* 0x000fc400008f16ff */
[-C--:B------:R-:W-:Y:S01]  /*6f30*/  LEA R98, P1, R243, R24.reuse, 0x2 ;  /* 0x00000018f3627211 */ /* 0x080fe200078210ff */
[----:B------:R-:W2:Y:S01]  /*6f40*/  LDL.LU R147, [R1+0x1c] ;  /* 0x00001c0001937983 */ /* 0x000ea20000300800 */
[-C--:B------:R-:W-:Y:S01]  /*6f50*/  LEA.HI.X.SX32 R111, R22, R25.reuse, 0x2, P6 ;  /* 0x00000019166f7211 */ /* 0x080fe200030f16ff */
[----:B------:R-:W-:Y:S01]  /*6f60*/  IMAD R6, R181, c[0x0][0x190], RZ ;  /* 0x00006400b5067a24 */ /* 0x000fe200078e02ff */
[----:B-1----:R-:W-:Y:S01]  /*6f70*/  LEA R86, P6, R239, R24, 0x2 ;  /* 0x00000018ef567211 */ /* 0x002fe200078c10ff */
[----:B------:R-:W-:Y:S01]  /*6f80*/  STL.64 [R1+0x108], R230 ;  /* 0x000108e601007387 */ /* 0x000fe20000100a00 */
[----:B------:R-:W-:-:S03]  /*6f90*/  LEA.HI.X.SX32 R99, R243, R25, 0x2, P1 ;  /* 0x00000019f3637211 */ /* 0x000fc600008f16ff */
[----:B------:R-:W-:Y:S01]  /*6fa0*/  STL.64 [R1+0x100], R218 ;  /* 0x000100da01007387 */ /* 0x000fe20000100a00 */
[----:B------:R-:W-:-:S03]  /*6fb0*/  LEA.HI.X.SX32 R87, R239, R25, 0x2, P6 ;  /* 0x00000019ef577211 */ /* 0x000fc600030f16ff */
[----:B------:R-:W3:Y:S01]  /*6fc0*/  LDL.LU R185, [R1+0x20] ;  /* 0x0000200001b97983 */ /* 0x000ee20000300800 */
[----:B------:R-:W-:-:S03]  /*6fd0*/  IMAD R2, R176, c[0x0][0x190], RZ ;  /* 0x00006400b0027a24 */ /* 0x000fc600078e02ff */
[----:B------:R-:W-:Y:S04]  /*6fe0*/  STL.64 [R1+0xf8], R206 ;  /* 0x0000f8ce01007387 */ /* 0x000fe80000100a00 */
[----:B------:R-:W-:Y:S04]  /*6ff0*/  STL.64 [R1+0xf0], R196 ;  /* 0x0000f0c401007387 */ /* 0x000fe80000100a00 */
[----:B------:R-:W3:Y:S01]  /*7000*/  LDL.LU R180, [R1+0x24] ;  /* 0x0000240001b47983 */ /* 0x000ee20000300800 */
[----:B------:R-:W-:Y:S01]  /*7010*/  LEA R228, P1, R26, R24, 0x2 ;  /* 0x000000181ae47211 */ /* 0x000fe200078210ff */
[----:B------:R-:W-:-:S02]  /*7020*/  IMAD R3, R146, c[0x0][0x190], RZ ;  /* 0x0000640092037a24 */ /* 0x000fc400078e02ff */
[----:B------:R-:W-:Y:S04]  /*7030*/  STL.64 [R1+0xe8], R174 ;  /* 0x0000e8ae01007387 */ /* 0x000fe80000100a00 */
[----:B------:R1:W-:Y:S04]  /*7040*/  STL.64 [R1+0xe0], R110 ;  /* 0x0000e06e01007387 */ /* 0x0003e80000100a00 */
[----:B------:R-:W3:Y:S01]  /*7050*/  LDL.LU R181, [R1+0x28] ;  /* 0x0000280001b57983 */ /* 0x000ee20000300800 */
[-C--:B------:R-:W-:Y:S02]  /*7060*/  LEA R216, P6, R11, R24.reuse, 0x2 ;  /* 0x000000180bd87211 */ /* 0x080fe400078c10ff */
[----:B------:R-:W-:Y:S01]  /*7070*/  LEA.HI.X.SX32 R229, R26, R25, 0x2, P1 ;  /* 0x000000191ae57211 */ /* 0x000fe200008f16ff */
[----:B------:R-:W-:Y:S01]  /*7080*/  STL.64 [R1+0xd8], R98 ;  /* 0x0000d86201007387 */ /* 0x000fe20000100a00 */
[----:B------:R-:W-:-:S03]  /*7090*/  LEA R204, P1, R95, R24, 0x2 ;  /* 0x000000185fcc7211 */ /* 0x000fc600078210ff */
[----:B------:R-:W-:Y:S04]  /*70a0*/  STL.64 [R1+0xd0], R86 ;  /* 0x0000d05601007387 */ /* 0x000fe80000100a00 */
[----:B------:R-:W3:Y:S01]  /*70b0*/  LDL.LU R176, [R1+0x2c] ;  /* 0x00002c0001b07983 */ /* 0x000ee20000300800 */
[-C--:B------:R-:W-:Y:S02]  /*70c0*/  LEA.HI.X.SX32 R217, R11, R25.reuse, 0x2, P6 ;  /* 0x000000190bd97211 */ /* 0x080fe400030f16ff */
[-C--:B------:R-:W-:Y:S01]  /*70d0*/  LEA R186, P6, R94, R24.reuse, 0x2 ;  /* 0x000000185eba7211 */ /* 0x080fe200078c10ff */
[----:B------:R-:W0:Y:S01]  /*70e0*/  LDGDEPBAR ;  /* 0x00000000000079af */ /* 0x000e220000000000 */
[----:B------:R-:W-:Y:S02]  /*70f0*/  LEA.HI.X.SX32 R205, R95, R25, 0x2, P1 ;  /* 0x000000195fcd7211 */ /* 0x000fe400008f16ff */
[----:B------:R-:W-:-:S02]  /*7100*/  LEA R146, P1, R242, R24, 0x2 ;  /* 0x00000018f2927211 */ /* 0x000fc400078210ff */
[-C--:B------:R-:W-:Y:S02]  /*7110*/  LEA.HI.X.SX32 R187, R94, R25.reuse, 0x2, P6 ;  /* 0x000000195ebb7211 */ /* 0x080fe400030f16ff */
[CC--:B------:R-:W-:Y:S01]  /*7120*/  LEA R108, P6, R244.reuse, R24.reuse, 0x2 ;  /* 0x00000018f46c7211 */ /* 0x0c0fe200078c10ff */
[----:B------:R-:W-:Y:S03]  /*7130*/  STL.64 [R1+0xc8], R228 ;  /* 0x0000c8e401007387 */ /* 0x000fe60000100a00 */
[----:B------:R-:W-:Y:S01]  /*7140*/  LEA.HI.X.SX32 R109, R244, R25, 0x2, P6 ;  /* 0x00000019f46d7211 */ /* 0x000fe200030f16ff */
[----:B------:R-:W-:Y:S01]  /*7150*/  STL.64 [R1+0xc0], R216 ;  /* 0x0000c0d801007387 */ /* 0x000fe20000100a00 */
[----:B------:R-:W-:-:S03]  /*7160*/  LEA R148, P6, R246, R24, 0x2 ;  /* 0x00000018f6947211 */ /* 0x000fc600078c10ff */
[----:B------:R-:W4:Y:S01]  /*7170*/  LDL.LU R225, [R1+0x30] ;  /* 0x0000300001e17983 */ /* 0x000f220000300800 */
[----:B------:R-:W-:-:S03]  /*7180*/  LEA.HI.X.SX32 R149, R246, R25, 0x2, P6 ;  /* 0x00000019f6957211 */ /* 0x000fc600030f16ff */
[----:B------:R-:W-:Y:S04]  /*7190*/  STL.64 [R1+0xb8], R204 ;  /* 0x0000b8cc01007387 */ /* 0x000fe80000100a00 */
[----:B------:R-:W-:Y:S04]  /*71a0*/  STL.64 [R1+0xb0], R186 ;  /* 0x0000b0ba01007387 */ /* 0x000fe80000100a00 */
[----:B------:R-:W4:Y:S01]  /*71b0*/  LDL.LU R212, [R1+0x34] ;  /* 0x0000340001d47983 */ /* 0x000f220000300800 */
[----:B--2---:R-:W-:Y:S01]  /*71c0*/  IMAD R4, R147, c[0x0][0x190], RZ ;  /* 0x0000640093047a24 */ /* 0x004fe200078e02ff */
[----:B------:R-:W-:-:S02]  /*71d0*/  LEA.HI.X.SX32 R147, R242, R25, 0x2, P1 ;  /* 0x00000019f2937211 */ /* 0x000fc400008f16ff */
[----:B------:R-:W-:-:S04]  /*71e0*/  LEA R96, P1, R245, R24, 0x2 ;  /* 0x00000018f5607211 */ /* 0x000fc800078210ff */
[----:B------:R-:W-:Y:S01]  /*71f0*/  LEA.HI.X.SX32 R97, R245, R25, 0x2, P1 ;  /* 0x00000019f5617211 */ /* 0x000fe200008f16ff */
[----:B------:R-:W-:Y:S04]  /*7200*/  STL.64 [R1+0xa8], R146 ;  /* 0x0000a89201007387 */ /* 0x000fe80000100a00 */
[----:B------:R2:W-:Y:S04]  /*7210*/  STL.64 [R1+0xa0], R108 ;  /* 0x0000a06c01007387 */ /* 0x0005e80000100a00 */
[----:B------:R-:W2:Y:S04]  /*7220*/  LDL.LU R213, [R1+0x38] ;  /* 0x0000380001d57983 */ /* 0x000ea80000300800 */
[----:B------:R-:W-:Y:S04]  /*7230*/  STL.64 [R1+0x98], R96 ;  /* 0x0000986001007387 */ /* 0x000fe80000100a00 */
[----:B------:R-:W-:Y:S01]  /*7240*/  STL.64 [R1+0x90], R148 ;  /* 0x0000909401007387 */ /* 0x000fe20000100a00 */
[----:B---3--:R-:W-:-:S03]  /*7250*/  IMAD R9, R176, c[0x0][0x190], RZ ;  /* 0x00006400b0097a24 */ /* 0x008fc600078e02ff */
[----:B------:R-:W3:Y:S01]  /*7260*/  LDL.LU R176, [R1+0x3c] ;  /* 0x00003c0001b07983 */ /* 0x000ee20000300800 */
[CC--:B------:R-:W-:Y:S02]  /*7270*/  LEA R226, P1, R247.reuse, R24.reuse, 0x2 ;  /* 0x00000018f7e27211 */ /* 0x0c0fe400078210ff */
[CC--:B------:R-:W-:Y:S02]  /*7280*/  LEA R214, P6, R248.reuse, R24.reuse, 0x2 ;  /* 0x00000018f8d67211 */ /* 0x0c0fe400078c10ff */
[-C--:B------:R-:W-:Y:S02]  /*7290*/  LEA.HI.X.SX32 R227, R247, R25.reuse, 0x2, P1 ;  /* 0x00000019f7e37211 */ /* 0x080fe400008f16ff */
[-C--:B------:R-:W-:Y:S02]  /*72a0*/  LEA R202, P1, R249, R24.reuse, 0x2 ;  /* 0x00000018f9ca7211 */ /* 0x080fe400078210ff */
[-C--:B------:R-:W-:Y:S02]  /*72b0*/  LEA.HI.X.SX32 R215, R248, R25.reuse, 0x2, P6 ;  /* 0x00000019f8d77211 */ /* 0x080fe400030f16ff */
[C---:B------:R-:W-:Y:S01]  /*72c0*/  LEA R184, P6, R250.reuse, R24, 0x2 ;  /* 0x00000018fab87211 */ /* 0x040fe200078c10ff */
[----:B------:R-:W-:Y:S01]  /*72d0*/  IMAD R5, R185, c[0x0][0x190], RZ ;  /* 0x00006400b9057a24 */ /* 0x000fe200078e02ff */
[-C--:B------:R-:W-:Y:S01]  /*72e0*/  LEA.HI.X.SX32 R203, R249, R25.reuse, 0x2, P1 ;  /* 0x00000019f9cb7211 */ /* 0x080fe200008f16ff */
[----:B------:R-:W-:Y:S01]  /*72f0*/  STL.64 [R1+0x88], R226 ;  /* 0x000088e201007387 */ /* 0x000fe20000100a00 */
[----:B------:R-:W-:-:S03]  /*7300*/  LEA.HI.X.SX32 R185, R250, R25, 0x2, P6 ;  /* 0x00000019fab97211 */ /* 0x000fc600030f16ff */
[----:B------:R-:W-:Y:S04]  /*7310*/  STL.64 [R1+0x80], R214 ;  /* 0x000080d601007387 */ /* 0x000fe80000100a00 */
[----:B------:R-:W2:Y:S04]  /*7320*/  LDL.LU R29, [R1+0x150] ;  /* 0x00015000011d7983 */ /* 0x000ea80000300800 */
[----:B------:R-:W-:Y:S04]  /*7330*/  STL.64 [R1+0x78], R202 ;  /* 0x000078ca01007387 */ /* 0x000fe80000100a00 */
[----:B------:R-:W-:Y:S04]  /*7340*/  STL.64 [R1+0x70], R184 ;  /* 0x000070b801007387 */ /* 0x000fe80000100a00 */
[----:B------:R-:W2:Y:S01]  /*7350*/  LDL.LU R28, [R1+0x154] ;  /* 0x00015400011c7983 */ /* 0x000ea20000300800 */
[----:B------:R-:W-:Y:S01]  /*7360*/  IMAD R7, R180, c[0x0][0x190], RZ ;  /* 0x00006400b4077a24 */ /* 0x000fe200078e02ff */
[----:B------:R-:W-:-:S02]  /*7370*/  LEA R180, P1, R251, R24, 0x2 ;  /* 0x00000018fbb47211 */ /* 0x000fc400078210ff */
[-C--:B------:R-:W-:Y:S01]  /*7380*/  LEA R106, P6, R252, R24.reuse, 0x2 ;  /* 0x00000018fc6a7211 */ /* 0x080fe200078c10ff */
[----:B------:R-:W-:Y:S01]  /*7390*/  IMAD R8, R181, c[0x0][0x190], RZ ;  /* 0x00006400b5087a24 */ /* 0x000fe200078e02ff */
[-C--:B------:R-:W-:Y:S01]  /*73a0*/  LEA.HI.X.SX32 R181, R251, R25.reuse, 0x2, P1 ;  /* 0x00000019fbb57211 */ /* 0x080fe200008f16ff */
[----:B------:R-:W2:Y:S01]  /*73b0*/  LDL.LU R241, [R1+0x160] ;  /* 0x0001600001f17983 */ /* 0x000ea20000300800 */
[-C--:B------:R-:W-:Y:S02]  /*73c0*/  LEA R94, P1, R18, R24.reuse, 0x2 ;  /* 0x00000018125e7211 */ /* 0x080fe400078210ff */
[-C--:B------:R-:W-:Y:S02]  /*73d0*/  LEA.HI.X.SX32 R107, R252, R25.reuse, 0x2, P6 ;  /* 0x00000019fc6b7211 */ /* 0x080fe400030f16ff */
[----:B------:R-:W-:Y:S01]  /*73e0*/  LEA R236, P6, R14, R24, 0x2 ;  /* 0x000000180eec7211 */ /* 0x000fe200078c10ff */
[----:B------:R-:W-:Y:S01]  /*73f0*/  STL.64 [R1+0x68], R180 ;  /* 0x000068b401007387 */ /* 0x000fe20000100a00 */
[----:B------:R-:W-:-:S02]  /*7400*/  LEA.HI.X.SX32 R95, R18, R25, 0x2, P1 ;  /* 0x00000019125f7211 */ /* 0x000fc400008f16ff */
[----:B------:R-:W-:Y:S01]  /*7410*/  LEA.HI.X.SX32 R237, R14, R25, 0x2, P6 ;  /* 0x000000190eed7211 */ /* 0x000fe200030f16ff */
[----:B------:R1:W-:Y:S04]  /*7420*/  STL.64 [R1+0x60], R106 ;  /* 0x0000606a01007387 */ /* 0x0003e80000100a00 */
[----:B------:R-:W2:Y:S04]  /*7430*/  LDL.LU R19, [R1+0x164] ;  /* 0x0001640001137983 */ /* 0x000ea80000300800 */
[----:B------:R-:W2:Y:S04]  /*7440*/  LDL.LU R23, [R1+0x168] ;  /* 0x0001680001177983 */ /* 0x000ea80000300800 */
[----:B------:R1:W-:Y:S04]  /*7450*/  STL.64 [R1+0x58], R94 ;  /* 0x0000585e01007387 */ /* 0x0003e80000100a00 */
[----:B------:R1:W-:Y:S04]  /*7460*/  STL.64 [R1+0x50], R236 ;  /* 0x000050ec01007387 */ /* 0x0003e80000100a00 */
[----:B------:R-:W2:Y:S01]  /*7470*/  LDL.LU R240, [R1+0x16c] ;  /* 0x00016c0001f07983 */ /* 0x000ea20000300800 */
[----:B---3--:R-:W-:-:S03]  /*7480*/  IMAD R11, R176, c[0x0][0x190], RZ ;  /* 0x00006400b00b7a24 */ /* 0x008fc600078e02ff */
[----:B------:R-:W3:Y:S01]  /*7490*/  LDL.LU R176, [R1+0x170] ;  /* 0x0001700001b07983 */ /* 0x000ee20000300800 */
[----:B----4-:R-:W-:Y:S01]  /*74a0*/  IMAD R20, R212, c[0x0][0x190], RZ ;  /* 0x00006400d4147a24 */ /* 0x010fe200078e02ff */
[-C--:B------:R-:W-:Y:S02]  /*74b0*/  LEA R224, P1, R13, R24.reuse, 0x2 ;  /* 0x000000180de07211 */ /* 0x080fe400078210ff */
[CC--:B------:R-:W-:Y:S01]  /*74c0*/  LEA R212, P6, R12.reuse, R24.reuse, 0x2 ;  /* 0x000000180cd47211 */ /* 0x0c0fe200078c10ff */
[----:B------:R-:W-:Y:S01]  /*74d0*/  IMAD R10, R225, c[0x0][0x190], RZ ;  /* 0x00006400e10a7a24 */ /* 0x000fe200078e02ff */
[-C--:B------:R-:W-:Y:S01]  /*74e0*/  LEA.HI.X.SX32 R225, R13, R25.reuse, 0x2, P1 ;  /* 0x000000190de17211 */ /* 0x080fe200008f16ff */
[----:B--2---:R-:W-:Y:S01]  /*74f0*/  IMAD R16, R213, c[0x0][0x190], RZ ;  /* 0x00006400d5107a24 */ /* 0x004fe200078e02ff */
[----:B------:R-:W-:Y:S02]  /*7500*/  LEA.HI.X.SX32 R213, R12, R25, 0x2, P6 ;  /* 0x000000190cd57211 */ /* 0x000fe400030f16ff */
[----:B------:R-:W-:-:S02]  /*7510*/  LEA R250, P1, R6, R24, 0x2 ;  /* 0x0000001806fa7211 */ /* 0x000fc400078210ff */
[-C--:B------:R-:W-:Y:S02]  /*7520*/  LEA R248, P6, R2, R24.reuse, 0x2 ;  /* 0x0000001802f87211 */ /* 0x080fe400078c10ff */
[-C--:B------:R-:W-:Y:S02]  /*7530*/  LEA.HI.X.SX32 R251, R6, R25.reuse, 0x2, P1 ;  /* 0x0000001906fb7211 */ /* 0x080fe400008f16ff */
[-C--:B------:R-:W-:Y:S02]  /*7540*/  LEA.HI.X.SX32 R249, R2, R25.reuse, 0x2, P6 ;  /* 0x0000001902f97211 */ /* 0x080fe400030f16ff */
[CC--:B------:R-:W-:Y:S02]  /*7550*/  LEA R246, P1, R3.reuse, R24.reuse, 0x2 ;  /* 0x0000001803f67211 */ /* 0x0c0fe400078210ff */
[----:B------:R-:W-:Y:S02]  /*7560*/  LEA R244, P6, R4, R24, 0x2 ;  /* 0x0000001804f47211 */ /* 0x000fe400078c10ff */
[----:B------:R-:W-:-:S02]  /*7570*/  LEA.HI.X.SX32 R247, R3, R25, 0x2, P1 ;  /* 0x0000001903f77211 */ /* 0x000fc400008f16ff */
[-C--:B------:R-:W-:Y:S02]  /*7580*/  LEA.HI.X.SX32 R245, R4, R25.reuse, 0x2, P6 ;  /* 0x0000001904f57211 */ /* 0x080fe400030f16ff */
[-C--:B------:R-:W-:Y:S01]  /*7590*/  LEA R238, P1, R5, R24.reuse, 0x2 ;  /* 0x0000001805ee7211 */ /* 0x080fe200078210ff */
[----:B------:R-:W-:Y:S02]  /*75a0*/  IMAD R13, R29, c[0x0][0x190], RZ ;  /* 0x000064001d0d7a24 */ /* 0x000fe400078e02ff */
[----:B------:R-:W-:Y:S01]  /*75b0*/  IMAD R15, R28, c[0x0][0x190], RZ ;  /* 0x000064001c0f7a24 */ /* 0x000fe200078e02ff */
[----:B------:R-:W-:Y:S02]  /*75c0*/  LEA R28, P6, R7, R24, 0x2 ;  /* 0x00000018071c7211 */ /* 0x000fe400078c10ff */
[-C--:B------:R-:W-:Y:S02]  /*75d0*/  LEA.HI.X.SX32 R239, R5, R25.reuse, 0x2, P1 ;  /* 0x0000001905ef7211 */ /* 0x080fe400008f16ff */
[----:B------:R-:W-:-:S02]  /*75e0*/  LEA.HI.X.SX32 R29, R7, R25, 0x2, P6 ;  /* 0x00000019071d7211 */ /* 0x000fc400030f16ff */
[CC--:B------:R-:W-:Y:S02]  /*75f0*/  LEA R26, P1, R8.reuse, R24.reuse, 0x2 ;  /* 0x00000018081a7211 */ /* 0x0c0fe400078210ff */
[CC--:B------:R-:W-:Y:S02]  /*7600*/  LEA R2, P6, R9.reuse, R24.reuse, 0x2 ;  /* 0x0000001809027211 */ /* 0x0c0fe400078c10ff */
[-C--:B------:R-:W-:Y:S02]  /*7610*/  LEA.HI.X.SX32 R27, R8, R25.reuse, 0x2, P1 ;  /* 0x00000019081b7211 */ /* 0x080fe400008f16ff */
[----:B------:R-:W-:Y:S02]  /*7620*/  LEA.HI.X.SX32 R3, R9, R25, 0x2, P6 ;  /* 0x0000001909037211 */ /* 0x000fe400030f16ff */
[-C--:B------:R-:W-:Y:S02]  /*7630*/  LEA R4, P1, R10, R24.reuse, 0x2 ;  /* 0x000000180a047211 */ /* 0x080fe400078210ff */
[----:B------:R-:W-:-:S02]  /*7640*/  LEA R6, P6, R20, R24, 0x2 ;  /* 0x0000001814067211 */ /* 0x000fc400078c10ff */
[-C--:B------:R-:W-:Y:S02]  /*7650*/  LEA.HI.X.SX32 R5, R10, R25.reuse, 0x2, P1 ;  /* 0x000000190a057211 */ /* 0x080fe400008f16ff */
[----:B------:R-:W-:Y:S02]  /*7660*/  LEA.HI.X.SX32 R7, R20, R25, 0x2, P6 ;  /* 0x0000001914077211 */ /* 0x000fe400030f16ff */
[----:B------:R-:W-:Y:S01]  /*7670*/  LEA R10, P6, R11, R24, 0x2 ;  /* 0x000000180b0a7211 */ /* 0x000fe200078c10ff */
[----:B------:R-:W-:-:S03]  /*7680*/  IMAD R19, R19, c[0x0][0x190], RZ ;  /* 0x0000640013137a24 */ /* 0x000fc600078e02ff */
[----:B------:R-:W-:Y:S02]  /*7690*/  LEA.HI.X.SX32 R11, R11, R25, 0x2, P6 ;  /* 0x000000190b0b7211 */ /* 0x000fe400030f16ff */
[----:B------:R-:W-:Y:S01]  /*76a0*/  LEA R14, P6, R15, R24, 0x2 ;  /* 0x000000180f0e7211 */ /* 0x000fe200078c10ff */
[----:B------:R-:W-:-:S03]  /*76b0*/  IMAD R21, R23, c[0x0][0x190], RZ ;  /* 0x0000640017157a24 */ /* 0x000fc600078e02ff */
[-C--:B------:R-:W-:Y:S02]  /*76c0*/  LEA.HI.X.SX32 R15, R15, R25.reuse, 0x2, P6 ;  /* 0x000000190f0f7211 */ /* 0x080fe400030f16ff */
[-C--:B------:R-:W-:Y:S01]  /*76d0*/  LEA R18, P6, R19, R24.reuse, 0x2 ;  /* 0x0000001813127211 */ /* 0x080fe200078c10ff */
[----:B------:R-:W-:Y:S01]  /*76e0*/  IMAD R23, R240, c[0x0][0x190], RZ ;  /* 0x00006400f0177a24 */ /* 0x000fe200078e02ff */
[CC--:B------:R-:W-:Y:S01]  /*76f0*/  LEA R8, P1, R16.reuse, R24.reuse, 0x2 ;  /* 0x0000001810087211 */ /* 0x0c0fe200078210ff */
[----:B------:R-:W-:Y:S01]  /*7700*/  IMAD R17, R241, c[0x0][0x190], RZ ;  /* 0x00006400f1117a24 */ /* 0x000fe200078e02ff */
[-C--:B------:R-:W-:Y:S02]  /*7710*/  LEA.HI.X.SX32 R19, R19, R25.reuse, 0x2, P6 ;  /* 0x0000001913137211 */ /* 0x080fe400030f16ff */
[----:B------:R-:W-:Y:S02]  /*7720*/  LEA R22, P6, R23, R24, 0x2 ;  /* 0x0000001817167211 */ /* 0x000fe400078c10ff */
[----:B------:R-:W-:-:S02]  /*7730*/  LEA.HI.X.SX32 R9, R16, R25, 0x2, P1 ;  /* 0x0000001910097211 */ /* 0x000fc400008f16ff */
[----:B------:R-:W-:Y:S02]  /*7740*/  SHF.R.U64 R241, R0, 0x17, RZ ;  /* 0x0000001700f17819 */ /* 0x000fe400000012ff */
[-C--:B------:R-:W-:Y:S02]  /*7750*/  LEA R12, P1, R13, R24.reuse, 0x2 ;  /* 0x000000180d0c7211 */ /* 0x080fe400078210ff */
[-C--:B------:R-:W-:Y:S02]  /*7760*/  LEA.HI.X.SX32 R23, R23, R25.reuse, 0x2, P6 ;  /* 0x0000001917177211 */ /* 0x080fe400030f16ff */
[----:B------:R-:W-:Y:S01]  /*7770*/  LOP3.LUT P6, RZ, R241, 0x1, RZ, 0xc0, !PT ;  /* 0x00000001f1ff7812 */ /* 0x000fe200078cc0ff */
[----:B------:R-:W-:Y:S01]  /*7780*/  IMAD.SHL.U32 R241, R177, 0x4, RZ ;  /* 0x00000004b1f17824 */ /* 0x000fe200078e00ff */
[----:B------:R-:W-:Y:S02]  /*7790*/  LEA.HI.X.SX32 R13, R13, R25, 0x2, P1 ;  /* 0x000000190d0d7211 */ /* 0x000fe400008f16ff */
[----:B------:R-:W-:-:S02]  /*77a0*/  LEA R16, P1, R17, R24, 0x2 ;  /* 0x0000001811107211 */ /* 0x000fc400078210ff */
[----:B------:R2:W-:Y:S02]  /*77b0*/  LDGSTS.E [R241+0x8000], [R116.64], P0 ;  /* 0x0800000074f17fae */ /* 0x0005e40008121844 */
[----:B------:R-:W-:Y:S02]  /*77c0*/  LEA.HI.X.SX32 R17, R17, R25, 0x2, P1 ;  /* 0x0000001911117211 */ /* 0x000fe400008f16ff */
[----:B------:R-:W-:Y:S01]  /*77d0*/  LEA R20, P1, R21, R24, 0x2 ;  /* 0x0000001815147211 */ /* 0x000fe200078210ff */
[----:B------:R4:W-:Y:S01]  /*77e0*/  LDGSTS.E [R241+0x8400], [R114.64], P0 ;  /* 0x0840000072f17fae */ /* 0x0009e20008121844 */
[----:B------:R-:W-:-:S03]  /*77f0*/  LOP3.LUT R243, R241, 0x10, RZ, 0x3c, !PT ;  /* 0x00000010f1f37812 */ /* 0x000fc600078e3cff */
[----:B------:R1:W-:Y:S01]  /*7800*/  LDGSTS.E [R241+0x8800], [R112.64], P0 ;  /* 0x0880000070f17fae */ /* 0x0003e20008121844 */
[----:B------:R-:W-:-:S03]  /*7810*/  LEA.HI.X.SX32 R21, R21, R25, 0x2, P1 ;  /* 0x0000001915157211 */ /* 0x000fc600008f16ff */
[----:B------:R1:W-:Y:S04]  /*7820*/  LDGSTS.E [R241+0x8c00], [R110.64], P0 ;  /* 0x08c000006ef17fae */ /* 0x0003e80008121844 */
        /* <DEDUP_REMOVED lines=11> */
[----:B------:R1:W-:Y:S01]  /*78e0*/  LDGSTS.E [R243+0x9c80], [R12.64], P0 ;  /* 0x09c800000cf37fae */ /* 0x0003e20008121844 */
[----:B------:R-:W-:-:S02]  /*78f0*/  LOP3.LUT R252, R241, 0x30, RZ, 0x3c, !PT ;  /* 0x00000030f1fc7812 */ /* 0x000fc400078e3cff */
[C---:B------:R-:W-:Y:S02]  /*7900*/  LOP3.LUT R177, R241.reuse, 0x50, RZ, 0x3c, !PT ;  /* 0x00000050f1b17812 */ /* 0x040fe400078e3cff */
[----:B-1----:R-:W-:Y:S01]  /*7910*/  LOP3.LUT R243, R241, 0x40, RZ, 0x3c, !PT ;  /* 0x00000040f1f37812 */ /* 0x002fe200078e3cff */
[----:B------:R1:W-:Y:S04]  /*7920*/  STL.64 [R1+0x48], R224 ;  /* 0x000048e001007387 */ /* 0x0003e80000100a00 */
[----:B------:R1:W-:Y:S04]  /*7930*/  STL.64 [R1+0x40], R212 ;  /* 0x000040d401007387 */ /* 0x0003e80000100a00 */
[----:B--2---:R-:W2:Y:S04]  /*7940*/  LDL.LU.64 R116, [R1+0xd70] ;  /* 0x000d700001747983 */ /* 0x004ea80000300a00 */
[----:B----4-:R-:W4:Y:S04]  /*7950*/  LDL.LU.64 R114, [R1+0xd68] ;  /* 0x000d680001727983 */ /* 0x010f280000300a00 */
[----:B------:R-:W2:Y:S04]  /*7960*/  LDL.LU.64 R112, [R1+0xd60] ;  /* 0x000d600001707983 */ /* 0x000ea80000300a00 */
        /* <DEDUP_REMOVED lines=8> */
[----:B------:R-:W2:Y:S01]  /*79f0*/  LDL.LU.64 R94, [R1+0xd18] ;  /* 0x000d1800015e7983 */ /* 0x000ea20000300a00 */
[----:B---3--:R-:W-:-:S05]  /*7a00*/  IMAD R242, R176, c[0x0][0x190], RZ ;  /* 0x00006400b0f27a24 */ /* 0x008fca00078e02ff */
[----:B------:R-:W-:-:S04]  /*7a10*/  LEA R24, P1, R242, R24, 0x2 ;  /* 0x00000018f2187211 */ /* 0x000fc800078210ff */
[----:B------:R-:W-:Y:S02]  /*7a20*/  LEA.HI.X.SX32 R25, R242, R25, 0x2, P1 ;  /* 0x00000019f2197211 */ /* 0x000fe400008f16ff */
[----:B------:R-:W-:-:S05]  /*7a30*/  LOP3.LUT R242, R241, 0x20, RZ, 0x3c, !PT ;  /* 0x00000020f1f27812 */ /* 0x000fca00078e3cff */
        /* <DEDUP_REMOVED lines=23> */
[----:B------:R-:W-:-:S03]  /*7bb0*/  LOP3.LUT R176, R241, 0x70, RZ, 0x3c, !PT ;  /* 0x00000070f1b07812 */ /* 0x000fc600078e3cff */
[----:B------:R1:W-:Y:S01]  /*7bc0*/  LDGSTS.E [R243+0x9e00], [R18.64], P0 ;  /* 0x09e0000012f37fae */ /* 0x0003e20008121844 */
[----:B------:R-:W-:-:S03]  /*7bd0*/  LOP3.LUT R241, R241, 0x60, RZ, 0x3c, !PT ;  /* 0x00000060f1f17812 */ /* 0x000fc600078e3cff */
        /* <DEDUP_REMOVED lines=18> */
[----:B---3--:R-:W3:Y:S04]  /*7d00*/  LDL.LU.64 R92, [R1+0xd10] ;  /* 0x000d1000015c7983 */ /* 0x008ee80000300a00 */
[----:B------:R2:W-:Y:S04]  /*7d10*/  LDGSTS.E [R176+0x8b80], [R174.64], P0 ;  /* 0x08b80000aeb07fae */ /* 0x0005e80008121844 */
[----:B-1----:R-:W3:Y:S04]  /*7d20*/  LDL.LU.64 R90, [R1+0xd08] ;  /* 0x000d0800015a7983 */ /* 0x002ee80000300a00 */
[----:B------:R2:W-:Y:S04]  /*7d30*/  LDGSTS.E [R176+0x8f80], [R146.64], P0 ;  /* 0x08f8000092b07fae */ /* 0x0005e80008121844 */
[----:B------:R-:W3:Y:S04]  /*7d40*/  LDL.LU.64 R88, [R1+0xd00] ;  /* 0x000d000001587983 */ /* 0x000ee80000300a00 */
[----:B------:R1:W-:Y:S04]  /*7d50*/  LDGSTS.E [R176+0x9380], [R180.64], P0 ;  /* 0x09380000b4b07fae */ /* 0x0003e80008121844 */
[----:B------:R-:W3:Y:S04]  /*7d60*/  LDL.LU.64 R86, [R1+0xcf8] ;  /* 0x000cf80001567983 */ /* 0x000ee80000300a00 */
[----:B------:R-:W3:Y:S04]  /*7d70*/  LDL.LU.64 R148, [R1+0xcf0] ;  /* 0x000cf00001947983 */ /* 0x000ee80000300a00 */
[----:B-1----:R-:W1:Y:S04]  /*7d80*/  S2R R181, SR_TID.X ;  /* 0x0000000000b57919 */ /* 0x002e680000002100 */
[----:B------:R-:W4:Y:S04]  /*7d90*/  LDL.LU.64 R236, [R1+0xce8] ;  /* 0x000ce80001ec7983 */ /* 0x000f280000300a00 */
[----:B------:R-:W4:Y:S04]  /*7da0*/  LDL.LU.64 R234, [R1+0xce0] ;  /* 0x000ce00001ea7983 */ /* 0x000f280000300a00 */
[----:B------:R-:W4:Y:S04]  /*7db0*/  LDL.LU.64 R232, [R1+0xcd8] ;  /* 0x000cd80001e87983 */ /* 0x000f280000300a00 */
[----:B------:R-:W4:Y:S04]  /*7dc0*/  LDL.LU.64 R230, [R1+0xcd0] ;  /* 0x000cd00001e67983 */ /* 0x000f280000300a00 */
[----:B------:R-:W4:Y:S04]  /*7dd0*/  LDL.LU.64 R228, [R1+0xcc8] ;  /* 0x000cc80001e47983 */ /* 0x000f280000300a00 */
[----:B------:R2:W-:Y:S04]  /*7de0*/  LDGSTS.E [R176+0x9780], [R246.64], P0 ;  /* 0x09780000f6b07fae */ /* 0x0005e80008121844 */
[----:B------:R-:W4:Y:S04]  /*7df0*/  LDL.LU.64 R226, [R1+0xcc0] ;  /* 0x000cc00001e27983 */ /* 0x000f280000300a00 */
[----:B------:R2:W-:Y:S04]  /*7e00*/  LDGSTS.E [R176+0x9b80], [R8.64], P0 ;  /* 0x09b8000008b07fae */ /* 0x0005e80008121844 */
[----:B------:R-:W4:Y:S04]  /*7e10*/  LDL.LU.64 R224, [R1+0xcb8] ;  /* 0x000cb80001e07983 */ /* 0x000f280000300a00 */
[----:B------:R2:W-:Y:S04]  /*7e20*/  LDGSTS.E [R176+0x9f80], [R24.64], P0 ;  /* 0x09f8000018b07fae */ /* 0x0005e80008121844 */
[----:B------:R-:W4:Y:S04]  /*7e30*/  LDL.LU.64 R222, [R1+0xcb0] ;  /* 0x000cb00001de7983 */ /* 0x000f280000300a00 */
[----:B------:R-:W0:Y:S04]  /*7e40*/  LDGDEPBAR ;  /* 0x00000000000079af */ /* 0x000e280000000000 */
[----:B------:R-:W4:Y:S04]  /*7e50*/  LDL.LU.64 R220, [R1+0xca8] ;  /* 0x000ca80001dc7983 */ /* 0x000f280000300a00 */
[----:B------:R-:W4:Y:S01]  /*7e60*/  LDL.LU.64 R218, [R1+0xca0] ;  /* 0x000ca00001da7983 */ /* 0x000f220000300a00 */
[----:B------:R-:W-:-:S03]  /*7e70*/  IMAD.MOV.U32 R252, RZ, RZ, c[0x0][0x188] ;  /* 0x00006200fffc7624 */ /* 0x000fc600078e00ff */
[----:B------:R-:W4:Y:S04]  /*7e80*/  LDL.LU.64 R216, [R1+0xc98] ;  /* 0x000c980001d87983 */ /* 0x000f280000300a00 */
[----:B------:R-:W4:Y:S04]  /*7e90*/  LDL.LU.64 R214, [R1+0xc90] ;  /* 0x000c900001d67983 */ /* 0x000f280000300a00 */
[----:B------:R-:W4:Y:S04]  /*7ea0*/  LDL.LU.64 R212, [R1+0xc88] ;  /* 0x000c880001d47983 */ /* 0x000f280000300a00 */
[----:B------:R-:W4:Y:S01]  /*7eb0*/  LDL.LU.64 R210, [R1+0xc80] ;  /* 0x000c800001d27983 */ /* 0x000f220000300a00 */
[----:B------:R-:W-:-:S03]  /*7ec0*/  IMAD.SHL.U32 R252, R252, 0x20, RZ ;  /* 0x00000020fcfc7824 */ /* 0x000fc600078e00ff */
[----:B------:R-:W4:Y:S04]  /*7ed0*/  LDL.LU.64 R208, [R1+0xc78] ;  /* 0x000c780001d07983 */ /* 0x000f280000300a00 */
[----:B------:R-:W4:Y:S04]  /*7ee0*/  LDL.LU.64 R206, [R1+0xc70] ;  /* 0x000c700001ce7983 */ /* 0x000f280000300a00 */
[----:B------:R-:W4:Y:S04]  /*7ef0*/  LDL.LU.64 R204, [R1+0xc68] ;  /* 0x000c680001cc7983 */ /* 0x000f280000300a00 */
[----:B------:R-:W4:Y:S01]  /*7f00*/  LDL.LU.64 R202, [R1+0xc60] ;  /* 0x000c600001ca7983 */ /* 0x000f220000300a00 */
[----:B--2---:R-:W-:-:S03]  /*7f10*/  IMAD.WIDE R176, R252, 0x4, R172 ;  /* 0x00000004fcb07825 */ /* 0x004fc600078e02ac */
[----:B------:R-:W2:Y:S01]  /*7f20*/  LDL.LU.64 R200, [R1+0xc58] ;  /* 0x000c580001c87983 */ /* 0x000ea20000300a00 */
[----:B-1----:R-:W-:-:S03]  /*7f30*/  LOP3.LUT R173, R181, 0x1f, RZ, 0xc0, !PT ;  /* 0x0000001fb5ad7812 */ /* 0x002fc600078ec0ff */
[----:B------:R-:W2:Y:S04]  /*7f40*/  LDL.LU.64 R198, [R1+0xc50] ;  /* 0x000c500001c67983 */ /* 0x000ea80000300a00 */
[----:B------:R-:W2:Y:S04]  /*7f50*/  LDL.LU.64 R196, [R1+0xc48] ;  /* 0x000c480001c47983 */ /* 0x000ea80000300a00 */
[----:B------:R-:W2:Y:S04]  /*7f60*/  LDL.LU.64 R186, [R1+0xc40] ;  /* 0x000c400001ba7983 */ /* 0x000ea80000300a00 */
[----:B------:R-:W2:Y:S01]  /*7f70*/  LDL.LU.64 R184, [R1+0xc38] ;  /* 0x000c380001b87983 */ /* 0x000ea20000300a00 */
[----:B------:R-:W-:-:S03]  /*7f80*/  IMAD.WIDE R180, R252, 0x4, R150 ;  /* 0x00000004fcb47825 */ /* 0x000fc600078e0296 */
[----:B------:R-:W2:Y:S01]  /*7f90*/  LDL.LU.64 R182, [R1+0xc30] ;  /* 0x000c300001b67983 */ /* 0x000ea20000300a00 */
[----:B------:R-:W-:-:S03]  /*7fa0*/  IMAD.WIDE R168, R252, 0x4, R168 ;  /* 0x00000004fca87825 */ /* 0x000fc600078e02a8 */
[----:B------:R-:W2:Y:S01]  /*7fb0*/  LDL.LU.64 R178, [R1+0xc28] ;  /* 0x000c280001b27983 */ /* 0x000ea20000300a00 */
[----:B------:R-:W-:-:S03]  /*7fc0*/  IMAD.SHL.U32 R173, R173, 0x4, RZ ;  /* 0x00000004adad7824 */ /* 0x000fc600078e00ff */
[----:B------:R-:W-:Y:S06]  /*7fd0*/  BAR.SYNC.DEFER_BLOCKING 0x0 ;  /* 0x0000000000007b1d */ /* 0x000fec0000010000 */
[----:B------:R-:W4:Y:S04]  /*7fe0*/  LDL.LU.64 R174, [R1+0xc20] ;  /* 0x000c200001ae7983 */ /* 0x000f280000300a00 */
[----:B------:R-:W4:Y:S01]  /*7ff0*/  LDL.LU.64 R146, [R1+0xc18] ;  /* 0x000c180001927983 */ /* 0x000f220000300a00 */
[----:B------:R-:W-:-:S03]  /*8000*/  IMAD.WIDE R150, R252, 0x4, R170 ;  /* 0x00000004fc967825 */ /* 0x000fc600078e02aa */
[----:B------:R1:W-:Y:S04]  /*8010*/  STL.64 [R1+0x338], R176 ;  /* 0x000338b001007387 */ /* 0x0003e80000100a00 */
[----:B------:R1:W-:Y:S04]  /*8020*/  STL.64 [R1+0x340], R180 ;  /* 0x000340b401007387 */ /* 0x0003e80000100a00 */
[----:B------:R-:W-:Y:S04]  /*8030*/  STL.64 [R1+0x348], R168 ;  /* 0x000348a801007387 */ /* 0x000fe80000100a00 */
[----:B------:R-:W-:Y:S01]  /*8040*/  @!PT LDS RZ, [RZ] ;  /* 0x00000000fffff984 */ /* 0x000fe20000000800 */
[----:B------:R-:W-:Y:S01]  /*8050*/  @!PT LDS RZ, [RZ] ;  /* 0x00000000fffff984 */ /* 0x000fe20000000800 */
[----:B------:R-:W-:Y:S01]  /*8060*/  @!PT LDS RZ, [RZ] ;  /* 0x00000000fffff984 */ /* 0x000fe20000000800 */
[----:B------:R1:W-:Y:S04]  /*8070*/  LDGSTS.E [R173+0x4000], [R176.64], P4 ;  /* 0x04000000b0ad7fae */ /* 0x0003e8000a121844 */
[----:B------:R1:W-:Y:S01]  /*8080*/  LDGSTS.E [R173+0x4080], [R180.64], P4 ;  /* 0x04080000b4ad7fae */ /* 0x0003e2000a121844 */
[----:B------:R-:W-:-:S03]  /*8090*/  SHF.R.U64 R240, R0, 0x13, RZ ;  /* 0x0000001300f07819 */ /* 0x000fc600000012ff */
[----:B------:R2:W-:Y:S04]  /*80a0*/  LDGSTS.E [R173+0x4100], [R168.64], P4 ;  /* 0x04100000a8ad7fae */ /* 0x0005e8000a121844 */
[----:B-1----:R-:W4:Y:S04]  /*80b0*/  LDL.LU.64 R176, [R1+0xc10] ;  /* 0x000c100001b07983 */ /* 0x002f280000300a00 */
[----:B------:R2:W-:Y:S04]  /*80c0*/  STL.64 [R1+0x350], R150 ;  /* 0x0003509601007387 */ /* 0x0005e80000100a00 */
[----:B------:R-:W4:Y:S01]  /*80d0*/  LDL.LU.64 R180, [R1+0xc08] ;  /* 0x000c080001b47983 */ /* 0x000f220000300a00 */
[----:B------:R-:W-:-:S03]  /*80e0*/  LOP3.LUT P1, RZ, R240, 0x1, RZ, 0xc0, !PT ;  /* 0x00000001f0ff7812 */ /* 0x000fc6000782c0ff */
[----:B------:R2:W-:Y:S01]  /*80f0*/  LDGSTS.E [R173+0x4180], [R150.64], P4 ;  /* 0x0418000096ad7fae */ /* 0x0005e2000a121844 */
[----:B------:R-:W-:-:S04]  /*8100*/  SHF.R.U64 R240, R0, 0xf, RZ ;  /* 0x0000000f00f07819 */ /* 0x000fc800000012ff */
[----:B------:R-:W-:Y:S02]  /*8110*/  LOP3.LUT P0, RZ, R240, 0x1, RZ, 0xc0, !PT ;  /* 0x00000001f0ff7812 */ /* 0x000fe4000780c0ff */
[----:B------:R-:W-:-:S04]  /*8120*/  SHF.R.U64 R240, R0, 0xb, RZ ;  /* 0x0000000b00f07819 */ /* 0x000fc800000012ff */
[----:B------:R-:W-:Y:S01]  /*8130*/  LOP3.LUT P4, RZ, R240, 0x1, RZ, 0xc0, !PT ;  /* 0x00000001f0ff7812 */ /* 0x000fe2000788c0ff */
[----:B------:R-:W-:-:S04]  /*8140*/  IMAD.WIDE R98, R252, 0x4, R98 ;  /* 0x00000004fc627825 */ /* 0x000fc800078e0262 */
        /* <DEDUP_REMOVED lines=8> */
[----:B---3--:R-:W-:-:S04]  /*81d0*/  IMAD.WIDE R148, R252, 0x4, R148 ;  /* 0x00000004fc947825 */ /* 0x008fc800078e0294 */
[----:B--2---:R-:W-:-:S04]  /*81e0*/  IMAD.WIDE R150, R252, 0x4, R178 ;  /* 0x00000004fc967825 */ /* 0x004fc800078e02b2 */
[----:B----4-:R-:W-:-:S04]  /*81f0*/  IMAD.WIDE R170, R252, 0x4, R174 ;  /* 0x00000004fcaa7825 */ /* 0x010fc800078e02ae */
[----:B------:R-:W-:-:S04]  /*8200*/  IMAD.WIDE R146, R252, 0x4, R146 ;  /* 0x00000004fc927825 */ /* 0x000fc800078e0292 */
[----:B------:R-:W-:Y:S01]  /*8210*/  IMAD.MOV.U32 R175, RZ, RZ, R147 ;  /* 0x000000ffffaf7224 */ /* 0x000fe200078e0093 */
[----:B------:R-:W-:Y:S01]  /*8220*/  MOV R174, R146 ;  /* 0x0000009200ae7202 */ /* 0x000fe20000000f00 */
[----:B------:R-:W-:Y:S04]  /*8230*/  STL.64 [R1+0x288], R146 ;  /* 0x0002889201007387 */ /* 0x000fe80000100a00 */
[----:B------:R1:W-:Y:S04]  /*8240*/  LDGSTS.E [R173+0x4800], [R174.64], P2 ;  /* 0x04800000aead7fae */ /* 0x0003e80009121844 */
[----:B------:R2:W-:Y:S04]  /*8250*/  STL.64 [R1+0x290], R170 ;  /* 0x000290aa01007387 */ /* 0x0005e80000100a00 */
[----:B------:R2:W-:Y:S01]  /*8260*/  LDGSTS.E [R173+0x4880], [R170.64], P2 ;  /* 0x04880000aaad7fae */ /* 0x0005e20009121844 */
[----:B------:R-:W-:-:S04]  /*8270*/  IMAD.WIDE R168, R252, 0x4, R176 ;  /* 0x00000004fca87825 */ /* 0x000fc800078e02b0 */
[C---:B--2---:R-:W-:Y:S01]  /*8280*/  IMAD.WIDE R170, R252.reuse, 0x4, R182 ;  /* 0x00000004fcaa7825 */ /* 0x044fe200078e02b6 */
[----:B------:R2:W-:Y:S03]  /*8290*/  STL.64 [R1+0x298], R168 ;  /* 0x000298a801007387 */ /* 0x0005e60000100a00 */
[C---:B-1----:R-:W-:Y:S01]  /*82a0*/  IMAD.WIDE R174, R252.reuse, 0x4, R180 ;  /* 0x00000004fcae7825 */ /* 0x042fe200078e02b4 */
[----:B------:R2:W-:Y:S04]  /*82b0*/  LDGSTS.E [R173+0x4900], [R168.64], P2 ;  /* 0x04900000a8ad7fae */ /* 0x0005e80009121844 */
        /* <DEDUP_REMOVED lines=15> */
[----:B------:R2:W-:Y:S01]  /*83b0*/  STL.64 [R1+0x430], R174 ;  /* 0x000430ae01007387 */ /* 0x0005e20000100a00 */
[----:B------:R-:W-:-:S03]  /*83c0*/  SHF.R.U64 R146, R0, 0x7, RZ ;  /* 0x0000000700927819 */ /* 0x000fc600000012ff */
[----:B------:R2:W-:Y:S01]  /*83d0*/  LDGSTS.E [R173+0x5800], [R174.64], P1 ;  /* 0x05800000aead7fae */ /* 0x0005e20008921844 */
[----:B-1----:R-:W-:-:S03]  /*83e0*/  IMAD.WIDE R150, R252, 0x4, R202 ;  /* 0x00000004fc967825 */ /* 0x002fc600078e02ca */
[----:B------:R1:W-:Y:S04]  /*83f0*/  STL.64 [R1+0x438], R170 ;  /* 0x000438aa01007387 */ /* 0x0003e80000100a00 */
[----:B------:R1:W-:Y:S01]  /*8400*/  LDGSTS.E [R173+0x5880], [R170.64], P1 ;  /* 0x05880000aaad7fae */ /* 0x0003e20008921844 */
[----:B--2---:R-:W-:-:S03]  /*8410*/  IMAD.WIDE R174, R252, 0x4, R204 ;  /* 0x00000004fcae7825 */ /* 0x004fc600078e02cc */
[----:B------:R2:W-:Y:S01]  /*8420*/  STL.64 [R1+0x440], R168 ;  /* 0x000440a801007387 */ /* 0x0005e20000100a00 */
[----:B------:R-:W-:-:S03]  /*8430*/  LOP3.LUT P2, RZ, R146, 0x1, RZ, 0xc0, !PT ;  /* 0x0000000192ff7812 */ /* 0x000fc6000784c0ff */
        /* <DEDUP_REMOVED lines=30> */
[----:B------:R1:W-:Y:S01]  /*8620*/  STL.64 [R1+0x548], R150 ;  /* 0x0005489601007387 */ /* 0x0003e20000100a00 */
[----:B------:R-:W-:-:S03]  /*8630*/  SHF.R.U64 R146, R0, 0x1a, RZ ;  /* 0x0000001a00927819 */ /* 0x000fc600000012ff */
[----:B------:R1:W-:Y:S01]  /*8640*/  LDGSTS.E [R173+0x6980], [R150.64], P4 ;  /* 0x0698000096ad7fae */ /* 0x0003e2000a121844 */
[----:B--2---:R-:W-:-:S03]  /*8650*/  IMAD.WIDE R168, R252, 0x4, R224 ;  /* 0x00000004fca87825 */ /* 0x004fc600078e02e0 */
[----:B------:R2:W-:Y:S04]  /*8660*/  STL.64 [R1+0x5b0], R174 ;  /* 0x0005b0ae01007387 */ /* 0x0005e80000100a00 */
[----:B------:R2:W-:Y:S01]  /*8670*/  LDGSTS.E [R173+0x7000], [R174.64], P2 ;  /* 0x07000000aead7fae */ /* 0x0005e20009121844 */
[----:B-1----:R-:W-:-:S03]  /*8680*/  IMAD.WIDE R150, R252, 0x4, R226 ;  /* 0x00000004fc967825 */ /* 0x002fc600078e02e2 */
[----:B------:R1:W-:Y:S01]  /*8690*/  STL.64 [R1+0x5b8], R170 ;  /* 0x0005b8aa01007387 */ /* 0x0003e20000100a00 */
[----:B------:R-:W-:-:S03]  /*86a0*/  LOP3.LUT P0, RZ, R146, 0x1, RZ, 0xc0, !PT ;  /* 0x0000000192ff7812 */ /* 0x000fc6000780c0ff */
        /* <DEDUP_REMOVED lines=9> */
[----:B------:R-:W-:Y:S01]  /*8740*/  STL.64 [R1+0x630], R174 ;  /* 0x000630ae01007387 */ /* 0x000fe20000100a00 */
[----:B------:R-:W-:-:S03]  /*8750*/  LOP3.LUT P4, RZ, R146, 0x1, RZ, 0xc0, !PT ;  /* 0x0000000192ff7812 */ /* 0x000fc6000788c0ff */
[----:B------:R2:W-:Y:S01]  /*8760*/  LDGSTS.E [R173+0x7800], [R174.64], P6 ;  /* 0x07800000aead7fae */ /* 0x0005e2000b121844 */
[----:B-1----:R-:W-:-:S03]  /*8770*/  IMAD.WIDE R150, R252, 0x4, R234 ;  /* 0x00000004fc967825 */ /* 0x002fc600078e02ea */
[----:B------:R-:W-:Y:S01]  /*8780*/  STL.64 [R1+0x638], R170 ;  /* 0x000638aa01007387 */ /* 0x000fe20000100a00 */
[----:B------:R-:W-:-:S03]  /*8790*/  SHF.R.U64 R146, R0, 0x12, RZ ;  /* 0x0000001200927819 */ /* 0x000fc600000012ff */
[----:B------:R2:W-:Y:S04]  /*87a0*/  LDGSTS.E [R173+0x7880], [R170.64], P6 ;  /* 0x07880000aaad7fae */ /* 0x0005e8000b121844 */
[----:B------:R-:W-:Y:S04]  /*87b0*/  STL.64 [R1+0x640], R168 ;  /* 0x000640a801007387 */ /* 0x000fe80000100a00 */
[----:B------:R2:W-:Y:S01]  /*87c0*/  LDGSTS.E [R173+0x7900], [R168.64], P6 ;  /* 0x07900000a8ad7fae */ /* 0x0005e2000b121844 */
[----:B------:R-:W-:-:S03]  /*87d0*/  IMAD.WIDE R196, R252, 0x4, R86 ;  /* 0x00000004fcc47825 */ /* 0x000fc600078e0256 */
[----:B------:R1:W-:Y:S04]  /*87e0*/  STL.64 [R1+0x648], R150 ;  /* 0x0006489601007387 */ /* 0x0003e80000100a00 */
[----:B------:R1:W-:Y:S01]  /*87f0*/  LDGSTS.E [R173+0x7980], [R150.64], P6 ;  /* 0x0798000096ad7fae */ /* 0x0003e2000b121844 */
[----:B------:R-:W-:Y:S01]  /*8800*/  IMAD.WIDE R198, R252, 0x4, R88 ;  /* 0x00000004fcc67825 */ /* 0x000fe200078e0258 */
[----:B------:R-:W-:-:S03]  /*8810*/  LOP3.LUT P2, RZ, R146, 0x1, RZ, 0xc0, !PT ;  /* 0x0000000192ff7812 */ /* 0x000fc6000784c0ff */
[----:B------:R-:W-:Y:S01]  /*8820*/  IMAD.WIDE R224, R252, 0x4, R90 ;  /* 0x00000004fce07825 */ /* 0x000fe200078e025a */
[----:B------:R-:W-:-:S03]  /*8830*/  SHF.R.U64 R146, R0, 0xe, RZ ;  /* 0x0000000e00927819 */ /* 0x000fc600000012ff */
[----:B-1----:R-:W-:-:S04]  /*8840*/  IMAD.WIDE R150, R252, 0x4, R236 ;  /* 0x00000004fc967825 */ /* 0x002fc800078e02ec */
[C---:B------:R-:W-:Y:S01]  /*8850*/  IMAD.WIDE R226, R252.reuse, 0x4, R92 ;  /* 0x00000004fce27825 */ /* 0x040fe200078e025c */
[----:B------:R1:W-:Y:S03]  /*8860*/  LDGSTS.E [R242+0x4200], [R150.64], P1 ;  /* 0x0420000096f27fae */ /* 0x0003e60008921844 */
[C---:B------:R-:W-:Y:S01]  /*8870*/  IMAD.WIDE R228, R252.reuse, 0x4, R94 ;  /* 0x00000004fce47825 */ /* 0x040fe200078e025e */
[----:B------:R-:W-:Y:S03]  /*8880*/  STL.64 [R1+0xa10], R150 ;  /* 0x000a109601007387 */ /* 0x000fe60000100a00 */
[----:B------:R-:W-:Y:S01]  /*8890*/  IMAD.WIDE R230, R252, 0x4, R96 ;  /* 0x00000004fce67825 */ /* 0x000fe200078e0260 */
[----:B------:R3:W-:Y:S04]  /*88a0*/  LDGSTS.E [R242+0x4280], [R148.64], P1 ;  /* 0x0428000094f27fae */ /* 0x0007e80008921844 */
[----:B------:R-:W-:Y:S01]  /*88b0*/  STL.64 [R1+0xa18], R148 ;  /* 0x000a189401007387 */ /* 0x000fe20000100a00 */
[----:B------:R-:W-:-:S03]  /*88c0*/  LOP3.LUT P6, RZ, R146, 0x1, RZ, 0xc0, !PT ;  /* 0x0000000192ff7812 */ /* 0x000fc600078cc0ff */
[----:B------:R4:W-:Y:S01]  /*88d0*/  LDGSTS.E [R242+0x4300], [R196.64], P1 ;  /* 0x04300000c4f27fae */ /* 0x0009e20008921844 */
[----:B------:R-:W-:-:S03]  /*88e0*/  SHF.R.U64 R86, R0, 0xa, RZ ;  /* 0x0000000a00567819 */ /* 0x000fc600000012ff */
[----:B------:R-:W-:Y:S04]  /*88f0*/  STL.64 [R1+0xa20], R196 ;  /* 0x000a20c401007387 */ /* 0x000fe80000100a00 */
[----:B------:R1:W-:Y:S04]  /*8900*/  LDGSTS.E [R242+0x4380], [R198.64], P1 ;  /* 0x04380000c6f27fae */ /* 0x0003e80008921844 */
[----:B------:R-:W-:Y:S01]  /*8910*/  STL.64 [R1+0xa28], R198 ;  /* 0x000a28c601007387 */ /* 0x000fe20000100a00 */
[----:B------:R-:W-:-:S03]  /*8920*/  IMAD.WIDE R94, R252, 0x4, R106 ;  /* 0x00000004fc5e7825 */ /* 0x000fc600078e026a */
[----:B------:R1:W-:Y:S04]  /*8930*/  LDGSTS.E [R242+0x4a00], [R224.64], P0 ;  /* 0x04a00000e0f27fae */ /* 0x0003e80008121844 */
[----:B------:R-:W-:Y:S01]  /*8940*/  STL.64 [R1+0xa30], R224 ;  /* 0x000a30e001007387 */ /* 0x000fe20000100a00 */
[----:B------:R-:W-:-:S03]  /*8950*/  IMAD.WIDE R92, R252, 0x4, R108 ;  /* 0x00000004fc5c7825 */ /* 0x000fc600078e026c */
[----:B------:R1:W-:Y:S04]  /*8960*/  LDGSTS.E [R242+0x4a80], [R226.64], P0 ;  /* 0x04a80000e2f27fae */ /* 0x0003e80008121844 */
[----:B------:R-:W-:Y:S01]  /*8970*/  STL.64 [R1+0xa38], R226 ;  /* 0x000a38e201007387 */ /* 0x000fe20000100a00 */
[----:B------:R-:W-:-:S03]  /*8980*/  LOP3.LUT P1, RZ, R86, 0x1, RZ, 0xc0, !PT ;  /* 0x0000000156ff7812 */ /* 0x000fc6000782c0ff */
[----:B------:R1:W-:Y:S01]  /*8990*/  LDGSTS.E [R242+0x4b00], [R228.64], P0 ;  /* 0x04b00000e4f27fae */ /* 0x0003e20008121844 */
[----:B------:R-:W-:-:S03]  /*89a0*/  IMAD.WIDE R90, R252, 0x4, R110 ;  /* 0x00000004fc5a7825 */ /* 0x000fc600078e026e */
[----:B------:R-:W-:Y:S01]  /*89b0*/  STL.64 [R1+0xa40], R228 ;  /* 0x000a40e401007387 */ /* 0x000fe20000100a00 */
[----:B------:R-:W-:-:S03]  /*89c0*/  SHF.R.U64 R86, R0, 0x6, RZ ;  /* 0x0000000600567819 */ /* 0x000fc600000012ff */
[----:B------:R1:W-:Y:S01]  /*89d0*/  LDGSTS.E [R242+0x4b80], [R230.64], P0 ;  /* 0x04b80000e6f27fae */ /* 0x0003e20008121844 */
[----:B------:R-:W-:-:S03]  /*89e0*/  IMAD.WIDE R88, R252, 0x4, R112 ;  /* 0x00000004fc587825 */ /* 0x000fc600078e0270 */
[----:B------:R-:W-:Y:S04]  /*89f0*/  STL.64 [R1+0xa48], R230 ;  /* 0x000a48e601007387 */ /* 0x000fe80000100a00 */
[----:B------:R-:W-:Y:S04]  /*8a00*/  STL.64 [R1+0x2a8], R98 ;  /* 0x0002a86201007387 */ /* 0x000fe80000100a00 */
[----:B------:R1:W-:Y:S04]  /*8a10*/  LDGSTS.E [R242+0x5200], [R98.64], P4 ;  /* 0x0520000062f27fae */ /* 0x0003e8000a121844 */
[----:B------:R-:W-:Y:S04]  /*8a20*/  STL.64 [R1+0x2b0], R100 ;  /* 0x0002b06401007387 */ /* 0x000fe80000100a00 */
[----:B------:R1:W-:Y:S04]  /*8a30*/  LDGSTS.E [R242+0x5280], [R100.64], P4 ;  /* 0x0528000064f27fae */ /* 0x0003e8000a121844 */
[----:B------:R-:W-:Y:S04]  /*8a40*/  STL.64 [R1+0x2b8], R102 ;  /* 0x0002b86601007387 */ /* 0x000fe80000100a00 */
[----:B------:R1:W-:Y:S01]  /*8a50*/  LDGSTS.E [R242+0x5300], [R102.64], P4 ;  /* 0x0530000066f27fae */ /* 0x0003e2000a121844 */
[----:B------:R-:W-:-:S03]  /*8a60*/  LOP3.LUT P0, RZ, R86, 0x1, RZ, 0xc0, !PT ;  /* 0x0000000156ff7812 */ /* 0x000fc6000780c0ff */
[----:B------:R-:W-:Y:S04]  /*8a70*/  STL.64 [R1+0x3e8], R104 ;  /* 0x0003e86801007387 */ /* 0x000fe80000100a00 */
[----:B------:R1:W-:Y:S01]  /*8a80*/  LDGSTS.E [R242+0x5380], [R104.64], P4 ;  /* 0x0538000068f27fae */ /* 0x0003e2000a121844 */
[----:B------:R-:W-:-:S03]  /*8a90*/  SHF.R.U64 R86, R0, 0x2, RZ ;  /* 0x0000000200567819 */ /* 0x000fc600000012ff */
[----:B------:R1:W-:Y:S04]  /*8aa0*/  STL.64 [R1+0x450], R94 ;  /* 0x0004505e01007387 */ /* 0x0003e80000100a00 */
[----:B------:R1:W-:Y:S04]  /*8ab0*/  LDGSTS.E [R242+0x5a00], [R94.64], P2 ;  /* 0x05a000005ef27fae */ /* 0x0003e80009121844 */
        /* <DEDUP_REMOVED lines=53> */
[----:B------:R-:W-:Y:S01]  /*8e10*/  STL.64 [R1+0x650], R94 ;  /* 0x0006505e01007387 */ /* 0x000fe20000100a00 */
[----:B------:R-:W-:-:S03]  /*8e20*/  LOP3.LUT P0, RZ, R86, 0x1, RZ, 0xc0, !PT ;  /* 0x0000000156ff7812 */ /* 0x000fc6000780c0ff */
[----:B------:R1:W-:Y:S01]  /*8e30*/  LDGSTS.E [R242+0x7a00], [R94.64], P4 ;  /* 0x07a000005ef27fae */ /* 0x0003e2000a121844 */
[----:B--2---:R-:W-:-:S03]  /*8e40*/  IMAD.WIDE R88, R252, 0x4, R144 ;  /* 0x00000004fc587825 */ /* 0x004fc600078e0290 */
[----:B------:R-:W-:Y:S04]  /*8e50*/  STL.64 [R1+0x658], R92 ;  /* 0x0006585c01007387 */ /* 0x000fe80000100a00 */
[----:B------:R2:W-:Y:S01]  /*8e60*/  LDGSTS.E [R242+0x7a80], [R92.64], P4 ;  /* 0x07a800005cf27fae */ /* 0x0005e2000a121844 */
[----:B------:R-:W-:-:S03]  /*8e70*/  IMAD.WIDE R208, R252, 0x4, R30 ;  /* 0x00000004fcd07825 */ /* 0x000fc600078e021e */
[----:B------:R-:W-:Y:S01]  /*8e80*/  STL.64 [R1+0x660], R90 ;  /* 0x0006605a01007387 */ /* 0x000fe20000100a00 */
[----:B------:R-:W-:-:S03]  /*8e90*/  IMAD.WIDE R210, R252, 0x4, R34 ;  /* 0x00000004fcd27825 */ /* 0x000fc600078e0222 */
[----:B------:R1:W-:Y:S01]  /*8ea0*/  LDGSTS.E [R242+0x7b00], [R90.64], P4 ;  /* 0x07b000005af27fae */ /* 0x0003e2000a121844 */
[----:B------:R-:W-:Y:S01]  /*8eb0*/  SHF.R.U64 R86, R0, 0xd, RZ ;  /* 0x0000000d00567819 */ /* 0x000fe200000012ff */
[C---:B------:R-:W-:Y:S02]  /*8ec0*/  IMAD.WIDE R212, R252.reuse, 0x4, R36 ;  /* 0x00000004fcd47825 */ /* 0x040fe400078e0224 */
[----:B------:R-:W-:Y:S04]  /*8ed0*/  STL.64 [R1+0x668], R88 ;  /* 0x0006685801007387 */ /* 0x000fe80000100a00 */
[----:B------:R1:W-:Y:S01]  /*8ee0*/  LDGSTS.E [R242+0x7b80], [R88.64], P4 ;  /* 0x07b8000058f27fae */ /* 0x0003e2000a121844 */
[----:B------:R-:W-:-:S03]  /*8ef0*/  IMAD.WIDE R214, R252, 0x4, R38 ;  /* 0x00000004fcd67825 */ /* 0x000fc600078e0226 */
[----:B------:R1:W-:Y:S01]  /*8f00*/  LDGSTS.E [R243+0x4400], [R152.64], P2 ;  /* 0x0440000098f37fae */ /* 0x0003e20009121844 */
[----:B------:R-:W-:-:S03]  /*8f10*/  IMAD.WIDE R232, R252, 0x4, R32 ;  /* 0x00000004fce87825 */ /* 0x000fc600078e0220 */
[----:B------:R-:W-:Y:S01]  /*8f20*/  STL.64 [R1+0xa50], R152 ;  /* 0x000a509801007387 */ /* 0x000fe20000100a00 */
[----:B------:R-:W-:-:S03]  /*8f30*/  IMAD.WIDE R234, R252, 0x4, R40 ;  /* 0x00000004fcea7825 */ /* 0x000fc600078e0228 */
[----:B------:R1:W-:Y:S04]  /*8f40*/  LDGSTS.E [R243+0x4480], [R154.64], P2 ;  /* 0x044800009af37fae */ /* 0x0003e80009121844 */
[----:B------:R-:W-:Y:S01]  /*8f50*/  STL.64 [R1+0xa58], R154 ;  /* 0x000a589a01007387 */ /* 0x000fe20000100a00 */
[----:B------:R-:W-:-:S03]  /*8f60*/  LOP3.LUT P4, RZ, R86, 0x1, RZ, 0xc0, !PT ;  /* 0x0000000156ff7812 */ /* 0x000fc6000788c0ff */
[----:B------:R1:W-:Y:S01]  /*8f70*/  LDGSTS.E [R243+0x4500], [R156.64], P2 ;  /* 0x045000009cf37fae */ /* 0x0003e20009121844 */
[----:B------:R-:W-:-:S03]  /*8f80*/  IMAD.WIDE R236, R252, 0x4, R42 ;  /* 0x00000004fcec7825 */ /* 0x000fc600078e022a */
[----:B------:R-:W-:Y:S04]  /*8f90*/  STL.64 [R1+0xa60], R156 ;  /* 0x000a609c01007387 */ /* 0x000fe80000100a00 */
[----:B------:R1:W-:Y:S04]  /*8fa0*/  LDGSTS.E [R243+0x4580], [R158.64], P2 ;  /* 0x045800009ef37fae */ /* 0x0003e80009121844 */
[----:B------:R-:W-:Y:S01]  /*8fb0*/  STL.64 [R1+0xa68], R158 ;  /* 0x000a689e01007387 */ /* 0x000fe20000100a00 */
[----:B------:R-:W-:-:S03]  /*8fc0*/  SHF.R.U64 R86, R0, 0x9, RZ ;  /* 0x0000000900567819 */ /* 0x000fc600000012ff */
[----:B------:R1:W-:Y:S01]  /*8fd0*/  LDGSTS.E [R243+0x4c00], [R208.64], P6 ;  /* 0x04c00000d0f37fae */ /* 0x0003e2000b121844 */
[----:B------:R-:W-:-:S03]  /*8fe0*/  IMAD.WIDE R38, R252, 0x4, R46 ;  /* 0x00000004fc267825 */ /* 0x000fc600078e022e */
[----:B------:R-:W-:Y:S01]  /*8ff0*/  STL.64 [R1+0xa70], R208 ;  /* 0x000a70d001007387 */ /* 0x000fe20000100a00 */
[----:B------:R-:W-:-:S03]  /*9000*/  IMAD.WIDE R36, R252, 0x4, R48 ;  /* 0x00000004fc247825 */ /* 0x000fc600078e0230 */
        /* <DEDUP_REMOVED lines=9> */
[----:B------:R1:W-:Y:S04]  /*90a0*/  LDGSTS.E [R243+0x5400], [R232.64], P1 ;  /* 0x05400000e8f37fae */ /* 0x0003e80008921844 */
[----:B------:R-:W-:Y:S04]  /*90b0*/  STL.64 [R1+0xa90], R232 ;  /* 0x000a90e801007387 */ /* 0x000fe80000100a00 */
[----:B------:R-:W-:Y:S04]  /*90c0*/  STL.64 [R1+0x280], R44 ;  /* 0x0002802c01007387 */ /* 0x000fe80000100a00 */
[----:B------:R1:W-:Y:S01]  /*90d0*/  LDGSTS.E [R243+0x5480], [R234.64], P1 ;  /* 0x05480000eaf37fae */ /* 0x0003e20008921844 */
[----:B------:R-:W-:-:S03]  /*90e0*/  SHF.R.U64 R30, R0, 0x5, RZ ;  /* 0x00000005001e7819 */ /* 0x000fc600000012ff */
[----:B------:R-:W-:Y:S04]  /*90f0*/  STL.64 [R1+0xa98], R234 ;  /* 0x000a98ea01007387 */ /* 0x000fe80000100a00 */
[----:B------:R1:W-:Y:S04]  /*9100*/  LDGSTS.E [R243+0x5500], [R236.64], P1 ;  /* 0x05500000ecf37fae */ /* 0x0003e80008921844 */
[----:B------:R-:W-:Y:S04]  /*9110*/  STL.64 [R1+0xaa0], R236 ;  /* 0x000aa0ec01007387 */ /* 0x000fe80000100a00 */
[----:B------:R1:W-:Y:S04]  /*9120*/  LDGSTS.E [R243+0x5580], [R44.64], P1 ;  /* 0x055800002cf37fae */ /* 0x0003e80008921844 */
[----:B------:R1:W-:Y:S04]  /*9130*/  STL.64 [R1+0x470], R38 ;  /* 0x0004702601007387 */ /* 0x0003e80000100a00 */
[----:B------:R1:W-:Y:S04]  /*9140*/  LDGSTS.E [R243+0x5c00], [R38.64], P0 ;  /* 0x05c0000026f37fae */ /* 0x0003e80008121844 */
[----:B------:R2:W-:Y:S04]  /*9150*/  STL.64 [R1+0x478], R36 ;  /* 0x0004782401007387 */ /* 0x0005e80000100a00 */
[----:B------:R2:W-:Y:S01]  /*9160*/  LDGSTS.E [R243+0x5c80], [R36.64], P0 ;  /* 0x05c8000024f37fae */ /* 0x0005e20008121844 */
[----:B-1----:R-:W-:-:S03]  /*9170*/  IMAD.WIDE R38, R252, 0x4, R54 ;  /* 0x00000004fc267825 */ /* 0x002fc600078e0236 */
[----:B------:R1:W-:Y:S01]  /*9180*/  STL.64 [R1+0x480], R34 ;  /* 0x0004802201007387 */ /* 0x0003e20000100a00 */
[----:B------:R-:W-:-:S03]  /*9190*/  LOP3.LUT P6, RZ, R30, 0x1, RZ, 0xc0, !PT ;  /* 0x000000011eff7812 */ /* 0x000fc600078cc0ff */
        /* <DEDUP_REMOVED lines=40> */
[----:B------:R-:W-:-:S04]  /*9420*/  IMAD.WIDE R160, R252, 0x4, R160 ;  /* 0x00000004fca07825 */ /* 0x000fc800078e02a0 */
[----:B-1----:R-:W-:Y:S01]  /*9430*/  IMAD.WIDE R34, R252, 0x4, R82 ;  /* 0x00000004fc227825 */ /* 0x002fe200078e0252 */
[----:B------:R1:W-:Y:S01]  /*9440*/  STL.64 [R1+0x670], R38 ;  /* 0x0006702601007387 */ /* 0x0003e20000100a00 */
[----:B------:R-:W-:Y:S02]  /*9450*/  SHF.R.U64 R30, R0, 0x1, RZ ;  /* 0x00000001001e7819 */ /* 0x000fe400000012ff */
[C---:B------:R-:W-:Y:S01]  /*9460*/  IMAD.WIDE R162, R252.reuse, 0x4, R162 ;  /* 0x00000004fca27825 */ /* 0x040fe200078e02a2 */
[----:B------:R1:W-:Y:S03]  /*9470*/  STL.64 [R1+0x678], R36 ;  /* 0x0006782401007387 */ /* 0x0003e60000100a00 */
[C---:B--2---:R-:W-:Y:S01]  /*9480*/  IMAD.WIDE R32, R252.reuse, 0x4, R84 ;  /* 0x00000004fc207825 */ /* 0x044fe200078e0254 */
[----:B------:R-:W-:Y:S03]  /*9490*/  STL.64 [R1+0x680], R34 ;  /* 0x0006802201007387 */ /* 0x000fe60000100a00 */
[C---:B------:R-:W-:Y:S01]  /*94a0*/  IMAD.WIDE R164, R252.reuse, 0x4, R164 ;  /* 0x00000004fca47825 */ /* 0x040fe200078e02a4 */
[----:B------:R-:W-:Y:S03]  /*94b0*/  STL.64 [R1+0x688], R32 ;  /* 0x0006882001007387 */ /* 0x000fe60000100a00 */
[C---:B------:R-:W-:Y:S01]  /*94c0*/  IMAD.WIDE R166, R252.reuse, 0x4, R166 ;  /* 0x00000004fca67825 */ /* 0x040fe200078e02a6 */
[----:B------:R-:W-:Y:S03]  /*94d0*/  STL.64 [R1+0xaa8], R160 ;  /* 0x000aa8a001007387 */ /* 0x000fe60000100a00 */
[----:B------:R-:W-:Y:S01]  /*94e0*/  IMAD.WIDE R188, R252, 0x4, R188 ;  /* 0x00000004fcbc7825 */ /* 0x000fe200078e02bc */
[----:B------:R-:W-:Y:S01]  /*94f0*/  STL.64 [R1+0xab0], R162 ;  /* 0x000ab0a201007387 */ /* 0x000fe20000100a00 */
[----:B------:R-:W-:-:S02]  /*9500*/  LOP3.LUT P1, RZ, R30, 0x1, RZ, 0xc0, !PT ;  /* 0x000000011eff7812 */ /* 0x000fc4000782c0ff */
[C---:B------:R-:W-:Y:S01]  /*9510*/  IMAD.WIDE R190, R252.reuse, 0x4, R190 ;  /* 0x00000004fcbe7825 */ /* 0x040fe200078e02be */
[----:B------:R-:W-:Y:S01]  /*9520*/  STL.64 [R1+0xab8], R164 ;  /* 0x000ab8a401007387 */ /* 0x000fe20000100a00 */
[----:B------:R-:W-:Y:S02]  /*9530*/  CS2R R200, SRZ ;  /* 0x0000000000c87805 */ /* 0x000fe4000001ff00 */
[C---:B------:R-:W-:Y:S01]  /*9540*/  IMAD.WIDE R192, R252.reuse, 0x4, R192 ;  /* 0x00000004fcc07825 */ /* 0x040fe200078e02c0 */
[----:B------:R-:W-:Y:S01]  /*9550*/  STL.64 [R1+0xac0], R166 ;  /* 0x000ac0a601007387 */ /* 0x000fe20000100a00 */
[----:B------:R-:W-:Y:S02]  /*9560*/  CS2R R202, SRZ ;  /* 0x0000000000ca7805 */ /* 0x000fe4000001ff00 */
[----:B------:R-:W-:Y:S01]  /*9570*/  IMAD.WIDE R194, R252, 0x4, R194 ;  /* 0x00000004fcc27825 */ /* 0x000fe200078e02c2 */
[----:B------:R-:W-:Y:S01]  /*9580*/  STL.64 [R1+0xac8], R188 ;  /* 0x000ac8bc01007387 */ /* 0x000fe20000100a00 */
[----:B------:R-:W-:Y:S01]  /*9590*/  CS2R R204, SRZ ;  /* 0x0000000000cc7805 */ /* 0x000fe2000001ff00 */
[----:B------:R-:W-:-:S02]  /*95a0*/  CS2R R206, SRZ ;  /* 0x0000000000ce7805 */ /* 0x000fc4000001ff00 */
[----:B------:R-:W-:Y:S01]  /*95b0*/  STL.64 [R1+0xad0], R190 ;  /* 0x000ad0be01007387 */ /* 0x000fe20000100a00 */
[----:B------:R-:W-:Y:S01]  /*95c0*/  CS2R R184, SRZ ;  /* 0x0000000000b87805 */ /* 0x000fe2000001ff00 */
[----:B------:R-:W-:Y:S02]  /*95d0*/  CS2R R186, SRZ ;  /* 0x0000000000ba7805 */ /* 0x000fe4000001ff00 */
[----:B------:R-:W-:Y:S01]  /*95e0*/  STL.64 [R1+0xad8], R192 ;  /* 0x000ad8c001007387 */ /* 0x000fe20000100a00 */
[----:B------:R-:W-:-:S03]  /*95f0*/  CS2R R180, SRZ ;  /* 0x0000000000b47805 */ /* 0x000fc6000001ff00 */
        /* <DEDUP_REMOVED lines=14> */
[----:B------:R-:W-:Y:S04]  /*96e0*/  STL.64 [R1+0xb18], R180 ;  /* 0x000b18b401007387 */ /* 0x000fe80000100a00 */
[----:B------:R1:W-:Y:S04]  /*96f0*/  LDGSTS.E [R243+0x7c00], [R38.64], P1 ;  /* 0x07c0000026f37fae */ /* 0x0003e80008921844 */
[----:B------:R-:W-:Y:S01]  /*9700*/  STL.64 [R1+0xb20], R182 ;  /* 0x000b20b601007387 */ /* 0x000fe20000100a00 */
[----:B------:R-:W-:-:S03]  /*9710*/  CS2R R144, SRZ ;  /* 0x0000000000907805 */ /* 0x000fc6000001ff00 */
[----:B------:R2:W-:Y:S04]  /*9720*/  LDGSTS.E [R243+0x7c80], [R36.64], P1 ;  /* 0x07c8000024f37fae */ /* 0x0005e80008921844 */
[----:B------:R-:W-:Y:S01]  /*9730*/  STL.64 [R1+0xb28], R176 ;  /* 0x000b28b001007387 */ /* 0x000fe20000100a00 */
[----:B-1----:R-:W-:-:S03]  /*9740*/  CS2R R38, SRZ ;  /* 0x0000000000267805 */ /* 0x002fc6000001ff00 */
[----:B------:R-:W-:Y:S01]  /*9750*/  STL.64 [R1+0xb30], R178 ;  /* 0x000b30b201007387 */ /* 0x000fe20000100a00 */
[----:B------:R-:W-:Y:S01]  /*9760*/  CS2R R146, SRZ ;  /* 0x0000000000927805 */ /* 0x000fe2000001ff00 */
[----:B--2---:R-:W-:Y:S02]  /*9770*/  CS2R R36, SRZ ;  /* 0x0000000000247805 */ /* 0x004fe4000001ff00 */
        /* <DEDUP_REMOVED lines=34> */
[----:B------:R1:W-:Y:S01]  /*99a0*/  STL.64 [R1+0xbc0], R126 ;  /* 0x000bc07e01007387 */ /* 0x0003e20000100a00 */
[----:B------:R-:W-:-:S03]  /*99b0*/  CS2R R46, SRZ ;  /* 0x00000000002e7805 */ /* 0x000fc6000001ff00 */
[----:B------:R-:W-:Y:S04]  /*99c0*/  STL.64 [R1+0xbc8], R120 ;  /* 0x000bc87801007387 */ /* 0x000fe80000100a00 */
[----:B------:R-:W-:Y:S04]  /*99d0*/  STL.64 [R1+0xbd0], R122 ;  /* 0x000bd07a01007387 */ /* 0x000fe80000100a00 */
[----:B------:R2:W-:Y:S04]  /*99e0*/  STL.64 [R1+0xbd8], R116 ;  /* 0x000bd87401007387 */ /* 0x0005e80000100a00 */
[----:B------:R-:W-:Y:S04]  /*99f0*/  STL.64 [R1+0xbe0], R118 ;  /* 0x000be07601007387 */ /* 0x000fe80000100a00 */
[----:B------:R-:W-:Y:S04]  /*9a00*/  STL.64 [R1+0xbe8], R40 ;  /* 0x000be82801007387 */ /* 0x000fe80000100a00 */
[----:B------:R1:W-:Y:S04]  /*9a10*/  STL.64 [R1+0xbf0], R42 ;  /* 0x000bf02a01007387 */ /* 0x0003e80000100a00 */
[----:B------:R-:W-:Y:S04]  /*9a20*/  STL.64 [R1+0xbf8], R44 ;  /* 0x000bf82c01007387 */ /* 0x000fe80000100a00 */
[----:B------:R1:W-:Y:S04]  /*9a30*/  STL.64 [R1+0xc00], R46 ;  /* 0x000c002e01007387 */ /* 0x0003e80000100a00 */
[----:B------:R-:W-:Y:S04]  /*9a40*/  STL [R1+0x220], RZ ;  /* 0x000220ff01007387 */ /* 0x000fe80000100800 */
        /* <DEDUP_REMOVED lines=43> */
[----:B------:R-:W-:Y:S04]  /*9d00*/  STL [R1], RZ ;  /* 0x000000ff01007387 */ /* 0x000fe80000100800 */
[----:B------:R-:W-:Y:S04]  /*9d10*/  STL [R1+0x4], RZ ;  /* 0x000004ff01007387 */ /* 0x000fe80000100800 */
[----:B------:R-:W-:Y:S04]  /*9d20*/  STL [R1+0x8], RZ ;  /* 0x000008ff01007387 */ /* 0x000fe80000100800 */
[----:B------:R-:W-:Y:S04]  /*9d30*/  STL [R1+0xc], RZ ;  /* 0x00000cff01007387 */ /* 0x000fe80000100800 */
[----:B------:R-:W2:Y:S04]  /*9d40*/  LDL.LU.64 R216, [R1+0x2d8] ;  /* 0x0002d80001d87983 */ /* 0x000ea80000300a00 */
[----:B------:R-:W2:Y:S04]  /*9d50*/  LDL.LU.64 R218, [R1+0x300] ;  /* 0x0003000001da7983 */ /* 0x000ea80000300a00 */
[----:B------:R-:W2:Y:S04]  /*9d60*/  LDL.LU.64 R220, [R1+0x318] ;  /* 0x0003180001dc7983 */ /* 0x000ea80000300a00 */
[----:B------:R-:W2:Y:S04]  /*9d70*/  LDL.LU.64 R222, [R1+0x330] ;  /* 0x0003300001de7983 */ /* 0x000ea80000300a00 */
        /* <DEDUP_REMOVED lines=12> */
[----:B------:R-:W1:Y:S04]  /*9e40*/  LDL.LU.64 R158, [R1+0x278] ;  /* 0x00027800019e7983 */ /* 0x000e680000300a00 */
[----:B------:R-:W2:Y:S04]  /*9e50*/  LDL.LU.64 R228, [R1+0x238] ;  /* 0x0002380001e47983 */ /* 0x000ea80000300a00 */
[----:B------:R-:W2:Y:S04]  /*9e60*/  LDL.LU.64 R226, [R1+0x120] ;  /* 0x0001200001e27983 */ /* 0x000ea80000300a00 */
[----:B------:R3:W-:Y:S04]  /*9e70*/  LDGSTS.E [R243+0x7d00], [R34.64], P1 ;  /* 0x07d0000022f37fae */ /* 0x0007e80008921844 */
[----:B------:R3:W-:Y:S01]  /*9e80*/  LDGSTS.E [R243+0x7d80], [R32.64], P1 ;  /* 0x07d8000020f37fae */ /* 0x0007e20008921844 */
[----:B------:R-:W-:-:S03]  /*9e90*/  SHF.R.U64 R30, R0, 0x1c, RZ ;  /* 0x0000001c001e7819 */ /* 0x000fc600000012ff */
[----:B------:R-:W2:Y:S04]  /*9ea0*/  LDL.LU.64 R224, [R1+0xe0] ;  /* 0x0000e00001e07983 */ /* 0x000ea80000300a00 */
[----:B---3--:R-:W3:Y:S01]  /*9eb0*/  S2R R243, SR_TID.X ;  /* 0x0000000000f37919 */ /* 0x008ee20000002100 */
[----:B------:R-:W-:Y:S02]  /*9ec0*/  LOP3.LUT P0, RZ, R30, 0x1, RZ, 0xc0, !PT ;  /* 0x000000011eff7812 */ /* 0x000fe4000780c0ff */
[----:B------:R-:W-:Y:S01]  /*9ed0*/  SHF.R.U64 R30, R0, 0x18, RZ ;  /* 0x00000018001e7819 */ /* 0x000fe200000012ff */
[----:B------:R-:W2:Y:S03]  /*9ee0*/  LDL.LU.64 R198, [R1+0xa0] ;  /* 0x0000a00001c67983 */ /* 0x000ea60000300a00 */
[----:B------:R-:W-:Y:S01]  /*9ef0*/  LOP3.LUT P4, RZ, R30, 0x1, RZ, 0xc0, !PT ;  /* 0x000000011eff7812 */ /* 0x000fe2000788c0ff */
[----:B----4-:R-:W4:Y:S01]  /*9f00*/  LDL.LU.64 R196, [R1+0x60] ;  /* 0x0000600001c47983 */ /* 0x010f220000300a00 */
[----:B------:R-:W-:-:S04]  /*9f10*/  SHF.R.U64 R30, R0, 0x14, RZ ;  /* 0x00000014001e7819 */ /* 0x000fc800000012ff */
[----:B------:R-:W-:Y:S01]  /*9f20*/  LOP3.LUT P2, RZ, R30, 0x1, RZ, 0xc0, !PT ;  /* 0x000000011eff7812 */ /* 0x000fe2000784c0ff */
[----:B------:R1:W-:Y:S01]  /*9f30*/  LDGSTS.E [R241+0x4600], [R160.64], P0 ;  /* 0x04600000a0f17fae */ /* 0x0003e20008121844 */
[----:B------:R-:W-:-:S03]  /*9f40*/  SHF.R.U64 R30, R0, 0x10, RZ ;  /* 0x00000010001e7819 */ /* 0x000fc600000012ff */
[----:B------:R-:W-:Y:S01]  /*9f50*/  STL [R1+0x170], RZ ;  /* 0x000170ff01007387 */ /* 0x000fe20000100800 */
[----:B------:R-:W-:Y:S02]  /*9f60*/  LOP3.LUT P6, RZ, R30, 0x1, RZ, 0xc0, !PT ;  /* 0x000000011eff7812 */ /* 0x000fe400078cc0ff */
[----:B------:R-:W-:Y:S01]  /*9f70*/  SHF.R.U64 R30, R0, 0xc, RZ ;  /* 0x0000000c001e7819 */ /* 0x000fe200000012ff */
[----:B------:R1:W-:Y:S01]  /*9f80*/  LDGSTS.E [R241+0x4680], [R162.64], P0 ;  /* 0x04680000a2f17fae */ /* 0x0003e20008121844 */
[----:B---3--:R-:W-:Y:S02]  /*9f90*/  LOP3.LUT R243, R243, 0x1f, RZ, 0xc0, !PT ;  /* 0x0000001ff3f37812 */ /* 0x008fe400078ec0ff */
[----:B------:R-:W-:Y:S01]  /*9fa0*/  LOP3.LUT P1, RZ, R30, 0x1, RZ, 0xc0, !PT ;  /* 0x000000011eff7812 */ /* 0x000fe2000782c0ff */
[----:B------:R-:W-:Y:S01]  /*9fb0*/  STL [R1+0x174], RZ ;  /* 0x000174ff01007387 */ /* 0x000fe20000100800 */
[----:B------:R-:W-:Y:S01]  /*9fc0*/  SHF.R.U64 R30, R0, 0x8, RZ ;  /* 0x00000008001e7819 */ /* 0x000fe200000012ff */
[----:B------:R-:W-:-:S02]  /*9fd0*/  IMAD.SHL.U32 R31, R243, 0x4, RZ ;  /* 0x00000004f31f7824 */ /* 0x000fc400078e00ff */
[----:B------:R3:W-:Y:S04]  /*9fe0*/  LDGSTS.E [R241+0x4700], [R164.64], P0 ;  /* 0x04700000a4f17fae */ /* 0x0007e80008121844 */
[----:B------:R-:W-:Y:S04]  /*9ff0*/  STL [R1+0x178], RZ ;  /* 0x000178ff01007387 */ /* 0x000fe80000100800 */
[----:B------:R1:W-:Y:S01]  /*a000*/  LDGSTS.E [R241+0x4780], [R166.64], P0 ;  /* 0x04780000a6f17fae */ /* 0x0003e20008121844 */
[----:B------:R-:W-:-:S03]  /*a010*/  LOP3.LUT P0, RZ, R30, 0x1, RZ, 0xc0, !PT ;  /* 0x000000011eff7812 */ /* 0x000fc6000780c0ff */
[----:B------:R-:W-:Y:S01]  /*a020*/  STL [R1+0x17c], RZ ;  /* 0x00017cff01007387 */ /* 0x000fe20000100800 */
[----:B------:R-:W-:-:S03]  /*a030*/  LOP3.LUT R30, R31, 0x60, RZ, 0x3c, !PT ;  /* 0x000000601f1e7812 */ /* 0x000fc600078e3cff */
[----:B------:R-:W-:Y:S04]  /*a040*/  STL [R1+0x160], RZ ;  /* 0x000160ff01007387 */ /* 0x000fe80000100800 */
[----:B------:R-:W-:Y:S04]  /*a050*/  STL [R1+0x164], RZ ;  /* 0x000164ff01007387 */ /* 0x000fe80000100800 */
[----:B------:R-:W-:Y:S01]  /*a060*/  STL [R1+0x168], RZ ;  /* 0x000168ff01007387 */ /* 0x000fe20000100800 */
[----:B------:R-:W-:-:S03]  /*a070*/  SHF.R.U64 R0, R0, 0x4, RZ ;  /* 0x0000000400007819 */ /* 0x000fc600000012ff */
[----:B------:R-:W-:Y:S04]  /*a080*/  STL [R1+0x16c], RZ ;  /* 0x00016cff01007387 */ /* 0x000fe80000100800 */
[----:B------:R-:W-:Y:S04]  /*a090*/  STL [R1+0x150], RZ ;  /* 0x000150ff01007387 */ /* 0x000fe80000100800 */
[----:B------:R-:W-:Y:S04]  /*a0a0*/  STL [R1+0x154], RZ ;  /* 0x000154ff01007387 */ /* 0x000fe80000100800 */
[----:B------:R1:W-:Y:S04]  /*a0b0*/  LDGSTS.E [R30+0x4e00], [R188.64], P4 ;  /* 0x04e00000bc1e7fae */ /* 0x0003e8000a121844 */
[----:B------:R-:W3:Y:S04]  /*a0c0*/  LDL.LU.64 R148, [R1+0x270] ;  /* 0x0002700001947983 */ /* 0x000ee80000300a00 */
[----:B------:R1:W-:Y:S04]  /*a0d0*/  LDGSTS.E [R30+0x4e80], [R190.64], P4 ;  /* 0x04e80000be1e7fae */ /* 0x0003e8000a121844 */
[----:B------:R-:W3:Y:S04]  /*a0e0*/  LDL.LU.64 R156, [R1+0x230] ;  /* 0x00023000019c7983 */ /* 0x000ee80000300a00 */
[----:B------:R1:W-:Y:S04]  /*a0f0*/  LDGSTS.E [R30+0x4f00], [R192.64], P4 ;  /* 0x04f00000c01e7fae */ /* 0x0003e8000a121844 */
[----:B------:R1:W-:Y:S01]  /*a100*/  LDGSTS.E [R30+0x4f80], [R194.64], P4 ;  /* 0x04f80000c21e7fae */ /* 0x0003e2000a121844 */
[----:B------:R-:W-:Y:S01]  /*a110*/  LOP3.LUT P4, RZ, R0, 0x1, RZ, 0xc0, !PT ;  /* 0x0000000100ff7812 */ /* 0x000fe2000788c0ff */
[----:B------:R-:W-:-:S02]  /*a120*/  IMAD.MOV.U32 R0, RZ, RZ, c[0x0][0x18c] ;  /* 0x00006300ff007624 */ /* 0x000fc400078e00ff */
[----:B------:R-:W3:Y:S04]  /*a130*/  LDL.LU.64 R154, [R1+0x118] ;  /* 0x00011800019a7983 */ /* 0x000ee80000300a00 */
[----:B------:R-:W3:Y:S04]  /*a140*/  LDL.LU.64 R152, [R1+0xd8] ;  /* 0x0000d80001987983 */ /* 0x000ee80000300a00 */
[----:B------:R-:W3:Y:S01]  /*a150*/  LDL.LU.64 R230, [R1+0x98] ;  /* 0x0000980001e67983 */ /* 0x000ee20000300a00 */
[----:B------:R-:W-:-:S03]  /*a160*/  IMAD.SHL.U32 R0, R0, 0x20, RZ ;  /* 0x0000002000007824 */ /* 0x000fc600078e00ff */
[----:B------:R-:W3:Y:S01]  /*a170*/  LDL.LU.64 R150, [R1+0x58] ;  /* 0x0000580001967983 */ /* 0x000ee20000300a00 */
[----:B-1----:R-:W-:-:S04]  /*a180*/  IMAD.WIDE R126, R0, 0x4, R158 ;  /* 0x00000004007e7825 */ /* 0x002fc800078e029e */
[C---:B--2---:R-:W-:Y:S01]  /*a190*/  IMAD.WIDE R124, R0.reuse, 0x4, R228 ;  /* 0x00000004007c7825 */ /* 0x044fe200078e02e4 */
[----:B------:R-:W-:Y:S03]  /*a1a0*/  STL.64 [R1+0x278], R126 ;  /* 0x0002787e01007387 */ /* 0x000fe60000100a00 */
[C---:B------:R-:W-:Y:S01]  /*a1b0*/  IMAD.WIDE R130, R0.reuse, 0x4, R226 ;  /* 0x0000000400827825 */ /* 0x040fe200078e02e2 */
[----:B------:R-:W-:Y:S04]  /*a1c0*/  STL.64 [R1+0x6f0], R124 ;  /* 0x0006f07c01007387 */ /* 0x000fe80000100a00 */
[----:B------:R-:W2:Y:S04]  /*a1d0*/  LDL.LU.64 R228, [R1+0x268] ;  /* 0x0002680001e47983 */ /* 0x000ea80000300a00 */
[----:B------:R-:W2:Y:S01]  /*a1e0*/  LDL.LU.64 R226, [R1+0x158] ;  /* 0x0001580001e27983 */ /* 0x000ea20000300a00 */
[----:B------:R-:W-:-:S03]  /*a1f0*/  IMAD.WIDE R128, R0, 0x4, R224 ;  /* 0x0000000400807825 */ /* 0x000fc600078e02e0 */
[----:B------:R-:W2:Y:S01]  /*a200*/  LDL.LU.64 R224, [R1+0x110] ;  /* 0x0001100001e07983 */ /* 0x000ea20000300a00 */
[----:B------:R-:W-:-:S04]  /*a210*/  IMAD.WIDE R138, R0, 0x4, R244 ;  /* 0x00000004008a7825 */ /* 0x000fc800078e02f4 */
[C---:B------:R-:W-:Y:S02]  /*a220*/  IMAD.WIDE R134, R0.reuse, 0x4, R198 ;  /* 0x0000000400867825 */ /* 0x040fe400078e02c6 */
[----:B------:R-:W2:Y:S02]  /*a230*/  LDL.LU.64 R198, [R1+0xd0] ;  /* 0x0000d00001c67983 */ /* 0x000ea40000300a00 */
[C---:B----4-:R-:W-:Y:S02]  /*a240*/  IMAD.WIDE R132, R0.reuse, 0x4, R196 ;  /* 0x0000000400847825 */ /* 0x050fe400078e02c4 */
[----:B------:R-:W-:Y:S02]  /*a250*/  STL.64 [R1+0x730], R130 ;  /* 0x0007308201007387 */ /* 0x000fe40000100a00 */
[C---:B------:R-:W-:Y:S02]  /*a260*/  IMAD.WIDE R136, R0.reuse, 0x4, R10 ;  /* 0x0000000400887825 */ /* 0x040fe400078e020a */
[----:B------:R-:W-:Y:S04]  /*a270*/  STL.64 [R1+0x770], R128 ;  /* 0x0007708001007387 */ /* 0x000fe80000100a00 */
[----:B------:R-:W-:Y:S04]  /*a280*/  STL.64 [R1+0x7b0], R134 ;  /* 0x0007b08601007387 */ /* 0x000fe80000100a00 */
[----:B------:R-:W4:Y:S01]  /*a290*/  LDL.LU.64 R196, [R1+0x90] ;  /* 0x0000900001c47983 */ /* 0x000f220000300a00 */
[----:B------:R-:W-:-:S04]  /*a2a0*/  IMAD.WIDE R170, R0, 0x4, R238 ;  /* 0x0000000400aa7825 */ /* 0x000fc800078e02ee */
[----:B------:R-:W-:-:S04]  /*a2b0*/  IMAD.WIDE R168, R0, 0x4, R12 ;  /* 0x0000000400a87825 */ /* 0x000fc800078e020c */
[C---:B---3--:R-:W-:Y:S02]  /*a2c0*/  IMAD.WIDE R142, R0.reuse, 0x4, R148 ;  /* 0x00000004008e7825 */ /* 0x048fe400078e0294 */
[----:B------:R-:W3:Y:S04]  /*a2d0*/  LDL.LU.64 R148, [R1+0x50] ;  /* 0x0000500001947983 */ /* 0x000ee80000300a00 */
[----:B------:R-:W-:Y:S01]  /*a2e0*/  STL.64 [R1+0x7f0], R132 ;  /* 0x0007f08401007387 */ /* 0x000fe20000100a00 */
[----:B------:R-:W-:-:S03]  /*a2f0*/  IMAD.WIDE R140, R0, 0x4, R156 ;  /* 0x00000004008c7825 */ /* 0x000fc600078e029c */
[----:B------:R-:W-:Y:S04]  /*a300*/  STL.64 [R1+0x830], R138 ;  /* 0x0008308a01007387 */ /* 0x000fe80000100a00 */
[----:B------:R-:W-:Y:S04]  /*a310*/  STL.64 [R1+0x870], R136 ;  /* 0x0008708801007387 */ /* 0x000fe80000100a00 */
[----:B------:R-:W-:Y:S04]  /*a320*/  STL.64 [R1+0x120], R142 ;  /* 0x0001208e01007387 */ /* 0x000fe80000100a00 */
[----:B------:R-:W-:Y:S01]  /*a330*/  STL.64 [R1+0x270], R140 ;  /* 0x0002708c01007387 */ /* 0x000fe20000100a00 */
[----:B------:R-:W-:-:S04]  /*a340*/  IMAD.WIDE R146, R0, 0x4, R154 ;  /* 0x0000000400927825 */ /* 0x000fc800078e029a */
[C---:B------:R-:W-:Y:S02]  /*a350*/  IMAD.WIDE R36, R0.reuse, 0x4, R150 ;  /* 0x0000000400247825 */ /* 0x040fe400078e0296 */
[----:B------:R-:W3:Y:S02]  /*a360*/  LDL.LU.64 R150, [R1+0x260] ;  /* 0x0002600001967983 */ /* 0x000ee40000300a00 */
[C---:B------:R-:W-:Y:S02]  /*a370*/  IMAD.WIDE R144, R0.reuse, 0x4, R152 ;  /* 0x0000000400907825 */ /* 0x040fe400078e0298 */
[----:B------:R-:W3:Y:S02]  /*a380*/  LDL.LU.64 R156, [R1+0x148] ;  /* 0x00014800019c7983 */ /* 0x000ee40000300a00 */
[C---:B------:R-:W-:Y:S02]  /*a390*/  IMAD.WIDE R38, R0.reuse, 0x4, R230 ;  /* 0x0000000400267825 */ /* 0x040fe400078e02e6 */
[----:B------:R-:W3:Y:S04]  /*a3a0*/  LDL.LU.64 R154, [R1+0x108] ;  /* 0x00010800019a7983 */ /* 0x000ee80000300a00 */
[----:B------:R-:W3:Y:S04]  /*a3b0*/  LDL.LU.64 R152, [R1+0xc8] ;  /* 0x0000c80001987983 */ /* 0x000ee80000300a00 */
[----:B------:R-:W-:Y:S04]  /*a3c0*/  STL.64 [R1+0x738], R146 ;  /* 0x0007389201007387 */ /* 0x000fe80000100a00 */
[----:B------:R-:W-:Y:S04]  /*a3d0*/  STL.64 [R1+0x778], R144 ;  /* 0x0007789001007387 */ /* 0x000fe80000100a00 */
[----:B------:R-:W-:Y:S04]  /*a3e0*/  STL.64 [R1+0x7b8], R38 ;  /* 0x0007b82601007387 */ /* 0x000fe80000100a00 */
[----:B------:R-:W3:Y:S01]  /*a3f0*/  LDL.LU.64 R230, [R1+0x88] ;  /* 0x0000880001e67983 */ /* 0x000ee20000300a00 */
[----:B--2---:R-:W-:-:S03]  /*a400*/  IMAD.WIDE R174, R0, 0x4, R228 ;  /* 0x0000000400ae7825 */ /* 0x004fc600078e02e4 */
[----:B------:R-:W2:Y:S01]  /*a410*/  LDL.LU.64 R228, [R1+0x48] ;  /* 0x0000480001e47983 */ /* 0x000ea20000300a00 */
[----:B------:R-:W-:-:S03]  /*a420*/  IMAD.WIDE R172, R0, 0x4, R226 ;  /* 0x0000000400ac7825 */ /* 0x000fc600078e02e2 */
[----:B------:R-:W-:Y:S04]  /*a430*/  STL.64 [R1+0x7f8], R36 ;  /* 0x0007f82401007387 */ /* 0x000fe80000100a00 */
[----:B------:R-:W-:Y:S04]  /*a440*/  STL.64 [R1+0x838], R170 ;  /* 0x000838aa01007387 */ /* 0x000fe80000100a00 */
[----:B------:R-:W-:Y:S04]  /*a450*/  STL.64 [R1+0x878], R168 ;  /* 0x000878a801007387 */ /* 0x000fe80000100a00 */
[----:B------:R-:W-:Y:S04]  /*a460*/  STL.64 [R1+0x118], R174 ;  /* 0x000118ae01007387 */ /* 0x000fe80000100a00 */
[----:B------:R-:W-:Y:S04]  /*a470*/  STL.64 [R1+0x230], R172 ;  /* 0x000230ac01007387 */ /* 0x000fe80000100a00 */
[----:B------:R-:W2:Y:S01]  /*a480*/  LDL.LU.64 R226, [R1+0x258] ;  /* 0x0002580001e27983 */ /* 0x000ea20000300a00 */
[----:B------:R-:W-:-:S03]  /*a490*/  IMAD.WIDE R178, R0, 0x4, R224 ;  /* 0x0000000400b27825 */ /* 0x000fc600078e02e0 */
[----:B------:R-:W2:Y:S01]  /*a4a0*/  LDL.LU.64 R224, [R1+0x140] ;  /* 0x0001400001e07983 */ /* 0x000ea20000300a00 */
[----:B------:R-:W-:-:S03]  /*a4b0*/  IMAD.WIDE R176, R0, 0x4, R198 ;  /* 0x0000000400b07825 */ /* 0x000fc600078e02c6 */
[----:B------:R-:W2:Y:S01]  /*a4c0*/  LDL.LU.64 R198, [R1+0x100] ;  /* 0x0001000001c67983 */ /* 0x000ea20000300a00 */
[----:B----4-:R-:W-:-:S03]  /*a4d0*/  IMAD.WIDE R182, R0, 0x4, R196 ;  /* 0x0000000400b67825 */ /* 0x010fc600078e02c4 */
[----:B------:R-:W4:Y:S01]  /*a4e0*/  LDL.LU.64 R196, [R1+0xc0] ;  /* 0x0000c00001c47983 */ /* 0x000f220000300a00 */
[----:B------:R-:W-:-:S04]  /*a4f0*/  IMAD.WIDE R186, R0, 0x4, R28 ;  /* 0x0000000400ba7825 */ /* 0x000fc800078e021c */
[----:B------:R-:W-:-:S04]  /*a500*/  IMAD.WIDE R184, R0, 0x4, R14 ;  /* 0x0000000400b87825 */ /* 0x000fc800078e020e */
[C---:B---3--:R-:W-:Y:S02]  /*a510*/  IMAD.WIDE R180, R0.reuse, 0x4, R148 ;  /* 0x0000000400b47825 */ /* 0x048fe400078e0294 */
[----:B------:R-:W3:Y:S04]  /*a520*/  LDL.LU.64 R148, [R1+0x80] ;  /* 0x0000800001947983 */ /* 0x000ee80000300a00 */
[----:B------:R-:W-:Y:S04]  /*a530*/  STL.64 [R1+0x268], R178 ;  /* 0x000268b201007387 */ /* 0x000fe80000100a00 */
[----:B------:R-:W-:Y:S04]  /*a540*/  STL.64 [R1+0x780], R176 ;  /* 0x000780b001007387 */ /* 0x000fe80000100a00 */
[----:B------:R-:W-:Y:S01]  /*a550*/  STL.64 [R1+0x7c0], R182 ;  /* 0x0007c0b601007387 */ /* 0x000fe20000100a00 */
[----:B------:R-:W-:-:S03]  /*a560*/  IMAD.WIDE R206, R0, 0x4, R150 ;  /* 0x0000000400ce7825 */ /* 0x000fc600078e0296 */
[----:B------:R-:W3:Y:S01]  /*a570*/  LDL.LU.64 R150, [R1+0x40] ;  /* 0x0000400001967983 */ /* 0x000ee20000300a00 */
[----:B------:R-:W-:-:S03]  /*a580*/  IMAD.WIDE R204, R0, 0x4, R156 ;  /* 0x0000000400cc7825 */ /* 0x000fc600078e029c */
[----:B------:R-:W-:Y:S04]  /*a590*/  STL.64 [R1+0x800], R180 ;  /* 0x000800b401007387 */ /* 0x000fe80000100a00 */
[----:B------:R-:W-:Y:S01]  /*a5a0*/  STL.64 [R1+0x840], R186 ;  /* 0x000840ba01007387 */ /* 0x000fe20000100a00 */
[----:B------:R-:W-:-:S03]  /*a5b0*/  IMAD.WIDE R202, R0, 0x4, R154 ;  /* 0x0000000400ca7825 */ /* 0x000fc600078e029a */
[----:B------:R-:W-:Y:S01]  /*a5c0*/  STL.64 [R1+0x880], R184 ;  /* 0x000880b801007387 */ /* 0x000fe20000100a00 */
[----:B------:R-:W-:-:S03]  /*a5d0*/  IMAD.WIDE R200, R0, 0x4, R152 ;  /* 0x0000000400c87825 */ /* 0x000fc600078e0298 */
[----:B------:R-:W-:Y:S04]  /*a5e0*/  STL.64 [R1+0xe0], R206 ;  /* 0x0000e0ce01007387 */ /* 0x000fe80000100a00 */
[----:B------:R-:W-:Y:S04]  /*a5f0*/  STL.64 [R1+0x110], R204 ;  /* 0x000110cc01007387 */ /* 0x000fe80000100a00 */
[----:B------:R-:W3:Y:S01]  /*a600*/  LDL.LU.64 R154, [R1+0x250] ;  /* 0x00025000019a7983 */ /* 0x000ee20000300a00 */
[----:B------:R-:W-:-:S03]  /*a610*/  IMAD.WIDE R194, R0, 0x4, R230 ;  /* 0x0000000400c27825 */ /* 0x000fc600078e02e6 */
[----:B------:R-:W3:Y:S04]  /*a620*/  LDL.LU.64 R152, [R1+0x138] ;  /* 0x0001380001987983 */ /* 0x000ee80000300a00 */
[----:B------:R-:W3:Y:S01]  /*a630*/  LDL.LU.64 R230, [R1+0xf8] ;  /* 0x0000f80001e67983 */ /* 0x000ee20000300a00 */
[----:B--2---:R-:W-:-:S03]  /*a640*/  IMAD.WIDE R192, R0, 0x4, R228 ;  /* 0x0000000400c07825 */ /* 0x004fc600078e02e4 */
[----:B------:R-:W2:Y:S04]  /*a650*/  LDL.LU.64 R228, [R1+0xb8] ;  /* 0x0000b80001e47983 */ /* 0x000ea80000300a00 */
[----:B------:R-:W-:Y:S04]  /*a660*/  STL.64 [R1+0x260], R202 ;  /* 0x000260ca01007387 */ /* 0x000fe80000100a00 */
[----:B------:R-:W-:Y:S04]  /*a670*/  STL.64 [R1+0x788], R200 ;  /* 0x000788c801007387 */ /* 0x000fe80000100a00 */
[----:B------:R-:W-:Y:S01]  /*a680*/  STL.64 [R1+0x7c8], R194 ;  /* 0x0007c8c201007387 */ /* 0x000fe20000100a00 */
[----:B------:R-:W-:-:S03]  /*a690*/  IMAD.WIDE R166, R0, 0x4, R226 ;  /* 0x0000000400a67825 */ /* 0x000fc600078e02e2 */
[----:B------:R-:W2:Y:S01]  /*a6a0*/  LDL.LU.64 R226, [R1+0x78] ;  /* 0x0000780001e27983 */ /* 0x000ea20000300a00 */
[----:B------:R-:W-:-:S04]  /*a6b0*/  IMAD.WIDE R190, R0, 0x4, R26 ;  /* 0x0000000400be7825 */ /* 0x000fc800078e021a */
[C---:B------:R-:W-:Y:S01]  /*a6c0*/  IMAD.WIDE R188, R0.reuse, 0x4, R16 ;  /* 0x0000000400bc7825 */ /* 0x040fe200078e0210 */
[----:B------:R-:W-:Y:S03]  /*a6d0*/  STL.64 [R1+0x808], R192 ;  /* 0x000808c001007387 */ /* 0x000fe60000100a00 */
[C---:B------:R-:W-:Y:S01]  /*a6e0*/  IMAD.WIDE R164, R0.reuse, 0x4, R224 ;  /* 0x0000000400a47825 */ /* 0x040fe200078e02e0 */
[----:B------:R-:W-:Y:S04]  /*a6f0*/  STL.64 [R1+0x848], R190 ;  /* 0x000848be01007387 */ /* 0x000fe80000100a00 */
[----:B------:R-:W-:Y:S01]  /*a700*/  STL.64 [R1+0x888], R188 ;  /* 0x000888bc01007387 */ /* 0x000fe20000100a00 */
[----:B------:R-:W-:-:S03]  /*a710*/  IMAD.WIDE R162, R0, 0x4, R198 ;  /* 0x0000000400a27825 */ /* 0x000fc600078e02c6 */
[----:B------:R-:W-:Y:S01]  /*a720*/  STL.64 [R1+0xd0], R166 ;  /* 0x0000d0a601007387 */ /* 0x000fe20000100a00 */
[----:B----4-:R-:W-:-:S03]  /*a730*/  IMAD.WIDE R160, R0, 0x4, R196 ;  /* 0x0000000400a07825 */ /* 0x010fc600078e02c4 */
[----:B------:R-:W4:Y:S04]  /*a740*/  LDL.LU.64 R224, [R1+0x248] ;  /* 0x0002480001e07983 */ /* 0x000f280000300a00 */
[----:B------:R-:W-:Y:S04]  /*a750*/  STL.64 [R1+0x108], R164 ;  /* 0x000108a401007387 */ /* 0x000fe80000100a00 */
[----:B------:R-:W4:Y:S04]  /*a760*/  LDL.LU.64 R198, [R1+0x130] ;  /* 0x0001300001c67983 */ /* 0x000f280000300a00 */
[----:B------:R-:W4:Y:S01]  /*a770*/  LDL.LU.64 R196, [R1+0xf0] ;  /* 0x0000f00001c47983 */ /* 0x000f220000300a00 */
[----:B------:R-:W-:Y:S01]  /*a780*/  IMAD.WIDE R232, R0, 0x4, R2 ;  /* 0x0000000400e87825 */ /* 0x000fe200078e0202 */
[----:B------:R-:W-:-:S03]  /*a790*/  MOV R35, 0x1f ;  /* 0x0000001f00237802 */ /* 0x000fc60000000f00 */
[----:B------:R-:W-:-:S04]  /*a7a0*/  IMAD.WIDE R214, R0, 0x4, R18 ;  /* 0x0000000400d67825 */ /* 0x000fc800078e0212 */
[----:B------:R-:W-:Y:S01]  /*a7b0*/  IMAD.WIDE R216, R252, 0x4, R216 ;  /* 0x00000004fcd87825 */ /* 0x000fe200078e02d8 */
[----:B------:R-:W-:-:S03]  /*a7c0*/  IADD3 R35, R35, c[0x0][0x180], RZ ;  /* 0x0000600023237a10 */ /* 0x000fc60007ffe0ff */
[C---:B------:R-:W-:Y:S01]  /*a7d0*/  IMAD.WIDE R218, R252.reuse, 0x4, R218 ;  /* 0x00000004fcda7825 */ /* 0x040fe200078e02da */
[----:B------:R1:W-:Y:S03]  /*a7e0*/  LDGSTS.E [R30+0x5600], [R216.64], P2 ;  /* 0x05600000d81e7fae */ /* 0x0003e60009121844 */
[C---:B------:R-:W-:Y:S01]  /*a7f0*/  IMAD.WIDE R220, R252.reuse, 0x4, R220 ;  /* 0x00000004fcdc7825 */ /* 0x040fe200078e02dc */
[----:B------:R1:W-:Y:S03]  /*a800*/  LDGSTS.E [R30+0x5680], [R218.64], P2 ;  /* 0x05680000da1e7fae */ /* 0x0003e60009121844 */
[----:B------:R-:W-:Y:S01]  /*a810*/  IMAD.WIDE R222, R252, 0x4, R222 ;  /* 0x00000004fcde7825 */ /* 0x000fe200078e02de */
[----:B------:R1:W-:Y:S04]  /*a820*/  LDGSTS.E [R30+0x5700], [R220.64], P2 ;  /* 0x05700000dc1e7fae */ /* 0x0003e80009121844 */
[----:B------:R1:W-:Y:S01]  /*a830*/  LDGSTS.E [R30+0x5780], [R222.64], P2 ;  /* 0x05780000de1e7fae */ /* 0x0003e20009121844 */
[----:B---3--:R-:W-:-:S03]  /*a840*/  IMAD.WIDE R236, R0, 0x4, R148 ;  /* 0x0000000400ec7825 */ /* 0x008fc600078e0294 */
[----:B------:R-:W3:Y:S01]  /*a850*/  LDL.LU.64 R148, [R1+0xb0] ;  /* 0x0000b00001947983 */ /* 0x000ee20000300a00 */
[----:B------:R-:W-:Y:S01]  /*a860*/  ISETP.GE.AND P2, PT, R35, 0x20, PT ;  /* 0x000000202300780c */ /* 0x000fe20003f46270 */
[C---:B------:R-:W-:Y:S02]  /*a870*/  IMAD.WIDE R234, R0.reuse, 0x4, R150 ;  /* 0x0000000400ea7825 */ /* 0x040fe400078e0296 */
[----:B------:R-:W3:Y:S04]  /*a880*/  LDL.LU.64 R150, [R1+0x70] ;  /* 0x0000700001967983 */ /* 0x000ee80000300a00 */
[----:B------:R-:W-:Y:S04]  /*a890*/  STL.64 [R1+0x238], R162 ;  /* 0x000238a201007387 */ /* 0x000fe80000100a00 */
[----:B------:R-:W-:Y:S04]  /*a8a0*/  STL.64 [R1+0x258], R160 ;  /* 0x000258a001007387 */ /* 0x000fe80000100a00 */
[----:B------:R-:W-:Y:S04]  /*a8b0*/  STL.64 [R1+0x7d0], R236 ;  /* 0x0007d0ec01007387 */ /* 0x000fe80000100a00 */
[----:B------:R-:W-:Y:S04]  /*a8c0*/  STL.64 [R1+0x810], R234 ;  /* 0x000810ea01007387 */ /* 0x000fe80000100a00 */
[----:B------:R-:W-:Y:S04]  /*a8d0*/  STL.64 [R1+0x850], R232 ;  /* 0x000850e801007387 */ /* 0x000fe80000100a00 */
[----:B------:R-:W3:Y:S01]  /*a8e0*/  LDL.LU.64 R116, [R1+0x240] ;  /* 0x0002400001747983 */ /* 0x000ee20000300a00 */
[----:B------:R-:W-:-:S03]  /*a8f0*/  IMAD.WIDE R212, R0, 0x4, R154 ;  /* 0x0000000400d47825 */ /* 0x000fc600078e029a */
[----:B------:R-:W-:Y:S04]  /*a900*/  STL.64 [R1+0x890], R214 ;  /* 0x000890d601007387 */ /* 0x000fe80000100a00 */
[----:B------:R-:W3:Y:S01]  /*a910*/  LDL.LU.64 R122, [R1+0x128] ;  /* 0x00012800017a7983 */ /* 0x000ee20000300a00 */
[----:B------:R-:W-:-:S03]  /*a920*/  IMAD.WIDE R210, R0, 0x4, R152 ;  /* 0x0000000400d27825 */ /* 0x000fc600078e0298 */
[----:B------:R-:W3:Y:S01]  /*a930*/  LDL.LU.64 R34, [R1+0xe8] ;  /* 0x0000e80001227983 */ /* 0x000ee20000300a00 */
[----:B------:R-:W-:-:S03]  /*a940*/  IMAD.WIDE R208, R0, 0x4, R230 ;  /* 0x0000000400d07825 */ /* 0x000fc600078e02e6 */
[----:B------:R-:W-:Y:S04]  /*a950*/  STL.64 [R1+0xc0], R212 ;  /* 0x0000c0d401007387 */ /* 0x000fe80000100a00 */
[----:B------:R-:W3:Y:S04]  /*a960*/  LDL.LU.64 R32, [R1+0xa8] ;  /* 0x0000a80001207983 */ /* 0x000ee80000300a00 */
[----:B------:R-:W-:Y:S04]  /*a970*/  STL.64 [R1+0x100], R210 ;  /* 0x000100d201007387 */ /* 0x000fe80000100a00 */
[----:B------:R-:W-:Y:S01]  /*a980*/  STL.64 [R1+0xf8], R208 ;  /* 0x0000f8d001007387 */ /* 0x000fe20000100a00 */
[----:B--2---:R-:W-:-:S05]  /*a990*/  IMAD.WIDE R158, R0, 0x4, R228 ;  /* 0x00000004009e7825 */ /* 0x004fca00078e02e4 */
[----:B------:R-:W-:Y:S01]  /*a9a0*/  STL.64 [R1+0x250], R158 ;  /* 0x0002509e01007387 */ /* 0x000fe20000100a00 */
[----:B------:R-:W-:-:S05]  /*a9b0*/  IMAD.WIDE R156, R0, 0x4, R226 ;  /* 0x00000004009c7825 */ /* 0x000fca00078e02e2 */
[----:B------:R-:W-:Y:S04]  /*a9c0*/  STL.64 [R1+0x7d8], R156 ;  /* 0x0007d89c01007387 */ /* 0x000fe80000100a00 */
[----:B------:R-:W2:Y:S01]  /*a9d0*/  LDL.LU.64 R120, [R1+0x68] ;  /* 0x0000680001787983 */ /* 0x000ea20000300a00 */
[----:B------:R-:W-:-:S04]  /*a9e0*/  IMAD.WIDE R154, R0, 0x4, R250 ;  /* 0x00000004009a7825 */ /* 0x000fc800078e02fa */
[C---:B------:R-:W-:Y:S01]  /*a9f0*/  IMAD.WIDE R152, R0.reuse, 0x4, R4 ;  /* 0x0000000400987825 */ /* 0x040fe200078e0204 */
[----:B------:R-:W-:Y:S03]  /*aa00*/  STL.64 [R1+0x818], R154 ;  /* 0x0008189a01007387 */ /* 0x000fe60000100a00 */
[C---:B------:R-:W-:Y:S01]  /*aa10*/  IMAD.WIDE R230, R0.reuse, 0x4, R20 ;  /* 0x0000000400e67825 */ /* 0x040fe200078e0214 */
[----:B------:R-:W-:Y:S03]  /*aa20*/  STL.64 [R1+0x858], R152 ;  /* 0x0008589801007387 */ /* 0x000fe60000100a00 */
[C---:B----4-:R-:W-:Y:S01]  /*aa30*/  IMAD.WIDE R228, R0.reuse, 0x4, R224 ;  /* 0x0000000400e47825 */ /* 0x050fe200078e02e0 */
[----:B------:R-:W-:Y:S03]  /*aa40*/  STL.64 [R1+0x898], R230 ;  /* 0x000898e601007387 */ /* 0x000fe60000100a00 */
[C---:B------:R-:W-:Y:S01]  /*aa50*/  IMAD.WIDE R226, R0.reuse, 0x4, R198 ;  /* 0x0000000400e27825 */ /* 0x040fe200078e02c6 */
[----:B------:R-:W-:Y:S03]  /*aa60*/  STL.64 [R1+0xb8], R228 ;  /* 0x0000b8e401007387 */ /* 0x000fe60000100a00 */
[C---:B------:R-:W-:Y:S01]  /*aa70*/  IMAD.WIDE R224, R0.reuse, 0x4, R196 ;  /* 0x0000000400e07825 */ /* 0x040fe200078e02c4 */
[----:B------:R-:W-:Y:S04]  /*aa80*/  STL.64 [R1+0xd8], R226 ;  /* 0x0000d8e201007387 */ /* 0x000fe80000100a00 */
[----:B------:R-:W-:Y:S01]  /*aa90*/  STL.64 [R1+0xf0], R224 ;  /* 0x0000f0e001007387 */ /* 0x000fe20000100a00 */
[----:B---3--:R-:W-:-:S04]  /*aaa0*/  IMAD.WIDE R198, R0, 0x4, R148 ;  /* 0x0000000400c67825 */ /* 0x008fc800078e0294 */
[C---:B------:R-:W-:Y:S01]  /*aab0*/  IMAD.WIDE R148, R0.reuse, 0x4, R248 ;  /* 0x0000000400947825 */ /* 0x040fe200078e02f8 */
[----:B------:R-:W-:Y:S03]  /*aac0*/  STL.64 [R1+0x248], R198 ;  /* 0x000248c601007387 */ /* 0x000fe60000100a00 */
[----:B------:R-:W-:-:S04]  /*aad0*/  IMAD.WIDE R248, R0, 0x4, R22 ;  /* 0x0000000400f87825 */ /* 0x000fc800078e0216 */
[----:B------:R-:W-:-:S04]  /*aae0*/  IMAD.WIDE R196, R0, 0x4, R150 ;  /* 0x0000000400c47825 */ /* 0x000fc800078e0296 */
[C---:B------:R-:W-:Y:S01]  /*aaf0*/  IMAD.WIDE R150, R0.reuse, 0x4, R6 ;  /* 0x0000000400967825 */ /* 0x040fe200078e0206 */
[----:B------:R-:W-:Y:S04]  /*ab00*/  STL.64 [R1+0x7e0], R196 ;  /* 0x0007e0c401007387 */ /* 0x000fe80000100a00 */
[----:B------:R-:W-:Y:S04]  /*ab10*/  STL.64 [R1+0x820], R148 ;  /* 0x0008209401007387 */ /* 0x000fe80000100a00 */
[----:B------:R-:W-:Y:S04]  /*ab20*/  STL.64 [R1+0x860], R150 ;  /* 0x0008609601007387 */ /* 0x000fe80000100a00 */
[----:B------:R-:W3:Y:S04]  /*ab30*/  LDL.LU.64 R2, [R1+0x328] ;  /* 0x0003280001027983 */ /* 0x000ee80000300a00 */
[----:B------:R-:W4:Y:S01]  /*ab40*/  LDL.LU.64 R18, [R1+0x310] ;  /* 0x0003100001127983 */ /* 0x000f220000300a00 */
[----:B------:R-:W-:-:S03]  /*ab50*/  IMAD.WIDE R250, R0, 0x4, R116 ;  /* 0x0000000400fa7825 */ /* 0x000fc600078e0274 */
[----:B------:R-:W-:Y:S04]  /*ab60*/  STL.64 [R1+0x8a0], R248 ;  /* 0x0008a0f801007387 */ /* 0x000fe80000100a00 */
[----:B------:R-:W4:Y:S01]  /*ab70*/  LDL.LU.64 R26, [R1+0x308] ;  /* 0x00030800011a7983 */ /* 0x000f220000300a00 */
[----:B------:R-:W-:-:S03]  /*ab80*/  IMAD.WIDE R244, R0, 0x4, R122 ;  /* 0x0000000400f47825 */ /* 0x000fc600078e027a */
[----:B------:R-:W4:Y:S04]  /*ab90*/  LDL.LU.64 R42, [R1+0x320] ;  /* 0x00032000012a7983 */ /* 0x000f280000300a00 */
[----:B------:R-:W4:Y:S04]  /*aba0*/  LDL.LU.64 R122, [R1+0x2e0] ;  /* 0x0002e000017a7983 */ /* 0x000f280000300a00 */
[----:B------:R-:W4:Y:S04]  /*abb0*/  LDL.LU.64 R12, [R1+0x358] ;  /* 0x00035800010c7983 */ /* 0x000f280000300a00 */
[----:B------:R-:W4:Y:S04]  /*abc0*/  LDL.LU.64 R14, [R1+0x368] ;  /* 0x00036800010e7983 */ /* 0x000f280000300a00 */
[----:B------:R-:W-:Y:S04]  /*abd0*/  STL.64 [R1+0xb0], R250 ;  /* 0x0000b0fa01007387 */ /* 0x000fe80000100a00 */
[----:B------:R-:W4:Y:S04]  /*abe0*/  LDL.LU.64 R16, [R1+0x378] ;  /* 0x0003780001107983 */ /* 0x000f280000300a00 */
[----:B------:R-:W4:Y:S04]  /*abf0*/  LDL.LU.64 R20, [R1+0x360] ;  /* 0x0003600001147983 */ /* 0x000f280000300a00 */
[----:B------:R-:W4:Y:S04]  /*ac00*/  LDL.LU.64 R22, [R1+0x370] ;  /* 0x0003700001167983 */ /* 0x000f280000300a00 */
[----:B------:R-:W4:Y:S01]  /*ac10*/  LDL.LU.64 R238, [R1+0x380] ;  /* 0x0003800001ee7983 */ /* 0x000f220000300a00 */
[----:B------:R-:W-:-:S03]  /*ac20*/  IMAD.WIDE R34, R0, 0x4, R34 ;  /* 0x0000000400227825 */ /* 0x000fc600078e0222 */
[----:B------:R-:W4:Y:S04]  /*ac30*/  LDL.LU.64 R46, [R1+0x390] ;  /* 0x00039000012e7983 */ /* 0x000f280000300a00 */
[----:B------:R-:W4:Y:S01]  /*ac40*/  LDL.LU.64 R44, [R1+0x398] ;  /* 0x00039800012c7983 */ /* 0x000f220000300a00 */
[----:B------:R-:W-:-:S03]  /*ac50*/  IMAD.WIDE R32, R0, 0x4, R32 ;  /* 0x0000000400207825 */ /* 0x000fc600078e0220 */
[----:B------:R-:W4:Y:S01]  /*ac60*/  LDL.LU.64 R40, [R1+0x3a0] ;  /* 0x0003a00001287983 */ /* 0x000f220000300a00 */
[----:B------:R-:W-:-:S03]  /*ac70*/  IMAD.WIDE R10, R0, 0x4, R246 ;  /* 0x00000004000a7825 */ /* 0x000fc600078e02f6 */
[----:B------:R-:W4:Y:S04]  /*ac80*/  LDL.LU.64 R118, [R1+0x3a8] ;  /* 0x0003a80001767983 */ /* 0x000f280000300a00 */
[----:B------:R-:W4:Y:S01]  /*ac90*/  LDL.LU.64 R116, [R1+0x3d0] ;  /* 0x0003d00001747983 */ /* 0x000f220000300a00 */
[----:B------:R-:W-:-:S04]  /*aca0*/  IMAD.WIDE R6, R0, 0x4, R8 ;  /* 0x0000000400067825 */ /* 0x000fc800078e0208 */
[----:B------:R-:W-:-:S04]  /*acb0*/  IMAD.WIDE R4, R0, 0x4, R24 ;  /* 0x0000000400047825 */ /* 0x000fc800078e0218 */
[----:B--2---:R-:W-:Y:S02]  /*acc0*/  IMAD.WIDE R28, R0, 0x4, R120 ;  /* 0x00000004001c7825 */ /* 0x004fe400078e0278 */
[----:B------:R-:W2:Y:S04]  /*acd0*/  LDL.LU.64 R120, [R1+0x2e8] ;  /* 0x0002e80001787983 */ /* 0x000ea80000300a00 */
[----:B------:R-:W-:Y:S04]  /*ace0*/  STL.64 [R1+0xc8], R244 ;  /* 0x0000c8f401007387 */ /* 0x000fe80000100a00 */
[----:B------:R-:W2:Y:S04]  /*acf0*/  LDL.LU.64 R246, [R1+0x2f0] ;  /* 0x0002f00001f67983 */ /* 0x000ea80000300a00 */
[----:B------:R-:W-:Y:S04]  /*ad00*/  STL.64 [R1+0xe8], R34 ;  /* 0x0000e82201007387 */ /* 0x000fe80000100a00 */
[----:B------:R-:W2:Y:S04]  /*ad10*/  LDL.LU.64 R8, [R1+0x2f8] ;  /* 0x0002f80001087983 */ /* 0x000ea80000300a00 */
[----:B------:R-:W-:Y:S04]  /*ad20*/  STL.64 [R1+0x128], R32 ;  /* 0x0001282001007387 */ /* 0x000fe80000100a00 */
[----:B------:R-:W2:Y:S04]  /*ad30*/  LDL.LU.64 R24, [R1+0x388] ;  /* 0x0003880001187983 */ /* 0x000ea80000300a00 */
[----:B------:R-:W1:Y:S04]  /*ad40*/  S2R R0, SR_TID.X ;  /* 0x0000000000007919 */ /* 0x000e680000002100 */
[----:B------:R-:W-:Y:S04]  /*ad50*/  STL.64 [R1+0x240], R28 ;  /* 0x0002401c01007387 */ /* 0x000fe80000100a00 */
[----:B------:R-:W-:Y:S04]  /*ad60*/  STL.64 [R1+0x828], R10 ;  /* 0x0008280a01007387 */ /* 0x000fe80000100a00 */
[----:B------:R-:W-:Y:S04]  /*ad70*/  STL.64 [R1+0x868], R6 ;  /* 0x0008680601007387 */ /* 0x000fe80000100a00 */
[----:B------:R-:W-:Y:S01]  /*ad80*/  STL.64 [R1+0x8d8], R4 ;  /* 0x0008d80401007387 */ /* 0x000fe20000100a00 */
[----:B-1----:R-:W-:-:S05]  /*ad90*/  LOP3.LUT R0, R0, 0x1f, RZ, 0xc0, !PT ;  /* 0x0000001f00007812 */ /* 0x002fca00078ec0ff */
[----:B------:R-:W-:-:S05]  /*ada0*/  IMAD.SHL.U32 R0, R0, 0x4, RZ ;  /* 0x0000000400007824 */ /* 0x000fca00078e00ff */
[----:B------:R-:W-:Y:S01]  /*adb0*/  LOP3.LUT R0, R0, 0x10, RZ, 0x3c, !PT ;  /* 0x0000001000007812 */ /* 0x000fe200078e3cff */
[----:B---3--:R-:W-:-:S04]  /*adc0*/  IMAD.WIDE R2, R252, 0x4, R2 ;  /* 0x00000004fc027825 */ /* 0x008fc800078e0202 */
[C---:B----4-:R-:W-:Y:S01]  /*add0*/  IMAD.WIDE R18, R252.reuse, 0x4, R18 ;  /* 0x00000004fc127825 */ /* 0x050fe200078e0212 */
[----:B------:R1:W-:Y:S03]  /*ade0*/  LDGSTS.E [R30+0x5e00], [R2.64], P6 ;  /* 0x05e00000021e7fae */ /* 0x0003e6000b121844 */
[----:B------:R-:W-:-:S04]  /*adf0*/  IMAD.WIDE R26, R252, 0x4, R26 ;  /* 0x00000004fc1a7825 */ /* 0x000fc800078e021a */
[----:B------:R-:W-:-:S04]  /*ae00*/  IMAD.WIDE R12, R252, 0x4, R12 ;  /* 0x00000004fc0c7825 */ /* 0x000fc800078e020c */
[C---:B------:R-:W-:Y:S01]  /*ae10*/  IMAD.WIDE R14, R252.reuse, 0x4, R14 ;  /* 0x00000004fc0e7825 */ /* 0x040fe200078e020e */
[----:B------:R1:W-:Y:S04]  /*ae20*/  LDGSTS.E [R30+0x5e80], [R12.64], P6 ;  /* 0x05e800000c1e7fae */ /* 0x0003e8000b121844 */
[----:B------:R1:W-:Y:S01]  /*ae30*/  LDGSTS.E [R30+0x5f00], [R14.64], P6 ;  /* 0x05f000000e1e7fae */ /* 0x0003e2000b121844 */
[----:B------:R-:W-:-:S04]  /*ae40*/  IMAD.WIDE R16, R252, 0x4, R16 ;  /* 0x00000004fc107825 */ /* 0x000fc800078e0210 */
[C---:B------:R-:W-:Y:S01]  /*ae50*/  IMAD.WIDE R20, R252.reuse, 0x4, R20 ;  /* 0x00000004fc147825 */ /* 0x040fe200078e0214 */
[----:B------:R1:W-:Y:S03]  /*ae60*/  LDGSTS.E [R30+0x5f80], [R16.64], P6 ;  /* 0x05f80000101e7fae */ /* 0x0003e6000b121844 */
[C---:B------:R-:W-:Y:S01]  /*ae70*/  IMAD.WIDE R22, R252.reuse, 0x4, R22 ;  /* 0x00000004fc167825 */ /* 0x040fe200078e0216 */
[----:B------:R1:W-:Y:S03]  /*ae80*/  LDGSTS.E [R30+0x6600], [R18.64], P1 ;  /* 0x06600000121e7fae */ /* 0x0003e60008921844 */
[C---:B------:R-:W-:Y:S01]  /*ae90*/  IMAD.WIDE R238, R252.reuse, 0x4, R238 ;  /* 0x00000004fcee7825 */ /* 0x040fe200078e02ee */
[----:B------:R1:W-:Y:S03]  /*aea0*/  LDGSTS.E [R30+0x6680], [R20.64], P1 ;  /* 0x06680000141e7fae */ /* 0x0003e60008921844 */
[C---:B------:R-:W-:Y:S01]  /*aeb0*/  IMAD.WIDE R46, R252.reuse, 0x4, R46 ;  /* 0x00000004fc2e7825 */ /* 0x040fe200078e022e */
[----:B------:R1:W-:Y:S03]  /*aec0*/  LDGSTS.E [R30+0x6700], [R22.64], P1 ;  /* 0x06700000161e7fae */ /* 0x0003e60008921844 */
[----:B------:R-:W-:-:S04]  /*aed0*/  IMAD.WIDE R44, R252, 0x4, R44 ;  /* 0x00000004fc2c7825 */ /* 0x000fc800078e022c */
[----:B------:R-:W-:-:S04]  /*aee0*/  IMAD.WIDE R42, R252, 0x4, R42 ;  /* 0x00000004fc2a7825 */ /* 0x000fc800078e022a */
[----:B------:R-:W-:-:S04]  /*aef0*/  IMAD.WIDE R122, R252, 0x4, R122 ;  /* 0x00000004fc7a7825 */ /* 0x000fc800078e027a */
[C---:B------:R-:W-:Y:S01]  /*af00*/  IMAD.WIDE R40, R252.reuse, 0x4, R40 ;  /* 0x00000004fc287825 */ /* 0x040fe200078e0228 */
[----:B------:R-:W-:Y:S03]  /*af10*/  STL.64 [R1+0x60], R42 ;  /* 0x0000602a01007387 */ /* 0x000fe60000100a00 */
[C---:B------:R-:W-:Y:S01]  /*af20*/  IMAD.WIDE R118, R252.reuse, 0x4, R118 ;  /* 0x00000004fc767825 */ /* 0x040fe200078e0276 */
[----:B------:R-:W-:Y:S03]  /*af30*/  STL.64 [R1+0x90], R122 ;  /* 0x0000907a01007387 */ /* 0x000fe60000100a00 */
[C---:B------:R-:W-:Y:S01]  /*af40*/  IMAD.WIDE R116, R252.reuse, 0x4, R116 ;  /* 0x00000004fc747825 */ /* 0x040fe200078e0274 */
[----:B------:R-:W-:Y:S04]  /*af50*/  STL.64 [R1+0x50], R46 ;  /* 0x0000502e01007387 */ /* 0x000fe80000100a00 */
[----:B------:R-:W-:Y:S04]  /*af60*/  STL.64 [R1+0x58], R44 ;  /* 0x0000582c01007387 */ /* 0x000fe80000100a00 */
[----:B------:R-:W-:Y:S04]  /*af70*/  STL.64 [R1+0x68], R40 ;  /* 0x0000682801007387 */ /* 0x000fe80000100a00 */
[----:B------:R-:W-:Y:S04]  /*af80*/  STL.64 [R1+0x80], R118 ;  /* 0x0000807601007387 */ /* 0x000fe80000100a00 */
[----:B------:R-:W-:Y:S01]  /*af90*/  STL.64 [R1+0x88], R116 ;  /* 0x0000887401007387 */ /* 0x000fe20000100a00 */
[----:B--2---:R-:W-:-:S04]  /*afa0*/  IMAD.WIDE R120, R252, 0x4, R120 ;  /* 0x00000004fc787825 */ /* 0x004fc800078e0278 */
[----:B------:R-:W-:-:S04]  /*afb0*/  IMAD.WIDE R246, R252, 0x4, R246 ;  /* 0x00000004fcf67825 */ /* 0x000fc800078e02f6 */
[----:B------:R-:W-:-:S05]  /*afc0*/  IMAD.WIDE R24, R252, 0x4, R24 ;  /* 0x00000004fc187825 */ /* 0x000fca00078e0218 */
[----:B------:R1:W-:Y:S04]  /*afd0*/  LDGSTS.E [R30+0x6780], [R24.64], P1 ;  /* 0x06780000181e7fae */ /* 0x0003e80008921844 */
[----:B------:R1:W-:Y:S04]  /*afe0*/  LDGSTS.E [R30+0x6e00], [R26.64], P0 ;  /* 0x06e000001a1e7fae */ /* 0x0003e80008121844 */
[----:B------:R1:W-:Y:S04]  /*aff0*/  LDGSTS.E [R30+0x6e80], [R238.64], P0 ;  /* 0x06e80000ee1e7fae */ /* 0x0003e80008121844 */
[----:B------:R2:W-:Y:S01]  /*b000*/  LDGSTS.E [R30+0x6f00], [R46.64], P0 ;  /* 0x06f000002e1e7fae */ /* 0x0005e20008121844 */
[----:B------:R-:W-:-:S03]  /*b010*/  IMAD.WIDE R8, R252, 0x4, R8 ;  /* 0x00000004fc087825 */ /* 0x000fc600078e0208 */
[----:B------:R3:W-:Y:S04]  /*b020*/  LDGSTS.E [R30+0x6f80], [R44.64], P0 ;  /* 0x06f800002c1e7fae */ /* 0x0007e80008121844 */
[----:B------:R4:W-:Y:S04]  /*b030*/  LDGSTS.E [R30+0x7600], [R42.64], P4 ;  /* 0x076000002a1e7fae */ /* 0x0009e8000a121844 */
[----:B------:R1:W-:Y:S04]  /*b040*/  LDGSTS.E [R30+0x7680], [R40.64], P4 ;  /* 0x07680000281e7fae */ /* 0x0003e8000a121844 */
[----:B------:R1:W-:Y:S04]  /*b050*/  LDGSTS.E [R30+0x7700], [R118.64], P4 ;  /* 0x07700000761e7fae */ /* 0x0003e8000a121844 */
[----:B------:R1:W-:Y:S04]  /*b060*/  LDGSTS.E [R30+0x7780], [R116.64], P4 ;  /* 0x07780000741e7fae */ /* 0x0003e8000a121844 */
[----:B------:R1:W-:Y:S04]  /*b070*/  LDGSTS.E [R30+0x7e00], [R122.64], !P5 ;  /* 0x07e000007a1e7fae */ /* 0x0003e8000e921844 */
[----:B------:R1:W-:Y:S04]  /*b080*/  LDGSTS.E [R30+0x7e80], [R120.64], !P5 ;  /* 0x07e80000781e7fae */ /* 0x0003e8000e921844 */
[----:B------:R1:W-:Y:S04]  /*b090*/  LDGSTS.E [R30+0x7f00], [R246.64], !P5 ;  /* 0x07f00000f61e7fae */ /* 0x0003e8000e921844 */
[----:B------:R-:W-:Y:S04]  /*b0a0*/  STL.64 [R1+0x98], R120 ;  /* 0x0000987801007387 */ /* 0x000fe80000100a00 */
[----:B------:R1:W-:Y:S04]  /*b0b0*/  LDGSTS.E [R30+0x7f80], [R8.64], !P5 ;  /* 0x07f80000081e7fae */ /* 0x0003e8000e921844 */
[----:B------:R1:W-:Y:S04]  /*b0c0*/  STL.64 [R1+0xa0], R246 ;  /* 0x0000a0f601007387 */ /* 0x0003e80000100a00 */
[----:B------:R-:W0:Y:S04]  /*b0d0*/  LDGDEPBAR ;  /* 0x00000000000079af */ /* 0x000e280000000000 */
[----:B------:R2:W-:Y:S04]  /*b0e0*/  LDGSTS.E [R31+0xa000], [R126.64], P3 ;  /* 0x0a0000007e1f7fae */ /* 0x0005e80009921844 */
[----:B-1----:R-:W1:Y:S04]  /*b0f0*/  S2R R247, SR_TID.X ;  /* 0x0000000000f77919 */ /* 0x002e680000002100 */
        /* <DEDUP_REMOVED lines=14> */
[----:B------:R1:W-:Y:S04]  /*b1e0*/  STL.64 [R1+0xa8], R8 ;  /* 0x0000a80801007387 */ /* 0x0003e80000100a00 */
[----:B------:R1:W-:Y:S04]  /*b1f0*/  LDGSTS.E [R0+0xbc80], [R168.64], P3 ;  /* 0x0bc80000a8007fae */ /* 0x0003e80009921844 */
[----:B--2---:R2:W5:Y:S04]  /*b200*/  LDL.LU.64 R46, [R1+0xc00] ;  /* 0x000c0000012e7983 */ /* 0x0045680000300a00 */
[----:B---3--:R2:W5:Y:S04]  /*b210*/  LDL.LU.64 R44, [R1+0xbf8] ;  /* 0x000bf800012c7983 */ /* 0x0085680000300a00 */
[----:B-1----:R-:W1:Y:S04]  /*b220*/  S2R R0, SR_TID.X ;  /* 0x0000000000007919 */ /* 0x002e680000002100 */
[----:B----4-:R2:W5:Y:S04]  /*b230*/  LDL.LU.64 R42, [R1+0xbf0] ;  /* 0x000bf000012a7983 */ /* 0x0105680000300a00 */
[----:B------:R2:W5:Y:S04]  /*b240*/  LDL.LU.64 R40, [R1+0xbe8] ;  /* 0x000be80001287983 */ /* 0x0005680000300a00 */
[----:B------:R2:W5:Y:S01]  /*b250*/  LDL.LU.64 R118, [R1+0xbe0] ;  /* 0x000be00001767983 */ /* 0x0005620000300a00 */
[----:B------:R-:W-:-:S03]  /*b260*/  LOP3.LUT R247, R247, 0x1f, RZ, 0xc0, !PT ;  /* 0x0000001ff7f77812 */ /* 0x000fc600078ec0ff */
[----:B------:R2:W5:Y:S04]  /*b270*/  LDL.LU.64 R116, [R1+0xbd8] ;  /* 0x000bd80001747983 */ /* 0x0005680000300a00 */
[----:B------:R2:W5:Y:S04]  /*b280*/  LDL.LU.64 R122, [R1+0xbd0] ;  /* 0x000bd000017a7983 */ /* 0x0005680000300a00 */
[----:B------:R2:W5:Y:S04]  /*b290*/  LDL.LU.64 R120, [R1+0xbc8] ;  /* 0x000bc80001787983 */ /* 0x0005680000300a00 */
[----:B------:R2:W5:Y:S04]  /*b2a0*/  LDL.LU.64 R126, [R1+0xbc0] ;  /* 0x000bc000017e7983 */ /* 0x0005680000300a00 */
[----:B------:R2:W5:Y:S01]  /*b2b0*/  LDL.LU.64 R124, [R1+0xbb8] ;  /* 0x000bb800017c7983 */ /* 0x0005620000300a00 */
[----:B------:R-:W-:-:S03]  /*b2c0*/  IMAD.SHL.U32 R246, R247, 0x4, RZ ;  /* 0x00000004f7f67824 */ /* 0x000fc600078e00ff */
[----:B------:R2:W5:Y:S04]  /*b2d0*/  LDL.LU.64 R130, [R1+0xbb0] ;  /* 0x000bb00001827983 */ /* 0x0005680000300a00 */
[----:B------:R2:W5:Y:S04]  /*b2e0*/  LDL.LU.64 R128, [R1+0xba8] ;  /* 0x000ba80001807983 */ /* 0x0005680000300a00 */
[----:B------:R2:W5:Y:S04]  /*b2f0*/  LDL.LU.64 R134, [R1+0xba0] ;  /* 0x000ba00001867983 */ /* 0x0005680000300a00 */
[----:B------:R2:W5:Y:S04]  /*b300*/  LDL.LU.64 R132, [R1+0xb98] ;  /* 0x000b980001847983 */ /* 0x0005680000300a00 */
[----:B------:R2:W5:Y:S01]  /*b310*/  LDL.LU.64 R138, [R1+0xb90] ;  /* 0x000b9000018a7983 */ /* 0x0005620000300a00 */
[----:B------:R-:W-:-:S03]  /*b320*/  LOP3.LUT R247, R246, 0x20, RZ, 0x3c, !PT ;  /* 0x00000020f6f77812 */ /* 0x000fc600078e3cff */
[----:B------:R2:W5:Y:S04]  /*b330*/  LDL.LU.64 R136, [R1+0xb88] ;  /* 0x000b880001887983 */ /* 0x0005680000300a00 */
[----:B------:R2:W5:Y:S04]  /*b340*/  LDL.LU.64 R142, [R1+0xb80] ;  /* 0x000b8000018e7983 */ /* 0x0005680000300a00 */
[----:B------:R2:W5:Y:S04]  /*b350*/  LDL.LU.64 R140, [R1+0xb78] ;  /* 0x000b7800018c7983 */ /* 0x0005680000300a00 */
[----:B------:R2:W5:Y:S04]  /*b360*/  LDL.LU.64 R146, [R1+0xb70] ;  /* 0x000b700001927983 */ /* 0x0005680000300a00 */
[----:B------:R2:W5:Y:S04]  /*b370*/  LDL.LU.64 R144, [R1+0xb68] ;  /* 0x000b680001907983 */ /* 0x0005680000300a00 */
[----:B------:R2:W5:Y:S01]  /*b380*/  LDL.LU.64 R38, [R1+0xb60] ;  /* 0x000b600001267983 */ /* 0x0005620000300a00 */
[----:B-1----:R-:W-:-:S03]  /*b390*/  LOP3.LUT R0, R0, 0x1f, RZ, 0xc0, !PT ;  /* 0x0000001f00007812 */ /* 0x002fc600078ec0ff */
[----:B------:R2:W5:Y:S04]  /*b3a0*/  LDL.LU.64 R36, [R1+0xb58] ;  /* 0x000b580001247983 */ /* 0x0005680000300a00 */
[----:B------:R2:W5:Y:S01]  /*b3b0*/  LDL.LU.64 R170, [R1+0xb50] ;  /* 0x000b500001aa7983 */ /* 0x0005620000300a00 */
[----:B------:R-:W-:-:S03]  /*b3c0*/  LOP3.LUT R246, R246, 0x30, RZ, 0x3c, !PT ;  /* 0x00000030f6f67812 */ /* 0x000fc600078e3cff */
[----:B------:R2:W5:Y:S04]  /*b3d0*/  LDL.LU.64 R168, [R1+0xb48] ;  /* 0x000b480001a87983 */ /* 0x0005680000300a00 */
[----:B------:R1:W-:Y:S04]  /*b3e0*/  LDGSTS.E [R247+0xa100], [R174.64], P3 ;  /* 0x0a100000aef77fae */ /* 0x0003e80009921844 */
[----:B------:R3:W-:Y:S04]  /*b3f0*/  LDGSTS.E [R247+0xa500], [R172.64], P3 ;  /* 0x0a500000acf77fae */ /* 0x0007e80009921844 */
[----:B------:R4:W-:Y:S04]  /*b400*/  LDGSTS.E [R247+0xa900], [R178.64], P3 ;  /* 0x0a900000b2f77fae */ /* 0x0009e80009921844 */
[----:B-1----:R2:W5:Y:S04]  /*b410*/  LDL.LU.64 R174, [R1+0xb40] ;  /* 0x000b400001ae7983 */ /* 0x0025680000300a00 */
[----:B---3--:R2:W5:Y:S01]  /*b420*/  LDL.LU.64 R172, [R1+0xb38] ;  /* 0x000b380001ac7983 */ /* 0x0085620000300a00 */
[----:B------:R-:W-:-:S03]  /*b430*/  IMAD.SHL.U32 R0, R0, 0x4, RZ ;  /* 0x0000000400007824 */ /* 0x000fc600078e00ff */
[----:B----4-:R2:W5:Y:S04]  /*b440*/  LDL.LU.64 R178, [R1+0xb30] ;  /* 0x000b300001b27983 */ /* 0x0105680000300a00 */
[----:B------:R1:W-:Y:S04]  /*b450*/  LDGSTS.E [R247+0xad00], [R176.64], P3 ;  /* 0x0ad00000b0f77fae */ /* 0x0003e80009921844 */
[----:B------:R3:W-:Y:S04]  /*b460*/  LDGSTS.E [R247+0xb100], [R182.64], P3 ;  /* 0x0b100000b6f77fae */ /* 0x0007e80009921844 */
[----:B------:R4:W-:Y:S04]  /*b470*/  LDGSTS.E [R247+0xb500], [R180.64], P3 ;  /* 0x0b500000b4f77fae */ /* 0x0009e80009921844 */
[----:B-1----:R2:W5:Y:S04]  /*b480*/  LDL.LU.64 R176, [R1+0xb28] ;  /* 0x000b280001b07983 */ /* 0x0025680000300a00 */
[----:B---3--:R2:W5:Y:S04]  /*b490*/  LDL.LU.64 R182, [R1+0xb20] ;  /* 0x000b200001b67983 */ /* 0x0085680000300a00 */
[----:B----4-:R2:W5:Y:S04]  /*b4a0*/  LDL.LU.64 R180, [R1+0xb18] ;  /* 0x000b180001b47983 */ /* 0x0105680000300a00 */
[----:B------:R1:W-:Y:S04]  /*b4b0*/  LDGSTS.E [R247+0xb900], [R186.64], P3 ;  /* 0x0b900000baf77fae */ /* 0x0003e80009921844 */
[----:B------:R3:W-:Y:S04]  /*b4c0*/  LDGSTS.E [R247+0xbd00], [R184.64], P3 ;  /* 0x0bd00000b8f77fae */ /* 0x0007e80009921844 */
[----:B------:R4:W-:Y:S04]  /*b4d0*/  LDGSTS.E [R246+0xa180], [R206.64], P3 ;  /* 0x0a180000cef67fae */ /* 0x0009e80009921844 */
[----:B-1----:R2:W5:Y:S04]  /*b4e0*/  LDL.LU.64 R186, [R1+0xb10] ;  /* 0x000b100001ba7983 */ /* 0x0025680000300a00 */
[----:B---3--:R2:W5:Y:S01]  /*b4f0*/  LDL.LU.64 R184, [R1+0xb08] ;  /* 0x000b080001b87983 */ /* 0x0085620000300a00 */
[----:B------:R-:W-:-:S03]  /*b500*/  LOP3.LUT R247, R0, 0x40, RZ, 0x3c, !PT ;  /* 0x0000004000f77812 */ /* 0x000fc600078e3cff */
        /* <DEDUP_REMOVED lines=11> */
[----:B---3--:R2:W5:Y:S04]  /*b5c0*/  LDL.LU.64 R192, [R1+0xad8] ;  /* 0x000ad80001c07983 */ /* 0x0085680000300a00 */
[----:B----4-:R2:W5:Y:S04]  /*b5d0*/  LDL.LU.64 R190, [R1+0xad0] ;  /* 0x000ad00001be7983 */ /* 0x0105680000300a00 */
[----:B------:R1:W-:Y:S01]  /*b5e0*/  LDGSTS.E [R246+0xbd80], [R188.64], P3 ;  /* 0x0bd80000bcf67fae */ /* 0x0003e20009921844 */
[----:B------:R-:W-:-:S03]  /*b5f0*/  LOP3.LUT R0, R0, 0x50, RZ, 0x3c, !PT ;  /* 0x0000005000007812 */ /* 0x000fc600078e3cff */
        /* <DEDUP_REMOVED lines=47> */
[----:B------:R2:W-:Y:S04]  /*b8f0*/  STL [R1+0x158], RZ ;  /* 0x000158ff01007387 */ /* 0x0005e80000100800 */
        /* <DEDUP_REMOVED lines=16> */
[----:B------:R2:W-:Y:S01]  /*ba00*/  STL [R1+0x4c], RZ ;  /* 0x00004cff01007387 */ /* 0x0005e20000100800 */
        /* <DEDUP_REMOVED lines=10> */
[----:B------:R-:W-:-:S03]  /*bab0*/  CS2R R48, SRZ ;  /* 0x0000000000307805 */ /* 0x000fc6000001ff00 */
[----:B------:R-:W0:Y:S01]  /*bac0*/  LDGDEPBAR ;  /* 0x00000000000079af */ /* 0x000e220000000000 */
[----:B------:R-:W-:Y:S01]  /*bad0*/  CS2R R50, SRZ ;  /* 0x0000000000327805 */ /* 0x000fe2000001ff00 */
        /* <DEDUP_REMOVED lines=34> */
[----:B-1----:R-:W-:Y:S01]  /*bd00*/  CS2R R248, SRZ ;  /* 0x0000000000f87805 */ /* 0x002fe2000001ff00 */
[----:B---3--:R-:W-:Y:S01]  /*bd10*/  CS2R R250, SRZ ;  /* 0x0000000000fa7805 */ /* 0x008fe2000001ff00 */
[----:B----4-:R-:W-:Y:S01]  /*bd20*/  CS2R R244, SRZ ;  /* 0x0000000000f47805 */ /* 0x010fe2000001ff00 */
        /* <DEDUP_REMOVED lines=9> */
[----:B------:R-:W-:Y:S05]  /*bdc0*/  @!P2 BRA `(.L_x_0) ;  /* 0x0000fc200000a947 */ /* 0x000fea0003800000 */
[----:B--2---:R-:W2:Y:S04]  /*bdd0*/  LDL.LU.64 R30, [R1+0x730] ;  /* 0x00073000011e7983 */ /* 0x004ea80000300a00 */
[----:B------:R-:W3:Y:S04]  /*bde0*/  LDL.LU.64 R74, [R1+0xc0] ;  /* 0x0000c000014a7983 */ /* 0x000ee80000300a00 */
[----:B------:R-:W4:Y:S04]  /*bdf0*/  LDL.LU.64 R10, [R1+0x778] ;  /* 0x00077800010a7983 */ /* 0x000f280000300a00 */
        /* <DEDUP_REMOVED lines=13> */
[----:B------:R-:W3:Y:S04]  /*bed0*/  LDL.LU.64 R76, [R1+0x340] ;  /* 0x00034000014c7983 */ /* 0x000ee80000300a00 */
[----:B------:R-:W4:Y:S04]  /*bee0*/  LDL.LU.64 R78, [R1+0x348] ;  /* 0x00034800014e7983 */ /* 0x000f280000300a00 */
[----:B------:R-:W4:Y:S01]  /*bef0*/  LDL.LU.64 R72, [R1+0x350] ;  /* 0x0003500001487983 */ /* 0x000f220000300a00 */
[----:B--2---:R-:W-:-:S03]  /*bf00*/  IMAD.MOV.U32 R0, RZ, RZ, R83 ;  /* 0x000000ffff007224 */ /* 0x004fc600078e0053 */
[----:B------:R-:W-:Y:S04]  /*bf10*/  STL [R1+0x8b8], R82 ;  /* 0x0008b85201007387 */ /* 0x000fe80000100800 */
[----:B---3--:R-:W-:Y:S04]  /*bf20*/  STL [R1+0x8c0], R76 ;  /* 0x0008c04c01007387 */ /* 0x008fe80000100800 */
[----:B------:R1:W-:Y:S04]  /*bf30*/  STL [R1+0x8b4], R0 ;  /* 0x0008b40001007387 */ /* 0x0003e80000100800 */
[----:B----4-:R-:W-:Y:S01]  /*bf40*/  STL [R1+0x8c8], R78 ;  /* 0x0008c84e01007387 */ /* 0x010fe20000100800 */
[----:B-1----:R-:W-:-:S05]  /*bf50*/  MOV R0, R77 ;  /* 0x0000004d00007202 */ /* 0x002fca0000000f00 */
[----:B------:R1:W-:Y:S04]  /*bf60*/  STL [R1+0x8bc], R0 ;  /* 0x0008bc0001007387 */ /* 0x0003e80000100800 */
[----:B------:R-:W2:Y:S04]  /*bf70*/  LDL.LU.64 R82, [R1+0x288] ;  /* 0x0002880001527983 */ /* 0x000ea80000300a00 */
[----:B------:R3:W-:Y:S01]  /*bf80*/  STL [R1+0x8d0], R72 ;  /* 0x0008d04801007387 */ /* 0x0007e20000100800 */
[----:B-1----:R-:W-:-:S05]  /*bf90*/  IMAD.MOV.U32 R0, RZ, RZ, R79 ;  /* 0x000000ffff007224 */ /* 0x002fca00078e004f */
[----:B------:R1:W-:Y:S04]  /*bfa0*/  STL [R1+0x8c4], R0 ;  /* 0x0008c40001007387 */ /* 0x0003e80000100800 */
[----:B-----5:R-:W-:Y:S01]  /*bfb0*/  STL [R1+0x8d4], R150 ;  /* 0x0008d49601007387 */ /* 0x020fe20000100800 */
[----:B---3--:R-:W-:Y:S01]  /*bfc0*/  IMAD.MOV.U32 R72, RZ, RZ, R74 ;  /* 0x000000ffff487224 */ /* 0x008fe200078e004a */
[----:B------:R-:W-:Y:S01]  /*bfd0*/  MOV R74, R240 ;  /* 0x000000f0004a7202 */ /* 0x000fe20000000f00 */
[----:B------:R-:W-:Y:S02]  /*bfe0*/  IMAD.MOV.U32 R240, RZ, RZ, R250 ;  /* 0x000000fffff07224 */ /* 0x000fe400078e00fa */
[----:B------:R-:W-:Y:S02]  /*bff0*/  IMAD.MOV.U32 R250, RZ, RZ, R246 ;  /* 0x000000fffffa7224 */ /* 0x000fe400078e00f6 */
[----:B-1----:R-:W-:-:S02]  /*c000*/  IMAD.MOV.U32 R0, RZ, RZ, R73 ;  /* 0x000000ffff007224 */ /* 0x002fc400078e0049 */
[----:B------:R-:W-:Y:S02]  /*c010*/  IMAD.MOV.U32 R73, RZ, RZ, R75 ;  /* 0x000000ffff497224 */ /* 0x000fe400078e004b */
[----:B------:R-:W-:Y:S01]  /*c020*/  IMAD.MOV.U32 R75, RZ, RZ, R241 ;  /* 0x000000ffff4b7224 */ /* 0x000fe200078e00f1 */
[----:B------:R2:W-:Y:S01]  /*c030*/  STL [R1+0x8cc], R0 ;  /* 0x0008cc0001007387 */ /* 0x0005e20000100800 */
[----:B------:R-:W-:Y:S01]  /*c040*/  IMAD.MOV.U32 R241, RZ, RZ, R251 ;  /* 0x000000fffff17224 */ /* 0x000fe200078e00fb */
[----:B------:R-:W-:Y:S01]  /*c050*/  MOV R251, R247 ;  /* 0x000000f700fb7202 */ /* 0x000fe20000000f00 */
[----:B------:R-:W-:Y:S01]  /*c060*/  IMAD.MOV.U32 R246, RZ, RZ, R34 ;  /* 0x000000fffff67224 */ /* 0x000fe200078e0022 */
[----:B------:R-:W-:Y:S01]  /*c070*/  STL [R1+0x8ac], R151 ;  /* 0x0008ac9701007387 */ /* 0x000fe20000100800 */
[----:B------:R-:W-:Y:S02]  /*c080*/  IMAD.MOV.U32 R247, RZ, RZ, R35 ;  /* 0x000000fffff77224 */ /* 0x000fe400078e0023 */
[----:B------:R-:W-:Y:S01]  /*c090*/  IMAD.MOV.U32 R34, RZ, RZ, R8 ;  /* 0x000000ffff227224 */ /* 0x000fe200078e0008 */
[----:B------:R-:W-:Y:S01]  /*c0a0*/  STL [R1+0x8b0], R148 ;  /* 0x0008b09401007387 */ /* 0x000fe20000100800 */
[----:B------:R-:W-:-:S03]  /*c0b0*/  IMAD.MOV.U32 R35, RZ, RZ, R9 ;  /* 0x000000ffff237224 */ /* 0x000fc600078e0009 */
[----:B------:R-:W-:Y:S04]  /*c0c0*/  STL [R1+0x2d8], R149 ;  /* 0x0002d89501007387 */ /* 0x000fe80000100800 */
        /* <DEDUP_REMOVED lines=9> */
[----:B------:R-:W3:Y:S04]  /*c160*/  LDL.LU.64 R76, [R1+0x290] ;  /* 0x00029000014c7983 */ /* 0x000ee80000300a00 */
[----:B------:R-:W-:Y:S04]  /*c170*/  STL [R1+0x2fc], R157 ;  /* 0x0002fc9d01007387 */ /* 0x000fe80000100800 */
[----:B------:R-:W4:Y:S04]  /*c180*/  LDL.LU.64 R78, [R1+0x298] ;  /* 0x00029800014e7983 */ /* 0x000f280000300a00 */
[----:B------:R-:W-:Y:S04]  /*c190*/  STL [R1+0x308], R158 ;  /* 0x0003089e01007387 */ /* 0x000fe80000100800 */
[----:B------:R-:W4:Y:S04]  /*c1a0*/  LDL.LU.64 R8, [R1+0x2a0] ;  /* 0x0002a00001087983 */ /* 0x000f280000300a00 */
        /* <DEDUP_REMOVED lines=8> */
[----:B------:R-:W-:Y:S01]  /*c230*/  STL [R1+0x324], R167 ;  /* 0x000324a701007387 */ /* 0x000fe20000100800 */
[----:B--2---:R-:W-:-:S03]  /*c240*/  MOV R0, R83 ;  /* 0x0000005300007202 */ /* 0x004fc60000000f00 */
[----:B------:R-:W-:Y:S04]  /*c250*/  STL [R1+0x330], R82 ;  /* 0x0003305201007387 */ /* 0x000fe80000100800 */
[----:B---3--:R-:W-:Y:S04]  /*c260*/  STL [R1+0x338], R76 ;  /* 0x0003384c01007387 */ /* 0x008fe80000100800 */
[----:B------:R1:W-:Y:S04]  /*c270*/  STL [R1+0x32c], R0 ;  /* 0x00032c0001007387 */ /* 0x0003e80000100800 */
[----:B----4-:R-:W-:Y:S01]  /*c280*/  STL [R1+0x340], R78 ;  /* 0x0003404e01007387 */ /* 0x010fe20000100800 */
[----:B-1----:R-:W-:-:S05]  /*c290*/  IMAD.MOV.U32 R0, RZ, RZ, R77 ;  /* 0x000000ffff007224 */ /* 0x002fca00078e004d */
[----:B------:R1:W-:Y:S04]  /*c2a0*/  STL [R1+0x334], R0 ;  /* 0x0003340001007387 */ /* 0x0003e80000100800 */
[----:B------:R-:W-:Y:S01]  /*c2b0*/  STL [R1+0x348], R8 ;  /* 0x0003480801007387 */ /* 0x000fe20000100800 */
[----:B-1----:R-:W-:-:S05]  /*c2c0*/  IMAD.MOV.U32 R0, RZ, RZ, R79 ;  /* 0x000000ffff007224 */ /* 0x002fca00078e004f */
[----:B------:R1:W-:Y:S04]  /*c2d0*/  STL [R1+0x33c], R0 ;  /* 0x00033c0001007387 */ /* 0x0003e80000100800 */
[----:B------:R-:W-:Y:S01]  /*c2e0*/  STL [R1+0x350], R224 ;  /* 0x000350e001007387 */ /* 0x000fe20000100800 */
[----:B-1----:R-:W-:-:S05]  /*c2f0*/  IMAD.MOV.U32 R0, RZ, RZ, R9 ;  /* 0x000000ffff007224 */ /* 0x002fca00078e0009 */
[----:B------:R1:W-:Y:S04]  /*c300*/  STL [R1+0x344], R0 ;  /* 0x0003440001007387 */ /* 0x0003e80000100800 */
[----:B------:R-:W-:Y:S04]  /*c310*/  STL [R1+0x34c], R225 ;  /* 0x00034ce101007387 */ /* 0x000fe80000100800 */
[----:B------:R-:W-:Y:S04]  /*c320*/  STL [R1+0x358], R226 ;  /* 0x000358e201007387 */ /* 0x000fe80000100800 */
[----:B------:R-:W2:Y:S04]  /*c330*/  LDL.LU.64 R8, [R1+0x770] ;  /* 0x0007700001087983 */ /* 0x000ea80000300a00 */
[----:B------:R-:W3:Y:S04]  /*c340*/  LDL.LU.64 R78, [R1+0x58] ;  /* 0x00005800014e7983 */ /* 0x000ee80000300a00 */
        /* <DEDUP_REMOVED lines=10> */
[----:B------:R-:W2:Y:S04]  /*c3f0*/  LDL.LU.64 R80, [R1+0x3e8] ;  /* 0x0003e80001507983 */ /* 0x000ea80000300a00 */
[----:B------:R-:W-:Y:S04]  /*c400*/  STL [R1+0x380], R212 ;  /* 0x000380d401007387 */ /* 0x000fe80000100800 */
[----:B------:R-:W-:Y:S04]  /*c410*/  STL [R1+0x37c], R213 ;  /* 0x00037cd501007387 */ /* 0x000fe80000100800 */
[----:B------:R-:W-:Y:S04]  /*c420*/  STL [R1+0x388], R214 ;  /* 0x000388d601007387 */ /* 0x000fe80000100800 */
[----:B------:R-:W2:Y:S04]  /*c430*/  LDL.LU.64 R94, [R1+0x3b0] ;  /* 0x0003b000015e7983 */ /* 0x000ea80000300a00 */
[----:B------:R-:W-:Y:S04]  /*c440*/  STL [R1+0x384], R215 ;  /* 0x000384d701007387 */ /* 0x000fe80000100800 */
[----:B------:R-:W-:Y:S04]  /*c450*/  STL [R1+0x390], R188 ;  /* 0x000390bc01007387 */ /* 0x000fe80000100800 */
[----:B------:R-:W-:Y:S04]  /*c460*/  STL [R1+0x38c], R189 ;  /* 0x00038cbd01007387 */ /* 0x000fe80000100800 */
[----:B------:R-:W-:Y:S04]  /*c470*/  STL [R1+0x398], R190 ;  /* 0x000398be01007387 */ /* 0x000fe80000100800 */
[----:B------:R-:W3:Y:S04]  /*c480*/  LDL.LU.64 R90, [R1+0x3c0] ;  /* 0x0003c000015a7983 */ /* 0x000ee80000300a00 */
[----:B------:R-:W-:Y:S04]  /*c490*/  STL [R1+0x394], R191 ;  /* 0x000394bf01007387 */ /* 0x000fe80000100800 */
[----:B------:R-:W3:Y:S04]  /*c4a0*/  LDL.LU.64 R84, [R1+0x3c8] ;  /* 0x0003c80001547983 */ /* 0x000ee80000300a00 */
[----:B------:R-:W-:Y:S04]  /*c4b0*/  STL [R1+0x3a0], R192 ;  /* 0x0003a0c001007387 */ /* 0x000fe80000100800 */
[----:B------:R-:W3:Y:S04]  /*c4c0*/  LDL.LU.64 R82, [R1+0x2a8] ;  /* 0x0002a80001527983 */ /* 0x000ee80000300a00 */
[----:B------:R-:W-:Y:S04]  /*c4d0*/  STL [R1+0x39c], R193 ;  /* 0x00039cc101007387 */ /* 0x000fe80000100800 */
[----:B------:R-:W3:Y:S04]  /*c4e0*/  LDL.LU.64 R76, [R1+0x2b0] ;  /* 0x0002b000014c7983 */ /* 0x000ee80000300a00 */
[----:B------:R-:W-:Y:S04]  /*c4f0*/  STL [R1+0x3a8], R194 ;  /* 0x0003a8c201007387 */ /* 0x000fe80000100800 */
[----:B------:R-:W-:Y:S04]  /*c500*/  STL [R1+0x3a4], R195 ;  /* 0x0003a4c301007387 */ /* 0x000fe80000100800 */
[----:B--2---:R-:W-:Y:S04]  /*c510*/  STL [R1+0x3b0], R94 ;  /* 0x0003b05e01007387 */ /* 0x004fe80000100800 */
[----:B------:R-:W2:Y:S01]  /*c520*/  LDL.LU.64 R86, [R1+0x2b8] ;  /* 0x0002b80001567983 */ /* 0x000ea20000300a00 */
[----:B-1----:R-:W-:-:S03]  /*c530*/  IMAD.MOV.U32 R0, RZ, RZ, R95 ;  /* 0x000000ffff007224 */ /* 0x002fc600078e005f */
[----:B----4-:R-:W-:Y:S04]  /*c540*/  STL [R1+0x3b8], R88 ;  /* 0x0003b85801007387 */ /* 0x010fe80000100800 */
[----:B------:R1:W-:Y:S04]  /*c550*/  STL [R1+0x3ac], R0 ;  /* 0x0003ac0001007387 */ /* 0x0003e80000100800 */
[----:B---3--:R-:W-:Y:S01]  /*c560*/  STL [R1+0x3c0], R90 ;  /* 0x0003c05a01007387 */ /* 0x008fe20000100800 */
[----:B-1----:R-:W-:-:S05]  /*c570*/  MOV R0, R89 ;  /* 0x0000005900007202 */ /* 0x002fca0000000f00 */
[----:B------:R1:W-:Y:S04]  /*c580*/  STL [R1+0x3b4], R0 ;  /* 0x0003b40001007387 */ /* 0x0003e80000100800 */
[----:B------:R-:W-:Y:S01]  /*c590*/  STL [R1+0x3c8], R84 ;  /* 0x0003c85401007387 */ /* 0x000fe20000100800 */
[----:B-1----:R-:W-:-:S05]  /*c5a0*/  IMAD.MOV.U32 R0, RZ, RZ, R91 ;  /* 0x000000ffff007224 */ /* 0x002fca00078e005b */
[----:B------:R1:W-:Y:S04]  /*c5b0*/  STL [R1+0x3bc], R0 ;  /* 0x0003bc0001007387 */ /* 0x0003e80000100800 */
[----:B------:R-:W-:Y:S01]  /*c5c0*/  STL [R1+0x3d0], R82 ;  /* 0x0003d05201007387 */ /* 0x000fe20000100800 */
[----:B-1----:R-:W-:-:S05]  /*c5d0*/  IMAD.MOV.U32 R0, RZ, RZ, R85 ;  /* 0x000000ffff007224 */ /* 0x002fca00078e0055 */
[----:B------:R1:W-:Y:S04]  /*c5e0*/  STL [R1+0x3c4], R0 ;  /* 0x0003c40001007387 */ /* 0x0003e80000100800 */
[----:B------:R-:W-:Y:S01]  /*c5f0*/  STL [R1+0x3d8], R76 ;  /* 0x0003d84c01007387 */ /* 0x000fe20000100800 */
[----:B-1----:R-:W-:-:S05]  /*c600*/  IMAD.MOV.U32 R0, RZ, RZ, R83 ;  /* 0x000000ffff007224 */ /* 0x002fca00078e0053 */
[----:B------:R1:W-:Y:S02]  /*c610*/  STL [R1+0x3cc], R0 ;  /* 0x0003cc0001007387 */ /* 0x0003e40000100800 */
[----:B-1----:R-:W-:Y:S02]  /*c620*/  IMAD.MOV.U32 R0, RZ, RZ, R77 ;  /* 0x000000ffff007224 */ /* 0x002fe400078e004d */
[----:B------:R-:W3:Y:S04]  /*c630*/  LDL.LU.64 R76, [R1+0x280] ;  /* 0x00028000014c7983 */ /* 0x000ee80000300a00 */
[----:B------:R2:W-:Y:S04]  /*c640*/  STL [R1+0x3d4], R0 ;  /* 0x0003d40001007387 */ /* 0x0005e80000100800 */
[----:B------:R-:W4:Y:S01]  /*c650*/  LDL.LU.64 R82, [R1+0x440] ;  /* 0x0004400001527983 */ /* 0x000f220000300a00 */
[----:B--2---:R-:W-:-:S03]  /*c660*/  MOV R0, R87 ;  /* 0x0000005700007202 */ /* 0x004fc60000000f00 */
[----:B------:R-:W-:Y:S04]  /*c670*/  STL [R1+0x3e0], R86 ;  /* 0x0003e05601007387 */ /* 0x000fe80000100800 */
[----:B------:R-:W-:Y:S04]  /*c680*/  STL [R1+0x3e8], R80 ;  /* 0x0003e85001007387 */ /* 0x000fe80000100800 */
[----:B------:R1:W-:Y:S04]  /*c690*/  STL [R1+0x3dc], R0 ;  /* 0x0003dc0001007387 */ /* 0x0003e80000100800 */
[----:B------:R-:W-:Y:S01]  /*c6a0*/  STL [R1+0x3f0], R232 ;  /* 0x0003f0e801007387 */ /* 0x000fe20000100800 */
[----:B-1----:R-:W-:-:S05]  /*c6b0*/  IMAD.MOV.U32 R0, RZ, RZ, R81 ;  /* 0x000000ffff007224 */ /* 0x002fca00078e0051 */
[----:B------:R3:W-:Y:S04]  /*c6c0*/  STL [R1+0x3e4], R0 ;  /* 0x0003e40001007387 */ /* 0x0007e80000100800 */
[----:B------:R-:W-:Y:S04]  /*c6d0*/  STL [R1+0x3ec], R233 ;  /* 0x0003ece901007387 */ /* 0x000fe80000100800 */
[----:B------:R-:W-:Y:S04]  /*c6e0*/  STL [R1+0x3f8], R234 ;  /* 0x0003f8ea01007387 */ /* 0x000fe80000100800 */
[----:B------:R-:W-:Y:S04]  /*c6f0*/  STL [R1+0x3f4], R235 ;  /* 0x0003f4eb01007387 */ /* 0x000fe80000100800 */
[----:B------:R-:W-:Y:S04]  /*c700*/  STL [R1+0x400], R236 ;  /* 0x000400ec01007387 */ /* 0x000fe80000100800 */
[----:B------:R-:W2:Y:S04]  /*c710*/  LDL.LU.64 R86, [R1+0x430] ;  /* 0x0004300001567983 */ /* 0x000ea80000300a00 */
[----:B------:R-:W-:Y:S04]  /*c720*/  STL [R1+0x3fc], R237 ;  /* 0x0003fced01007387 */ /* 0x000fe80000100800 */
[----:B------:R-:W4:Y:S01]  /*c730*/  LDL.LU.64 R80, [R1+0x438] ;  /* 0x0004380001507983 */ /* 0x000f220000300a00 */
[----:B---3--:R-:W-:-:S03]  /*c740*/  IMAD.MOV.U32 R0, RZ, RZ, R77 ;  /* 0x000000ffff007224 */ /* 0x008fc600078e004d */
[----:B------:R1:W-:Y:S04]  /*c750*/  STL [R1+0x408], R76 ;  /* 0x0004084c01007387 */ /* 0x0003e80000100800 */
[----:B------:R3:W-:Y:S04]  /*c760*/  STL [R1+0x404], R0 ;  /* 0x0004040001007387 */ /* 0x0007e80000100800 */
[----:B------:R-:W-:Y:S04]  /*c770*/  STL [R1+0x410], R216 ;  /* 0x000410d801007387 */ /* 0x000fe80000100800 */
[----:B------:R-:W-:Y:S04]  /*c780*/  STL [R1+0x40c], R217 ;  /* 0x00040cd901007387 */ /* 0x000fe80000100800 */
[----:B------:R-:W-:Y:S04]  /*c790*/  STL [R1+0x418], R218 ;  /* 0x000418da01007387 */ /* 0x000fe80000100800 */
[----:B------:R-:W-:Y:S04]  /*c7a0*/  STL [R1+0x414], R219 ;  /* 0x000414db01007387 */ /* 0x000fe80000100800 */
[----:B------:R-:W-:Y:S04]  /*c7b0*/  STL [R1+0x420], R220 ;  /* 0x000420dc01007387 */ /* 0x000fe80000100800 */
[----:B------:R-:W-:Y:S04]  /*c7c0*/  STL [R1+0x41c], R221 ;  /* 0x00041cdd01007387 */ /* 0x000fe80000100800 */
[----:B-1----:R-:W4:Y:S04]  /*c7d0*/  LDL.LU.64 R76, [R1+0x448] ;  /* 0x00044800014c7983 */ /* 0x002f280000300a00 */
[----:B------:R-:W-:Y:S04]  /*c7e0*/  STL [R1+0x428], R222 ;  /* 0x000428de01007387 */ /* 0x000fe80000100800 */
[----:B------:R-:W-:Y:S04]  /*c7f0*/  STL [R1+0x424], R223 ;  /* 0x000424df01007387 */ /* 0x000fe80000100800 */
[----:B--2---:R-:W-:Y:S04]  /*c800*/  STL [R1+0x430], R86 ;  /* 0x0004305601007387 */ /* 0x004fe80000100800 */
[----:B------:R-:W2:Y:S01]  /*c810*/  LDL.LU.64 R94, [R1+0x450] ;  /* 0x00045000015e7983 */ /* 0x000ea20000300a00 */
[----:B---3--:R-:W-:-:S03]  /*c820*/  IMAD.MOV.U32 R0, RZ, RZ, R87 ;  /* 0x000000ffff007224 */ /* 0x008fc600078e0057 */
[----:B------:R-:W3:Y:S04]  /*c830*/  LDL.LU.64 R88, [R1+0x458] ;  /* 0x0004580001587983 */ /* 0x000ee80000300a00 */
[----:B----4-:R-:W-:Y:S04]  /*c840*/  STL [R1+0x438], R80 ;  /* 0x0004385001007387 */ /* 0x010fe80000100800 */
[----:B------:R1:W-:Y:S04]  /*c850*/  STL [R1+0x42c], R0 ;  /* 0x00042c0001007387 */ /* 0x0003e80000100800 */
[----:B------:R-:W4:Y:S01]  /*c860*/  LDL.LU.64 R90, [R1+0x460] ;  /* 0x00046000015a7983 */ /* 0x000f220000300a00 */
[----:B-1----:R-:W-:-:S05]  /*c870*/  IMAD.MOV.U32 R0, RZ, RZ, R81 ;  /* 0x000000ffff007224 */ /* 0x002fca00078e0051 */
[----:B------:R1:W-:Y:S04]  /*c880*/  STL [R1+0x434], R0 ;  /* 0x0004340001007387 */ /* 0x0003e80000100800 */
[----:B------:R-:W-:Y:S04]  /*c890*/  STL [R1+0x440], R82 ;  /* 0x0004405201007387 */ /* 0x000fe80000100800 */
[----:B------:R-:W4:Y:S01]  /*c8a0*/  LDL.LU.64 R84, [R1+0x468] ;  /* 0x0004680001547983 */ /* 0x000f220000300a00 */
[----:B-1----:R-:W-:-:S03]  /*c8b0*/  MOV R0, R83 ;  /* 0x0000005300007202 */ /* 0x002fc60000000f00 */
[----:B------:R-:W4:Y:S04]  /*c8c0*/  LDL.LU.64 R86, [R1+0x470] ;  /* 0x0004700001567983 */ /* 0x000f280000300a00 */
[----:B------:R1:W-:Y:S04]  /*c8d0*/  STL [R1+0x43c], R0 ;  /* 0x00043c0001007387 */ /* 0x0003e80000100800 */
[----:B------:R2:W-:Y:S04]  /*c8e0*/  STL [R1+0x448], R76 ;  /* 0x0004484c01007387 */ /* 0x0005e80000100800 */
[----:B------:R-:W4:Y:S01]  /*c8f0*/  LDL.LU.64 R80, [R1+0x478] ;  /* 0x0004780001507983 */ /* 0x000f220000300a00 */
[----:B-1----:R-:W-:-:S03]  /*c900*/  IMAD.MOV.U32 R0, RZ, RZ, R77 ;  /* 0x000000ffff007224 */ /* 0x002fc600078e004d */
[----:B------:R-:W4:Y:S04]  /*c910*/  LDL.LU.64 R82, [R1+0x480] ;  /* 0x0004800001527983 */ /* 0x000f280000300a00 */
[----:B------:R1:W-:Y:S04]  /*c920*/  STL [R1+0x444], R0 ;  /* 0x0004440001007387 */ /* 0x0003e80000100800 */
[----:B--2---:R-:W-:Y:S04]  /*c930*/  STL [R1+0x450], R94 ;  /* 0x0004505e01007387 */ /* 0x004fe80000100800 */
[----:B------:R-:W2:Y:S01]  /*c940*/  LDL.LU.64 R76, [R1+0x488] ;  /* 0x00048800014c7983 */ /* 0x000ea20000300a00 */
[----:B-1----:R-:W-:-:S03]  /*c950*/  IMAD.MOV.U32 R0, RZ, RZ, R95 ;  /* 0x000000ffff007224 */ /* 0x002fc600078e005f */
[----:B---3--:R-:W-:Y:S04]  /*c960*/  STL [R1+0x458], R88 ;  /* 0x0004585801007387 */ /* 0x008fe80000100800 */
[----:B------:R1:W-:Y:S04]  /*c970*/  STL [R1+0x44c], R0 ;  /* 0x00044c0001007387 */ /* 0x0003e80000100800 */
[----:B----4-:R-:W-:Y:S01]  /*c980*/  STL [R1+0x460], R90 ;  /* 0x0004605a01007387 */ /* 0x010fe20000100800 */
[----:B-1----:R-:W-:-:S05]  /*c990*/  IMAD.MOV.U32 R0, RZ, RZ, R89 ;  /* 0x000000ffff007224 */ /* 0x002fca00078e0059 */
[----:B------:R1:W-:Y:S02]  /*c9a0*/  STL [R1+0x454], R0 ;  /* 0x0004540001007387 */ /* 0x0003e40000100800 */
[----:B-1----:R-:W-:-:S05]  /*c9b0*/  IMAD.MOV.U32 R0, RZ, RZ, R91 ;  /* 0x000000ffff007224 */ /* 0x002fca00078e005b */
[----:B------:R1:W-:Y:S04]  /*c9c0*/  STL [R1+0x45c], R0 ;  /* 0x00045c0001007387 */ /* 0x0003e80000100800 */
[----:B------:R-:W-:Y:S01]  /*c9d0*/  STL [R1+0x468], R84 ;  /* 0x0004685401007387 */ /* 0x000fe20000100800 */
[----:B-1----:R-:W-:-:S03]  /*c9e0*/  MOV R0, R85 ;  /* 0x0000005500007202 */ /* 0x002fc60000000f00 */
[----:B------:R-:W-:Y:S04]  /*c9f0*/  STL [R1+0x470], R86 ;  /* 0x0004705601007387 */ /* 0x000fe80000100800 */
[----:B------:R1:W-:Y:S02]  /*ca00*/  STL [R1+0x464], R0 ;  /* 0x0004640001007387 */ /* 0x0003e40000100800 */
[----:B-1----:R-:W-:Y:S02]  /*ca10*/  IMAD.MOV.U32 R0, RZ, RZ, R87 ;  /* 0x000000ffff007224 */ /* 0x002fe400078e0057 */
[----:B------:R-:W-:Y:S04]  /*ca20*/  STL [R1+0x478], R80 ;  /* 0x0004785001007387 */ /* 0x000fe80000100800 */
[----:B------:R1:W-:Y:S04]  /*ca30*/  STL [R1+0x46c], R0 ;  /* 0x00046c0001007387 */ /* 0x0003e80000100800 */
[----:B------:R-:W-:Y:S01]  /*ca40*/  STL [R1+0x480], R82 ;  /* 0x0004805201007387 */ /* 0x000fe20000100800 */
[----:B-1----:R-:W-:-:S05]  /*ca50*/  IMAD.MOV.U32 R0, RZ, RZ, R81 ;  /* 0x000000ffff007224 */ /* 0x002fca00078e0051 */
[----:B------:R1:W-:Y:S02]  /*ca60*/  STL [R1+0x474], R0 ;  /* 0x0004740001007387 */ /* 0x0003e40000100800 */
[----:B-1----:R-:W-:Y:S02]  /*ca70*/  IMAD.MOV.U32 R0, RZ, RZ, R83 ;  /* 0x000000ffff007224 */ /* 0x002fe400078e0053 */
[----:B--2---:R-:W-:Y:S04]  /*ca80*/  STL [R1+0x488], R76 ;  /* 0x0004884c01007387 */ /* 0x004fe80000100800 */
[----:B------:R1:W-:Y:S04]  /*ca90*/  STL [R1+0x47c], R0 ;  /* 0x00047c0001007387 */ /* 0x0003e80000100800 */
[----:B------:R-:W2:Y:S01]  /*caa0*/  LDL.LU.64 R84, [R1+0x4b0] ;  /* 0x0004b00001547983 */ /* 0x000ea20000300a00 */
[----:B-1----:R-:W-:-:S05]  /*cab0*/  IMAD.MOV.U32 R0, RZ, RZ, R77 ;  /* 0x000000ffff007224 */ /* 0x002fca00078e004d */
[----:B------:R2:W-:Y:S04]  /*cac0*/  STL [R1+0x484], R0 ;  /* 0x0004840001007387 */ /* 0x0005e80000100800 */
[----:B------:R-:W3:Y:S04]  /*cad0*/  LDL.LU.64 R86, [R1+0x4b8] ;  /* 0x0004b80001567983 */ /* 0x000ee80000300a00 */
[----:B------:R-:W-:Y:S04]  /*cae0*/  STL [R1+0x490], R2 ;  /* 0x0004900201007387 */ /* 0x000fe80000100800 */
[----:B------:R-:W-:Y:S04]  /*caf0*/  STL [R1+0x48c], R3 ;  /* 0x00048c0301007387 */ /* 0x000fe80000100800 */
[----:B------:R-:W4:Y:S04]  /*cb00*/  LDL.LU.64 R80, [R1+0x4c0] ;  /* 0x0004c00001507983 */ /* 0x000f280000300a00 */
[----:B------:R-:W-:Y:S04]  /*cb10*/  STL [R1+0x498], R12 ;  /* 0x0004980c01007387 */ /* 0x000fe80000100800 */
[----:B------:R-:W-:Y:S04]  /*cb20*/  STL [R1+0x494], R13 ;  /* 0x0004940d01007387 */ /* 0x000fe80000100800 */
[----:B------:R-:W-:Y:S04]  /*cb30*/  STL [R1+0x4a0], R14 ;  /* 0x0004a00e01007387 */ /* 0x000fe80000100800 */
[----:B------:R-:W4:Y:S04]  /*cb40*/  LDL.LU.64 R82, [R1+0x4c8] ;  /* 0x0004c80001527983 */ /* 0x000f280000300a00 */
[----:B------:R-:W-:Y:S04]  /*cb50*/  STL [R1+0x49c], R15 ;  /* 0x00049c0f01007387 */ /* 0x000fe80000100800 */
[----:B------:R-:W-:Y:S04]  /*cb60*/  STL [R1+0x4a8], R16 ;  /* 0x0004a81001007387 */ /* 0x000fe80000100800 */
[----:B------:R-:W-:Y:S04]  /*cb70*/  STL [R1+0x4a4], R17 ;  /* 0x0004a41101007387 */ /* 0x000fe80000100800 */
[----:B------:R-:W4:Y:S01]  /*cb80*/  LDL.LU.64 R76, [R1+0x4d0] ;  /* 0x0004d000014c7983 */ /* 0x000f220000300a00 */
[----:B--2---:R-:W-:-:S03]  /*cb90*/  MOV R0, R85 ;  /* 0x0000005500007202 */ /* 0x004fc60000000f00 */
[----:B------:R-:W-:Y:S04]  /*cba0*/  STL [R1+0x4b0], R84 ;  /* 0x0004b05401007387 */ /* 0x000fe80000100800 */
[----:B------:R1:W-:Y:S04]  /*cbb0*/  STL [R1+0x4ac], R0 ;  /* 0x0004ac0001007387 */ /* 0x0003e80000100800 */
[----:B---3--:R-:W-:Y:S01]  /*cbc0*/  STL [R1+0x4b8], R86 ;  /* 0x0004b85601007387 */ /* 0x008fe20000100800 */
[----:B-1----:R-:W-:-:S03]  /*cbd0*/  IMAD.MOV.U32 R0, RZ, RZ, R87 ;  /* 0x000000ffff007224 */ /* 0x002fc600078e0057 */
[----:B------:R-:W2:Y:S04]  /*cbe0*/  LDL.LU.64 R88, [R1+0x4d8] ;  /* 0x0004d80001587983 */ /* 0x000ea80000300a00 */
[----:B------:R1:W-:Y:S04]  /*cbf0*/  STL [R1+0x4b4], R0 ;  /* 0x0004b40001007387 */ /* 0x0003e80000100800 */
[----:B----4-:R-:W-:Y:S04]  /*cc00*/  STL [R1+0x4c0], R80 ;  /* 0x0004c05001007387 */ /* 0x010fe80000100800 */
[----:B------:R-:W3:Y:S01]  /*cc10*/  LDL.LU.64 R90, [R1+0x4e0] ;  /* 0x0004e000015a7983 */ /* 0x000ee20000300a00 */
[----:B-1----:R-:W-:-:S03]  /*cc20*/  IMAD.MOV.U32 R0, RZ, RZ, R81 ;  /* 0x000000ffff007224 */ /* 0x002fc600078e0051 */
[----:B------:R-:W4:Y:S04]  /*cc30*/  LDL.LU.64 R84, [R1+0x4e8] ;  /* 0x0004e80001547983 */ /* 0x000f280000300a00 */
[----:B------:R1:W-:Y:S04]  /*cc40*/  STL [R1+0x4bc], R0 ;  /* 0x0004bc0001007387 */ /* 0x0003e80000100800 */
[----:B------:R1:W-:Y:S04]  /*cc50*/  STL [R1+0x4c8], R82 ;  /* 0x0004c85201007387 */ /* 0x0003e80000100800 */
[----:B------:R-:W4:Y:S01]  /*cc60*/  LDL.LU.64 R86, [R1+0x4f0] ;  /* 0x0004f00001567983 */ /* 0x000f220000300a00 */
[----:B-1----:R-:W-:-:S03]  /*cc70*/  IMAD.MOV.U32 R0, RZ, RZ, R83 ;  /* 0x000000ffff007224 */ /* 0x002fc600078e0053 */
[----:B------:R-:W4:Y:S04]  /*cc80*/  LDL.LU.64 R80, [R1+0x4f8] ;  /* 0x0004f80001507983 */ /* 0x000f280000300a00 */
[----:B------:R1:W-:Y:S04]  /*cc90*/  STL [R1+0x4c4], R0 ;  /* 0x0004c40001007387 */ /* 0x0003e80000100800 */
[----:B------:R1:W-:Y:S04]  /*cca0*/  STL [R1+0x4d0], R76 ;  /* 0x0004d04c01007387 */ /* 0x0003e80000100800 */
[----:B------:R-:W4:Y:S01]  /*ccb0*/  LDL.LU.64 R82, [R1+0x500] ;  /* 0x0005000001527983 */ /* 0x000f220000300a00 */
[----:B-1----:R-:W-:-:S05]  /*ccc0*/  IMAD.MOV.U32 R0, RZ, RZ, R77 ;  /* 0x000000ffff007224 */ /* 0x002fca00078e004d */
[----:B------:R2:W-:Y:S01]  /*ccd0*/  STL [R1+0x4cc], R0 ;  /* 0x0004cc0001007387 */ /* 0x0005e20000100800 */
[----:B------:R-:W-:Y:S01]  /*cce0*/  MOV R76, R78 ;  /* 0x0000004e004c7202 */ /* 0x000fe20000000f00 */
[----:B------:R-:W-:Y:S02]  /*ccf0*/  IMAD.MOV.U32 R77, RZ, RZ, R79 ;  /* 0x000000ffff4d7224 */ /* 0x000fe400078e004f */
[----:B------:R-:W4:Y:S01]  /*cd00*/  LDL.LU.64 R78, [R1+0x508] ;  /* 0x00050800014e7983 */ /* 0x000f220000300a00 */
[----:B--2---:R-:W-:-:S03]  /*cd10*/  IMAD.MOV.U32 R0, RZ, RZ, R89 ;  /* 0x000000ffff007224 */ /* 0x004fc600078e0059 */
[----:B------:R-:W-:Y:S04]  /*cd20*/  STL [R1+0x4d8], R88 ;  /* 0x0004d85801007387 */ /* 0x000fe80000100800 */
[----:B------:R3:W-:Y:S04]  /*cd30*/  STL [R1+0x4d4], R0 ;  /* 0x0004d40001007387 */ /* 0x0007e80000100800 */
[----:B------:R-:W2:Y:S01]  /*cd40*/  LDL.LU.64 R102, [R1+0x540] ;  /* 0x0005400001667983 */ /* 0x000ea20000300a00 */
[----:B---3--:R-:W-:-:S03]  /*cd50*/  IMAD.MOV.U32 R0, RZ, RZ, R91 ;  /* 0x000000ffff007224 */ /* 0x008fc600078e005b */
[----:B------:R-:W-:Y:S04]  /*cd60*/  STL [R1+0x4e0], R90 ;  /* 0x0004e05a01007387 */ /* 0x000fe80000100800 */
[----:B----4-:R-:W-:Y:S04]  /*cd70*/  STL [R1+0x4e8], R84 ;  /* 0x0004e85401007387 */ /* 0x010fe80000100800 */
[----:B------:R1:W-:Y:S04]  /*cd80*/  STL [R1+0x4dc], R0 ;  /* 0x0004dc0001007387 */ /* 0x0003e80000100800 */
[----:B------:R-:W-:Y:S01]  /*cd90*/  STL [R1+0x4f0], R86 ;  /* 0x0004f05601007387 */ /* 0x000fe20000100800 */
[----:B-1----:R-:W-:-:S05]  /*cda0*/  IMAD.MOV.U32 R0, RZ, RZ, R85 ;  /* 0x000000ffff007224 */ /* 0x002fca00078e0055 */
[----:B------:R1:W-:Y:S04]  /*cdb0*/  STL [R1+0x4e4], R0 ;  /* 0x0004e40001007387 */ /* 0x0003e80000100800 */
[----:B------:R-:W-:Y:S01]  /*cdc0*/  STL [R1+0x4f8], R80 ;  /* 0x0004f85001007387 */ /* 0x000fe20000100800 */
[----:B-1----:R-:W-:-:S05]  /*cdd0*/  MOV R0, R87 ;  /* 0x0000005700007202 */ /* 0x002fca0000000f00 */
[----:B------:R1:W-:Y:S04]  /*cde0*/  STL [R1+0x4ec], R0 ;  /* 0x0004ec0001007387 */ /* 0x0003e80000100800 */
[----:B------:R-:W-:Y:S01]  /*cdf0*/  STL [R1+0x500], R82 ;  /* 0x0005005201007387 */ /* 0x000fe20000100800 */
[----:B-1----:R-:W-:-:S05]  /*ce00*/  IMAD.MOV.U32 R0, RZ, RZ, R81 ;  /* 0x000000ffff007224 */ /* 0x002fca00078e0051 */
[----:B------:R1:W-:Y:S02]  /*ce10*/  STL [R1+0x4f4], R0 ;  /* 0x0004f40001007387 */ /* 0x0003e40000100800 */
[----:B-1----:R-:W-:-:S05]  /*ce20*/  IMAD.MOV.U32 R0, RZ, RZ, R83 ;  /* 0x000000ffff007224 */ /* 0x002fca00078e0053 */
[----:B------:R1:W-:Y:S01]  /*ce30*/  STL [R1+0x4fc], R0 ;  /* 0x0004fc0001007387 */ /* 0x0003e20000100800 */
[----:B------:R-:W-:-:S03]  /*ce40*/  IMAD.MOV.U32 R90, RZ, RZ, R76 ;  /* 0x000000ffff5a7224 */ /* 0x000fc600078e004c */
[----:B------:R3:W-:Y:S01]  /*ce50*/  STL [R1+0x508], R78 ;  /* 0x0005084e01007387 */ /* 0x0007e20000100800 */
[----:B-1----:R-:W-:-:S03]  /*ce60*/  MOV R0, R79 ;  /* 0x0000004f00007202 */ /* 0x002fc60000000f00 */
[----:B------:R-:W-:Y:S01]  /*ce70*/  STL [R1+0x510], R18 ;  /* 0x0005101201007387 */ /* 0x000fe20000100800 */
[----:B------:R-:W-:Y:S02]  /*ce80*/  IMAD.MOV.U32 R91, RZ, RZ, R77 ;  /* 0x000000ffff5b7224 */ /* 0x000fe400078e004d */
[----:B------:R-:W-:Y:S01]  /*ce90*/  IMAD.MOV.U32 R80, RZ, RZ, R72 ;  /* 0x000000ffff507224 */ /* 0x000fe200078e0048 */
[----:B------:R1:W-:Y:S01]  /*cea0*/  STL [R1+0x504], R0 ;  /* 0x0005040001007387 */ /* 0x0003e20000100800 */
[----:B------:R-:W-:Y:S02]  /*ceb0*/  IMAD.MOV.U32 R81, RZ, RZ, R73 ;  /* 0x000000ffff517224 */ /* 0x000fe400078e0049 */
[----:B------:R-:W-:Y:S01]  /*cec0*/  IMAD.MOV.U32 R76, RZ, RZ, R246 ;  /* 0x000000ffff4c7224 */ /* 0x000fe200078e00f6 */
[----:B------:R-:W-:Y:S01]  /*ced0*/  STL [R1+0x50c], R19 ;  /* 0x00050c1301007387 */ /* 0x000fe20000100800 */
[----:B------:R-:W-:Y:S01]  /*cee0*/  IMAD.MOV.U32 R77, RZ, RZ, R247 ;  /* 0x000000ffff4d7224 */ /* 0x000fe200078e00f7 */
[----:B------:R-:W-:Y:S01]  /*cef0*/  MOV R84, R240 ;  /* 0x000000f000547202 */ /* 0x000fe20000000f00 */
[----:B------:R-:W-:Y:S01]  /*cf00*/  IMAD.MOV.U32 R82, RZ, RZ, R74 ;  /* 0x000000ffff527224 */ /* 0x000fe200078e004a */
[----:B------:R-:W4:Y:S01]  /*cf10*/  LDL.LU.64 R72, [R1+0x230] ;  /* 0x0002300001487983 */ /* 0x000f220000300a00 */
[----:B------:R-:W-:-:S02]  /*cf20*/  IMAD.MOV.U32 R83, RZ, RZ, R75 ;  /* 0x000000ffff537224 */ /* 0x000fc400078e004b */
[----:B------:R-:W-:Y:S01]  /*cf30*/  IMAD.MOV.U32 R85, RZ, RZ, R241 ;  /* 0x000000ffff557224 */ /* 0x000fe200078e00f1 */
[----:B------:R-:W2:Y:S01]  /*cf40*/  LDL.LU.64 R246, [R1+0x100] ;  /* 0x0001000001f67983 */ /* 0x000ea20000300a00 */
[----:B---3--:R-:W-:Y:S01]  /*cf50*/  IMAD.MOV.U32 R78, RZ, RZ, R30 ;  /* 0x000000ffff4e7224 */ /* 0x008fe200078e001e */
[----:B------:R-:W-:Y:S01]  /*cf60*/  MOV R87, R35 ;  /* 0x0000002300577202 */ /* 0x000fe20000000f00 */
[----:B------:R-:W-:Y:S01]  /*cf70*/  IMAD.MOV.U32 R79, RZ, RZ, R31 ;  /* 0x000000ffff4f7224 */ /* 0x000fe200078e001f */
[----:B------:R-:W3:Y:S01]  /*cf80*/  LDL.LU.64 R74, [R1+0x110] ;  /* 0x00011000014a7983 */ /* 0x000ee20000300a00 */
[----:B------:R-:W-:-:S03]  /*cf90*/  IMAD.MOV.U32 R86, RZ, RZ, R34 ;  /* 0x000000ffff567224 */ /* 0x000fc600078e0022 */
[----:B------:R-:W2:Y:S04]  /*cfa0*/  LDL.LU.64 R240, [R1+0x108] ;  /* 0x0001080001f07983 */ /* 0x000ea80000300a00 */
[----:B------:R-:W2:Y:S04]  /*cfb0*/  LDL.LU.64 R30, [R1+0xd8] ;  /* 0x0000d800011e7983 */ /* 0x000ea80000300a00 */
[----:B------:R-:W2:Y:S04]  /*cfc0*/  LDL.LU.64 R34, [R1+0xf0] ;  /* 0x0000f00001227983 */ /* 0x000ea80000300a00 */
[----:B------:R-:W2:Y:S04]  /*cfd0*/  LDL.LU.64 R98, [R1+0x570] ;  /* 0x0005700001627983 */ /* 0x000ea80000300a00 */
[----:B------:R-:W-:Y:S04]  /*cfe0*/  STL [R1+0x518], R20 ;  /* 0x0005181401007387 */ /* 0x000fe80000100800 */
[----:B------:R-:W1:Y:S04]  /*cff0*/  LDL.LU.64 R88, [R1+0x530] ;  /* 0x0005300001587983 */ /* 0x000e680000300a00 */
[----:B------:R-:W-:Y:S04]  /*d000*/  STL [R1+0x514], R21 ;  /* 0x0005141501007387 */ /* 0x000fe80000100800 */
[----:B------:R-:W-:Y:S04]  /*d010*/  STL [R1+0x520], R22 ;  /* 0x0005201601007387 */ /* 0x000fe80000100800 */
[----:B------:R-:W-:Y:S04]  /*d020*/  STL [R1+0x51c], R23 ;  /* 0x00051c1701007387 */ /* 0x000fe80000100800 */
[----:B------:R-:W2:Y:S04]  /*d030*/  LDL.LU.64 R92, [R1+0x538] ;  /* 0x00053800015c7983 */ /* 0x000ea80000300a00 */
[----:B------:R-:W-:Y:S04]  /*d040*/  STL [R1+0x528], R24 ;  /* 0x0005281801007387 */ /* 0x000fe80000100800 */
[----:B------:R-:W-:Y:S04]  /*d050*/  STL [R1+0x524], R25 ;  /* 0x0005241901007387 */ /* 0x000fe80000100800 */
[----:B------:R-:W3:Y:S01]  /*d060*/  LDL.LU.64 R96, [R1+0x548] ;  /* 0x0005480001607983 */ /* 0x000ee20000300a00 */
[----:B-1----:R-:W-:-:S03]  /*d070*/  IMAD.MOV.U32 R0, RZ, RZ, R89 ;  /* 0x000000ffff007224 */ /* 0x002fc600078e0059 */
[----:B------:R1:W-:Y:S04]  /*d080*/  STL [R1+0x530], R88 ;  /* 0x0005305801007387 */ /* 0x0003e80000100800 */
[----:B------:R2:W-:Y:S04]  /*d090*/  STL [R1+0x52c], R0 ;  /* 0x00052c0001007387 */ /* 0x0005e80000100800 */
[----:B------:R-:W4:Y:S04]  /*d0a0*/  LDL.LU.64 R94, [R1+0x550] ;  /* 0x00055000015e7983 */ /* 0x000f280000300a00 */
[----:B-1----:R-:W4:Y:S01]  /*d0b0*/  LDL.LU.64 R88, [R1+0x558] ;  /* 0x0005580001587983 */ /* 0x002f220000300a00 */
[----:B--2---:R-:W-:-:S03]  /*d0c0*/  IMAD.MOV.U32 R0, RZ, RZ, R93 ;  /* 0x000000ffff007224 */ /* 0x004fc600078e005d */
[----:B------:R1:W-:Y:S04]  /*d0d0*/  STL [R1+0x538], R92 ;  /* 0x0005385c01007387 */ /* 0x0003e80000100800 */
[----:B------:R-:W-:Y:S04]  /*d0e0*/  STL [R1+0x540], R102 ;  /* 0x0005406601007387 */ /* 0x000fe80000100800 */
[----:B------:R2:W-:Y:S04]  /*d0f0*/  STL [R1+0x534], R0 ;  /* 0x0005340001007387 */ /* 0x0005e80000100800 */
[----:B-1----:R-:W4:Y:S01]  /*d100*/  LDL.LU.64 R92, [R1+0x560] ;  /* 0x00056000015c7983 */ /* 0x002f220000300a00 */
[----:B--2---:R-:W-:-:S03]  /*d110*/  MOV R0, R103 ;  /* 0x0000006700007202 */ /* 0x004fc60000000f00 */
[----:B---3--:R-:W-:Y:S04]  /*d120*/  STL [R1+0x548], R96 ;  /* 0x0005486001007387 */ /* 0x008fe80000100800 */
[----:B------:R1:W-:Y:S02]  /*d130*/  STL [R1+0x53c], R0 ;  /* 0x00053c0001007387 */ /* 0x0003e40000100800 */
[----:B-1----:R-:W-:Y:S02]  /*d140*/  IMAD.MOV.U32 R0, RZ, RZ, R97 ;  /* 0x000000ffff007224 */ /* 0x002fe400078e0061 */
[----:B----4-:R-:W-:Y:S04]  /*d150*/  STL [R1+0x550], R94 ;  /* 0x0005505e01007387 */ /* 0x010fe80000100800 */
[----:B------:R1:W-:Y:S04]  /*d160*/  STL [R1+0x544], R0 ;  /* 0x0005440001007387 */ /* 0x0003e80000100800 */
[----:B------:R-:W2:Y:S01]  /*d170*/  LDL.LU.64 R96, [R1+0x568] ;  /* 0x0005680001607983 */ /* 0x000ea20000300a00 */
[----:B-1----:R-:W-:-:S05]  /*d180*/  IMAD.MOV.U32 R0, RZ, RZ, R95 ;  /* 0x000000ffff007224 */ /* 0x002fca00078e005f */
[----:B------:R1:W-:Y:S04]  /*d190*/  STL [R1+0x54c], R0 ;  /* 0x00054c0001007387 */ /* 0x0003e80000100800 */
[----:B------:R-:W-:Y:S01]  /*d1a0*/  STL [R1+0x558], R88 ;  /* 0x0005585801007387 */ /* 0x000fe20000100800 */
[----:B-1----:R-:W-:-:S05]  /*d1b0*/  IMAD.MOV.U32 R0, RZ, RZ, R89 ;  /* 0x000000ffff007224 */ /* 0x002fca00078e0059 */
[----:B------:R1:W-:Y:S04]  /*d1c0*/  STL [R1+0x554], R0 ;  /* 0x0005540001007387 */ /* 0x0003e80000100800 */
[----:B------:R-:W3:Y:S04]  /*d1d0*/  LDL.LU.64 R94, [R1+0x578] ;  /* 0x00057800015e7983 */ /* 0x000ee80000300a00 */
[----:B------:R4:W-:Y:S01]  /*d1e0*/  STL [R1+0x560], R92 ;  /* 0x0005605c01007387 */ /* 0x0009e20000100800 */
[----:B-1----:R-:W-:-:S03]  /*d1f0*/  IMAD.MOV.U32 R0, RZ, RZ, R93 ;  /* 0x000000ffff007224 */ /* 0x002fc600078e005d */
[----:B------:R-:W3:Y:S04]  /*d200*/  LDL.LU.64 R88, [R1+0x588] ;  /* 0x0005880001587983 */ /* 0x000ee80000300a00 */
[----:B----4-:R-:W4:Y:S04]  /*d210*/  LDL.LU.64 R92, [R1+0x580] ;  /* 0x00058000015c7983 */ /* 0x010f280000300a00 */
[----:B------:R2:W-:Y:S02]  /*d220*/  STL [R1+0x55c], R0 ;  /* 0x00055c0001007387 */ /* 0x0005e40000100800 */
[----:B--2---:R-:W-:-:S02]  /*d230*/  MOV R0, R97 ;  /* 0x0000006100007202 */ /* 0x004fc40000000f00 */
[----:B------:R-:W-:Y:S04]  /*d240*/  STL [R1+0x568], R96 ;  /* 0x0005686001007387 */ /* 0x000fe80000100800 */
[----:B------:R1:W-:Y:S04]  /*d250*/  STL [R1+0x564], R0 ;  /* 0x0005640001007387 */ /* 0x0003e80000100800 */
[----:B------:R-:W-:Y:S01]  /*d260*/  STL [R1+0x570], R98 ;  /* 0x0005706201007387 */ /* 0x000fe20000100800 */
[----:B-1----:R-:W-:-:S03]  /*d270*/  IMAD.MOV.U32 R0, RZ, RZ, R99 ;  /* 0x000000ffff007224 */ /* 0x002fc600078e0063 */
[----:B---3--:R-:W-:Y:S04]  /*d280*/  STL [R1+0x578], R94 ;  /* 0x0005785e01007387 */ /* 0x008fe80000100800 */
[----:B------:R1:W-:Y:S02]  /*d290*/  STL [R1+0x56c], R0 ;  /* 0x00056c0001007387 */ /* 0x0003e40000100800 */
[----:B-1----:R-:W-:Y:S02]  /*d2a0*/  IMAD.MOV.U32 R0, RZ, RZ, R95 ;  /* 0x000000ffff007224 */ /* 0x002fe400078e005f */
[----:B------:R-:W2:Y:S04]  /*d2b0*/  LDL.LU.64 R94, [R1+0x50] ;  /* 0x00005000015e7983 */ /* 0x000ea80000300a00 */
[----:B------:R1:W-:Y:S04]  /*d2c0*/  STL [R1+0x574], R0 ;  /* 0x0005740001007387 */ /* 0x0003e80000100800 */
[----:B----4-:R-:W-:Y:S01]  /*d2d0*/  STL [R1+0x580], R92 ;  /* 0x0005805c01007387 */ /* 0x010fe20000100800 */
[----:B-1----:R-:W-:-:S03]  /*d2e0*/  IMAD.MOV.U32 R0, RZ, RZ, R93 ;  /* 0x000000ffff007224 */ /* 0x002fc600078e005d */
[----:B------:R-:W-:Y:S04]  /*d2f0*/  STL [R1+0x588], R88 ;  /* 0x0005885801007387 */ /* 0x000fe80000100800 */
[----:B------:R1:W-:Y:S02]  /*d300*/  STL [R1+0x57c], R0 ;  /* 0x00057c0001007387 */ /* 0x0003e40000100800 */
[----:B-1----:R-:W-:-:S05]  /*d310*/  IMAD.MOV.U32 R0, RZ, RZ, R89 ;  /* 0x000000ffff007224 */ /* 0x002fca00078e0059 */
[----:B------:R2:W-:Y:S04]  /*d320*/  STL [R1+0x584], R0 ;  /* 0x0005840001007387 */ /* 0x0005e80000100800 */
[----:B------:R-:W-:Y:S04]  /*d330*/  STL [R1+0x590], R26 ;  /* 0x0005901a01007387 */ /* 0x000fe80000100800 */
[----:B------:R-:W-:Y:S04]  /*d340*/  STL [R1+0x58c], R27 ;  /* 0x00058c1b01007387 */ /* 0x000fe80000100800 */
[----:B------:R-:W-:Y:S04]  /*d350*/  STL [R1+0x598], R238 ;  /* 0x000598ee01007387 */ /* 0x000fe80000100800 */
[----:B------:R-:W3:Y:S01]  /*d360*/  LDL.LU.64 R98, [R1+0x5b0] ;  /* 0x0005b00001627983 */ /* 0x000ee20000300a00 */
[----:B------:R-:W-:Y:S01]  /*d370*/  MOV R88, R90 ;  /* 0x0000005a00587202 */ /* 0x000fe20000000f00 */
[----:B------:R-:W-:-:S02]  /*d380*/  IMAD.MOV.U32 R89, RZ, RZ, R91 ;  /* 0x000000ffff597224 */ /* 0x000fc400078e005b */
[----:B------:R-:W-:Y:S04]  /*d390*/  STL [R1+0x594], R239 ;  /* 0x000594ef01007387 */ /* 0x000fe80000100800 */
[----:B------:R-:W4:Y:S01]  /*d3a0*/  LDL.LU.64 R90, [R1+0x5b8] ;  /* 0x0005b800015a7983 */ /* 0x000f220000300a00 */
[----:B--2---:R-:W-:-:S03]  /*d3b0*/  IMAD.MOV.U32 R0, RZ, RZ, R95 ;  /* 0x000000ffff007224 */ /* 0x004fc600078e005f */
[----:B------:R-:W-:Y:S04]  /*d3c0*/  STL [R1+0x5a0], R94 ;  /* 0x0005a05e01007387 */ /* 0x000fe80000100800 */
[----:B------:R1:W-:Y:S04]  /*d3d0*/  STL [R1+0x59c], R0 ;  /* 0x00059c0001007387 */ /* 0x0003e80000100800 */
[----:B------:R-:W2:Y:S04]  /*d3e0*/  LDL.LU.64 R92, [R1+0x5c0] ;  /* 0x0005c000015c7983 */ /* 0x000ea80000300a00 */
[----:B------:R-:W2:Y:S01]  /*d3f0*/  LDL.LU.64 R96, [R1+0x600] ;  /* 0x0006000001607983 */ /* 0x000ea20000300a00 */
[----:B-1----:R-:W-:-:S03]  /*d400*/  IMAD.MOV.U32 R0, RZ, RZ, R89 ;  /* 0x000000ffff007224 */ /* 0x002fc600078e0059 */
[----:B------:R-:W-:Y:S04]  /*d410*/  STL [R1+0x5a8], R88 ;  /* 0x0005a85801007387 */ /* 0x000fe80000100800 */
[----:B------:R1:W-:Y:S04]  /*d420*/  STL [R1+0x5a4], R0 ;  /* 0x0005a40001007387 */ /* 0x0003e80000100800 */
[----:B---3--:R-:W-:Y:S01]  /*d430*/  STL [R1+0x5b0], R98 ;  /* 0x0005b06201007387 */ /* 0x008fe20000100800 */
[----:B-1----:R-:W-:-:S03]  /*d440*/  IMAD.MOV.U32 R0, RZ, RZ, R99 ;  /* 0x000000ffff007224 */ /* 0x002fc600078e0063 */
[----:B------:R-:W3:Y:S04]  /*d450*/  LDL.LU.64 R94, [R1+0x5c8] ;  /* 0x0005c800015e7983 */ /* 0x000ee80000300a00 */
[----:B------:R-:W3:Y:S04]  /*d460*/  LDL.LU.64 R88, [R1+0x5d0] ;  /* 0x0005d00001587983 */ /* 0x000ee80000300a00 */
[----:B------:R1:W-:Y:S04]  /*d470*/  STL [R1+0x5ac], R0 ;  /* 0x0005ac0001007387 */ /* 0x0003e80000100800 */
[----:B----4-:R4:W-:Y:S01]  /*d480*/  STL [R1+0x5b8], R90 ;  /* 0x0005b85a01007387 */ /* 0x0109e20000100800 */
[----:B-1----:R-:W-:-:S05]  /*d490*/  MOV R0, R91 ;  /* 0x0000005b00007202 */ /* 0x002fca0000000f00 */
[----:B------:R1:W-:Y:S04]  /*d4a0*/  STL [R1+0x5b4], R0 ;  /* 0x0005b40001007387 */ /* 0x0003e80000100800 */
[----:B--2---:R-:W-:Y:S04]  /*d4b0*/  STL [R1+0x5c0], R92 ;  /* 0x0005c05c01007387 */ /* 0x004fe80000100800 */
[----:B----4-:R-:W2:Y:S04]  /*d4c0*/  LDL.LU.64 R90, [R1+0x5d8] ;  /* 0x0005d800015a7983 */ /* 0x010ea80000300a00 */
[----:B------:R-:W4:Y:S01]  /*d4d0*/  LDL.LU.64 R98, [R1+0x5e0] ;  /* 0x0005e00001627983 */ /* 0x000f220000300a00 */
[----:B-1----:R-:W-:-:S05]  /*d4e0*/  IMAD.MOV.U32 R0, RZ, RZ, R93 ;  /* 0x000000ffff007224 */ /* 0x002fca00078e005d */
[----:B------:R3:W-:Y:S02]  /*d4f0*/  STL [R1+0x5bc], R0 ;  /* 0x0005bc0001007387 */ /* 0x0007e40000100800 */
[----:B---3--:R-:W-:Y:S02]  /*d500*/  IMAD.MOV.U32 R0, RZ, RZ, R95 ;  /* 0x000000ffff007224 */ /* 0x008fe400078e005f */
[----:B------:R-:W-:Y:S04]  /*d510*/  STL [R1+0x5c8], R94 ;  /* 0x0005c85e01007387 */ /* 0x000fe80000100800 */
[----:B------:R-:W3:Y:S04]  /*d520*/  LDL.LU.64 R92, [R1+0x5e8] ;  /* 0x0005e800015c7983 */ /* 0x000ee80000300a00 */
[----:B------:R1:W-:Y:S04]  /*d530*/  STL [R1+0x5c4], R0 ;  /* 0x0005c40001007387 */ /* 0x0003e80000100800 */
[----:B------:R1:W-:Y:S02]  /*d540*/  STL [R1+0x5d0], R88 ;  /* 0x0005d05801007387 */ /* 0x0003e40000100800 */
[----:B-1----:R-:W-:-:S05]  /*d550*/  IMAD.MOV.U32 R0, RZ, RZ, R89 ;  /* 0x000000ffff007224 */ /* 0x002fca00078e0059 */
[----:B------:R2:W-:Y:S04]  /*d560*/  STL [R1+0x5cc], R0 ;  /* 0x0005cc0001007387 */ /* 0x0005e80000100800 */
[----:B------:R-:W3:Y:S01]  /*d570*/  LDL.LU.64 R88, [R1+0x5f0] ;  /* 0x0005f00001587983 */ /* 0x000ee20000300a00 */
[----:B--2---:R-:W-:-:S03]  /*d580*/  IMAD.MOV.U32 R0, RZ, RZ, R91 ;  /* 0x000000ffff007224 */ /* 0x004fc600078e005b */
[----:B------:R1:W-:Y:S04]  /*d590*/  STL [R1+0x5d8], R90 ;  /* 0x0005d85a01007387 */ /* 0x0003e80000100800 */
[----:B------:R2:W-:Y:S04]  /*d5a0*/  STL [R1+0x5d4], R0 ;  /* 0x0005d40001007387 */ /* 0x0005e80000100800 */
[----:B----4-:R-:W-:Y:S04]  /*d5b0*/  STL [R1+0x5e0], R98 ;  /* 0x0005e06201007387 */ /* 0x010fe80000100800 */
[----:B-1----:R-:W4:Y:S01]  /*d5c0*/  LDL.LU.64 R90, [R1+0x5f8] ;  /* 0x0005f800015a7983 */ /* 0x002f220000300a00 */
[----:B--2---:R-:W-:-:S03]  /*d5d0*/  MOV R0, R99 ;  /* 0x0000006300007202 */ /* 0x004fc60000000f00 */
[----:B------:R-:W2:Y:S04]  /*d5e0*/  LDL.LU.64 R94, [R1+0x638] ;  /* 0x00063800015e7983 */ /* 0x000ea80000300a00 */
[----:B------:R3:W-:Y:S02]  /*d5f0*/  STL [R1+0x5dc], R0 ;  /* 0x0005dc0001007387 */ /* 0x0007e40000100800 */
[----:B---3--:R-:W-:Y:S02]  /*d600*/  IMAD.MOV.U32 R0, RZ, RZ, R93 ;  /* 0x000000ffff007224 */ /* 0x008fe400078e005d */
[----:B------:R-:W-:Y:S04]  /*d610*/  STL [R1+0x5e8], R92 ;  /* 0x0005e85c01007387 */ /* 0x000fe80000100800 */
[----:B------:R1:W-:Y:S04]  /*d620*/  STL [R1+0x5e4], R0 ;  /* 0x0005e40001007387 */ /* 0x0003e80000100800 */
[----:B------:R3:W-:Y:S01]  /*d630*/  STL [R1+0x5f0], R88 ;  /* 0x0005f05801007387 */ /* 0x0007e20000100800 */
[----:B-1----:R-:W-:-:S03]  /*d640*/  IMAD.MOV.U32 R0, RZ, RZ, R89 ;  /* 0x000000ffff007224 */ /* 0x002fc600078e0059 */
[----:B------:R-:W2:Y:S04]  /*d650*/  LDL.LU.64 R92, [R1+0x608] ;  /* 0x00060800015c7983 */ /* 0x000ea80000300a00 */
[----:B---3--:R-:W2:Y:S04]  /*d660*/  LDL.LU.64 R88, [R1+0x60] ;  /* 0x0000600001587983 */ /* 0x008ea80000300a00 */
[----:B------:R4:W-:Y:S04]  /*d670*/  STL [R1+0x5ec], R0 ;  /* 0x0005ec0001007387 */ /* 0x0009e80000100800 */
[----:B------:R-:W2:Y:S01]  /*d680*/  LDL.LU.64 R98, [R1+0x650] ;  /* 0x0006500001627983 */ /* 0x000ea20000300a00 */
[----:B----4-:R-:W-:-:S03]  /*d690*/  IMAD.MOV.U32 R0, RZ, RZ, R91 ;  /* 0x000000ffff007224 */ /* 0x010fc600078e005b */
[----:B------:R1:W-:Y:S04]  /*d6a0*/  STL [R1+0x5f8], R90 ;  /* 0x0005f85a01007387 */ /* 0x0003e80000100800 */
[----:B------:R4:W-:Y:S04]  /*d6b0*/  STL [R1+0x5f4], R0 ;  /* 0x0005f40001007387 */ /* 0x0009e80000100800 */
[----:B------:R2:W-:Y:S04]  /*d6c0*/  STL [R1+0x600], R96 ;  /* 0x0006006001007387 */ /* 0x0005e80000100800 */
[----:B-1----:R-:W3:Y:S04]  /*d6d0*/  LDL.LU.64 R90, [R1+0x68] ;  /* 0x00006800015a7983 */ /* 0x002ee80000300a00 */
[----:B------:R-:W3:Y:S01]  /*d6e0*/  LDL.LU.64 R102, [R1+0x80] ;  /* 0x0000800001667983 */ /* 0x000ee20000300a00 */
[----:B----4-:R-:W-:-:S03]  /*d6f0*/  IMAD.MOV.U32 R0, RZ, RZ, R97 ;  /* 0x000000ffff007224 */ /* 0x010fc600078e0061 */
[----:B--2---:R-:W-:Y:S04]  /*d700*/  STL [R1+0x608], R92 ;  /* 0x0006085c01007387 */ /* 0x004fe80000100800 */
[----:B------:R1:W-:Y:S04]  /*d710*/  STL [R1+0x5fc], R0 ;  /* 0x0005fc0001007387 */ /* 0x0003e80000100800 */
[----:B------:R-:W2:Y:S01]  /*d720*/  LDL.LU.64 R96, [R1+0x88] ;  /* 0x0000880001607983 */ /* 0x000ea20000300a00 */
[----:B-1----:R-:W-:-:S03]  /*d730*/  MOV R0, R93 ;  /* 0x0000005d00007202 */ /* 0x002fc60000000f00 */
[----:B------:R-:W2:Y:S04]  /*d740*/  LDL.LU.64 R92, [R1+0x630] ;  /* 0x00063000015c7983 */ /* 0x000ea80000300a00 */
[----:B------:R1:W-:Y:S04]  /*d750*/  STL [R1+0x604], R0 ;  /* 0x0006040001007387 */ /* 0x0003e80000100800 */
[----:B------:R-:W-:Y:S01]  /*d760*/  STL [R1+0x610], R88 ;  /* 0x0006105801007387 */ /* 0x000fe20000100800 */
[----:B-1----:R-:W-:-:S05]  /*d770*/  IMAD.MOV.U32 R0, RZ, RZ, R89 ;  /* 0x000000ffff007224 */ /* 0x002fca00078e0059 */
[----:B------:R3:W-:Y:S02]  /*d780*/  STL [R1+0x60c], R0 ;  /* 0x00060c0001007387 */ /* 0x0007e40000100800 */
[----:B---3--:R-:W-:Y:S02]  /*d790*/  IMAD.MOV.U32 R0, RZ, RZ, R91 ;  /* 0x000000ffff007224 */ /* 0x008fe400078e005b */
[----:B------:R1:W-:Y:S04]  /*d7a0*/  STL [R1+0x618], R90 ;  /* 0x0006185a01007387 */ /* 0x0003e80000100800 */
[----:B------:R3:W-:Y:S04]  /*d7b0*/  STL [R1+0x614], R0 ;  /* 0x0006140001007387 */ /* 0x0007e80000100800 */
[----:B------:R-:W-:Y:S04]  /*d7c0*/  STL [R1+0x620], R102 ;  /* 0x0006206601007387 */ /* 0x000fe80000100800 */
[----:B------:R-:W4:Y:S04]  /*d7d0*/  LDL.LU.64 R88, [R1+0x640] ;  /* 0x0006400001587983 */ /* 0x000f280000300a00 */
[----:B-1----:R-:W4:Y:S01]  /*d7e0*/  LDL.LU.64 R90, [R1+0x648] ;  /* 0x00064800015a7983 */ /* 0x002f220000300a00 */
[----:B---3--:R-:W-:-:S03]  /*d7f0*/  IMAD.MOV.U32 R0, RZ, RZ, R103 ;  /* 0x000000ffff007224 */ /* 0x008fc600078e0067 */
[----:B--2---:R-:W-:Y:S04]  /*d800*/  STL [R1+0x628], R96 ;  /* 0x0006286001007387 */ /* 0x004fe80000100800 */
        /* <DEDUP_REMOVED lines=8> */
[----:B----4-:R-:W-:Y:S04]  /*d890*/  STL [R1+0x640], R88 ;  /* 0x0006405801007387 */ /* 0x010fe80000100800 */
[----:B------:R1:W-:Y:S04]  /*d8a0*/  STL [R1+0x634], R0 ;  /* 0x0006340001007387 */ /* 0x0003e80000100800 */
[----:B------:R-:W2:Y:S01]  /*d8b0*/  LDL.LU.64 R96, [R1+0x658] ;  /* 0x0006580001607983 */ /* 0x000ea20000300a00 */
[----:B-1----:R-:W-:-:S05]  /*d8c0*/  IMAD.MOV.U32 R0, RZ, RZ, R89 ;  /* 0x000000ffff007224 */ /* 0x002fca00078e0059 */
[----:B------:R1:W-:Y:S04]  /*d8d0*/  STL [R1+0x63c], R0 ;  /* 0x00063c0001007387 */ /* 0x0003e80000100800 */
[----:B------:R-:W3:Y:S01]  /*d8e0*/  LDL.LU.64 R94, [R1+0x660] ;  /* 0x00066000015e7983 */ /* 0x000ee20000300a00 */
[----:B-1----:R-:W-:-:S03]  /*d8f0*/  IMAD.MOV.U32 R0, RZ, RZ, R91 ;  /* 0x000000ffff007224 */ /* 0x002fc600078e005b */
[----:B------:R1:W-:Y:S04]  /*d900*/  STL [R1+0x648], R90 ;  /* 0x0006485a01007387 */ /* 0x0003e80000100800 */
[----:B------:R4:W-:Y:S04]  /*d910*/  STL [R1+0x644], R0 ;  /* 0x0006440001007387 */ /* 0x0009e80000100800 */
[----:B------:R4:W-:Y:S04]  /*d920*/  STL [R1+0x650], R98 ;  /* 0x0006506201007387 */ /* 0x0009e80000100800 */
[----:B-1----:R-:W3:Y:S01]  /*d930*/  LDL.LU.64 R90, [R1+0x668] ;  /* 0x00066800015a7983 */ /* 0x002ee20000300a00 */
[----:B------:R-:W-:Y:S01]  /*d940*/  IMAD.MOV.U32 R88, RZ, RZ, R84 ;  /* 0x000000ffff587224 */ /* 0x000fe200078e0054 */
[----:B------:R-:W-:Y:S01]  /*d950*/  MOV R89, R85 ;  /* 0x0000005500597202 */ /* 0x000fe20000000f00 */
[----:B------:R-:W-:Y:S01]  /*d960*/  IMAD.MOV.U32 R84, RZ, RZ, R86 ;  /* 0x000000ffff547224 */ /* 0x000fe200078e0056 */
[----:B------:R-:W3:Y:S01]  /*d970*/  LDL.LU.64 R92, [R1+0x678] ;  /* 0x00067800015c7983 */ /* 0x000ee20000300a00 */
[----:B------:R-:W-:-:S02]  /*d980*/  IMAD.MOV.U32 R85, RZ, RZ, R87 ;  /* 0x000000ffff557224 */ /* 0x000fc400078e0057 */
[----:B----4-:R-:W-:Y:S01]  /*d990*/  IMAD.MOV.U32 R0, RZ, RZ, R99 ;  /* 0x000000ffff007224 */ /* 0x010fe200078e0063 */
[----:B------:R-:W4:Y:S04]  /*d9a0*/  LDL.LU.64 R86, [R1+0x688] ;  /* 0x0006880001567983 */ /* 0x000f280000300a00 */
[----:B------:R-:W4:Y:S04]  /*d9b0*/  LDL.LU.64 R98, [R1+0x670] ;  /* 0x0006700001627983 */ /* 0x000f280000300a00 */
[----:B------:R2:W-:Y:S02]  /*d9c0*/  STL [R1+0x64c], R0 ;  /* 0x00064c0001007387 */ /* 0x0005e40000100800 */
[----:B--2---:R-:W-:-:S02]  /*d9d0*/  IMAD.MOV.U32 R0, RZ, RZ, R97 ;  /* 0x000000ffff007224 */ /* 0x004fc400078e0061 */
[----:B------:R-:W-:Y:S04]  /*d9e0*/  STL [R1+0x658], R96 ;  /* 0x0006586001007387 */ /* 0x000fe80000100800 */
[----:B------:R1:W-:Y:S04]  /*d9f0*/  STL [R1+0x654], R0 ;  /* 0x0006540001007387 */ /* 0x0003e80000100800 */
[----:B---3--:R2:W-:Y:S01]  /*da00*/  STL [R1+0x660], R94 ;  /* 0x0006605e01007387 */ /* 0x0085e20000100800 */
[----:B-1----:R-:W-:-:S03]  /*da10*/  MOV R0, R95 ;  /* 0x0000005f00007202 */ /* 0x002fc60000000f00 */
[----:B--2---:R-:W2:Y:S04]  /*da20*/  LDL.LU.64 R94, [R1+0x680] ;  /* 0x00068000015e7983 */ /* 0x004ea80000300a00 */
[----:B------:R1:W-:Y:S04]  /*da30*/  STL [R1+0x65c], R0 ;  /* 0x00065c0001007387 */ /* 0x0003e80000100800 */
[----:B------:R3:W-:Y:S01]  /*da40*/  STL [R1+0x668], R90 ;  /* 0x0006685a01007387 */ /* 0x0007e20000100800 */
[----:B-1----:R-:W-:-:S05]  /*da50*/  IMAD.MOV.U32 R0, RZ, RZ, R91 ;  /* 0x000000ffff007224 */ /* 0x002fca00078e005b */
[----:B------:R4:W-:Y:S01]  /*da60*/  STL [R1+0x664], R0 ;  /* 0x0006640001007387 */ /* 0x0009e20000100800 */
[----:B---3--:R-:W-:Y:S02]  /*da70*/  IMAD.MOV.U32 R90, RZ, RZ, R84 ;  /* 0x000000ffff5a7224 */ /* 0x008fe400078e0054 */
[----:B------:R-:W-:Y:S01]  /*da80*/  IMAD.MOV.U32 R91, RZ, RZ, R85 ;  /* 0x000000ffff5b7224 */ /* 0x000fe200078e0055 */
[----:B------:R-:W-:Y:S01]  /*da90*/  MOV R85, R81 ;  /* 0x0000005100557202 */ /* 0x000fe20000000f00 */
[----:B------:R-:W-:Y:S02]  /*daa0*/  IMAD.MOV.U32 R84, RZ, RZ, R80 ;  /* 0x000000ffff547224 */ /* 0x000fe400078e0050 */
[----:B------:R-:W3:Y:S01]  /*dab0*/  LDL.LU.64 R80, [R1+0x90] ;  /* 0x0000900001507983 */ /* 0x000ee20000300a00 */
[----:B----4-:R-:W-:-:S03]  /*dac0*/  IMAD.MOV.U32 R0, RZ, RZ, R99 ;  /* 0x000000ffff007224 */ /* 0x010fc600078e0063 */
[----:B------:R-:W-:Y:S04]  /*dad0*/  STL [R1+0x670], R98 ;  /* 0x0006706201007387 */ /* 0x000fe80000100800 */
[----:B------:R1:W-:Y:S04]  /*dae0*/  STL [R1+0x66c], R0 ;  /* 0x00066c0001007387 */ /* 0x0003e80000100800 */
[----:B------:R4:W-:Y:S01]  /*daf0*/  STL [R1+0x678], R92 ;  /* 0x0006785c01007387 */ /* 0x0009e20000100800 */
[----:B-1----:R-:W-:-:S05]  /*db00*/  IMAD.MOV.U32 R0, RZ, RZ, R93 ;  /* 0x000000ffff007224 */ /* 0x002fca00078e005d */
[----:B------:R2:W-:Y:S04]  /*db10*/  STL [R1+0x674], R0 ;  /* 0x0006740001007387 */ /* 0x0005e80000100800 */
[----:B------:R-:W3:Y:S04]  /*db20*/  LDL.LU.64 R98, [R1+0x98] ;  /* 0x0000980001627983 */ /* 0x000ee80000300a00 */
[----:B----4-:R-:W3:Y:S01]  /*db30*/  LDL.LU.64 R92, [R1+0xa0] ;  /* 0x0000a000015c7983 */ /* 0x010ee20000300a00 */
[----:B--2---:R-:W-:-:S03]  /*db40*/  IMAD.MOV.U32 R0, RZ, RZ, R95 ;  /* 0x000000ffff007224 */ /* 0x004fc600078e005f */
[----:B------:R1:W-:Y:S04]  /*db50*/  STL [R1+0x680], R94 ;  /* 0x0006805e01007387 */ /* 0x0003e80000100800 */
[----:B------:R2:W-:Y:S04]  /*db60*/  STL [R1+0x67c], R0 ;  /* 0x00067c0001007387 */ /* 0x0005e80000100800 */
[----:B------:R3:W-:Y:S04]  /*db70*/  STL [R1+0x688], R86 ;  /* 0x0006885601007387 */ /* 0x0007e80000100800 */
[----:B-1----:R-:W4:Y:S01]  /*db80*/  LDL.LU.64 R94, [R1+0xa8] ;  /* 0x0000a800015e7983 */ /* 0x002f220000300a00 */
[----:B--2---:R-:W-:-:S05]  /*db90*/  IMAD.MOV.U32 R0, RZ, RZ, R87 ;  /* 0x000000ffff007224 */ /* 0x004fca00078e0057 */
[----:B------:R1:W-:Y:S04]  /*dba0*/  STL [R1+0x684], R0 ;  /* 0x0006840001007387 */ /* 0x0003e80000100800 */
[----:B---3--:R2:W-:Y:S04]  /*dbb0*/  STL [R1+0x690], R80 ;  /* 0x0006905001007387 */ /* 0x0085e80000100800 */
[----:B------:R-:W3:Y:S01]  /*dbc0*/  LDL.LU.64 R86, [R1+0x278] ;  /* 0x0002780001567983 */ /* 0x000ee20000300a00 */
[----:B-1----:R-:W-:Y:S01]  /*dbd0*/  MOV R0, R81 ;  /* 0x0000005100007202 */ /* 0x002fe20000000f00 */
[----:B--2---:R-:W-:-:S02]  /*dbe0*/  IMAD.MOV.U32 R80, RZ, RZ, R82 ;  /* 0x000000ffff507224 */ /* 0x004fc400078e0052 */
[----:B------:R-:W-:Y:S02]  /*dbf0*/  IMAD.MOV.U32 R81, RZ, RZ, R83 ;  /* 0x000000ffff517224 */ /* 0x000fe400078e0053 */
[----:B------:R-:W2:Y:S04]  /*dc00*/  LDL.LU.64 R82, [R1+0x120] ;  /* 0x0001200001527983 */ /* 0x000ea80000300a00 */
[----:B------:R1:W-:Y:S02]  /*dc10*/  STL [R1+0x68c], R0 ;  /* 0x00068c0001007387 */ /* 0x0003e40000100800 */
[----:B-1----:R-:W-:Y:S02]  /*dc20*/  IMAD.MOV.U32 R0, RZ, RZ, R99 ;  /* 0x000000ffff007224 */ /* 0x002fe400078e0063 */
[----:B------:R-:W-:Y:S04]  /*dc30*/  STL [R1+0x698], R98 ;  /* 0x0006986201007387 */ /* 0x000fe80000100800 */
[----:B------:R1:W-:Y:S04]  /*dc40*/  STL [R1+0x694], R0 ;  /* 0x0006940001007387 */ /* 0x0003e80000100800 */
[----:B------:R-:W-:Y:S01]  /*dc50*/  STL [R1+0x6a0], R92 ;  /* 0x0006a05c01007387 */ /* 0x000fe20000100800 */
[----:B-1----:R-:W-:-:S05]  /*dc60*/  IMAD.MOV.U32 R0, RZ, RZ, R93 ;  /* 0x000000ffff007224 */ /* 0x002fca00078e005d */
[----:B------:R4:W-:Y:S02]  /*dc70*/  STL [R1+0x69c], R0 ;  /* 0x00069c0001007387 */ /* 0x0009e40000100800 */
[----:B----4-:R-:W-:Y:S02]  /*dc80*/  MOV R0, R95 ;  /* 0x0000005f00007202 */ /* 0x010fe40000000f00 */
[----:B------:R-:W-:Y:S04]  /*dc90*/  STL [R1+0x6a8], R94 ;  /* 0x0006a85e01007387 */ /* 0x000fe80000100800 */
[----:B------:R3:W-:Y:S02]  /*dca0*/  STL [R1+0x6a4], R0 ;  /* 0x0006a40001007387 */ /* 0x0007e40000100800 */
[----:B---3--:R-:W-:-:S02]  /*dcb0*/  IMAD.MOV.U32 R0, RZ, RZ, R87 ;  /* 0x000000ffff007224 */ /* 0x008fc400078e0057 */
[----:B------:R1:W-:Y:S04]  /*dcc0*/  STL [R1+0x6b0], R86 ;  /* 0x0006b05601007387 */ /* 0x0003e80000100800 */
[----:B------:R3:W-:Y:S04]  /*dcd0*/  STL [R1+0x6ac], R0 ;  /* 0x0006ac0001007387 */ /* 0x0007e80000100800 */
[----:B--2---:R2:W-:Y:S01]  /*dce0*/  STL [R1+0x6b8], R82 ;  /* 0x0006b85201007387 */ /* 0x0045e20000100800 */
[----:B-1----:R-:W-:Y:S02]  /*dcf0*/  IMAD.MOV.U32 R86, RZ, RZ, R80 ;  /* 0x000000ffff567224 */ /* 0x002fe400078e0050 */
[----:B------:R-:W-:-:S02]  /*dd00*/  IMAD.MOV.U32 R87, RZ, RZ, R81 ;  /* 0x000000ffff577224 */ /* 0x000fc400078e0051 */
[----:B------:R-:W4:Y:S01]  /*dd10*/  LDL.LU.64 R80, [R1+0xb0] ;  /* 0x0000b00001507983 */ /* 0x000f220000300a00 */
[----:B---3--:R-:W-:-:S03]  /*dd20*/  IMAD.MOV.U32 R0, RZ, RZ, R83 ;  /* 0x000000ffff007224 */ /* 0x008fc600078e0053 */
[----:B--2---:R-:W2:Y:S04]  /*dd30*/  LDL.LU.64 R82, [R1+0x6f0] ;  /* 0x0006f00001527983 */ /* 0x004ea80000300a00 */
[----:B------:R1:W-:Y:S04]  /*dd40*/  STL [R1+0x6b4], R0 ;  /* 0x0006b40001007387 */ /* 0x0003e80000100800 */
[----:B------:R-:W-:Y:S01]  /*dd50*/  STL [R1+0x6c0], R88 ;  /* 0x0006c05801007387 */ /* 0x000fe20000100800 */
[----:B-1----:R-:W-:-:S05]  /*dd60*/  MOV R0, R89 ;  /* 0x0000005900007202 */ /* 0x002fca0000000f00 */
[----:B------:R1:W-:Y:S04]  /*dd70*/  STL [R1+0x6bc], R0 ;  /* 0x0006bc0001007387 */ /* 0x0003e80000100800 */
[----:B------:R-:W-:Y:S01]  /*dd80*/  STL [R1+0x6c8], R90 ;  /* 0x0006c85a01007387 */ /* 0x000fe20000100800 */
[----:B-1----:R-:W-:-:S05]  /*dd90*/  IMAD.MOV.U32 R0, RZ, RZ, R91 ;  /* 0x000000ffff007224 */ /* 0x002fca00078e005b */
[----:B------:R1:W-:Y:S04]  /*dda0*/  STL [R1+0x6c4], R0 ;  /* 0x0006c40001007387 */ /* 0x0003e80000100800 */
[----:B------:R3:W-:Y:S01]  /*ddb0*/  STL [R1+0x6d0], R28 ;  /* 0x0006d01c01007387 */ /* 0x0007e20000100800 */
[----:B-1----:R-:W-:Y:S02]  /*ddc0*/  IMAD.MOV.U32 R0, RZ, RZ, R29 ;  /* 0x000000ffff007224 */ /* 0x002fe400078e001d */
[----:B---3--:R-:W-:Y:S01]  /*ddd0*/  IMAD.MOV.U32 R28, RZ, RZ, R8 ;  /* 0x000000ffff1c7224 */ /* 0x008fe200078e0008 */
[----:B------:R-:W-:Y:S01]  /*dde0*/  MOV R8, R10 ;  /* 0x0000000a00087202 */ /* 0x000fe20000000f00 */
[----:B------:R-:W-:Y:S01]  /*ddf0*/  IMAD.MOV.U32 R29, RZ, RZ, R9 ;  /* 0x000000ffff1d7224 */ /* 0x000fe200078e0009 */
[----:B------:R1:W-:Y:S01]  /*de00*/  STL [R1+0x6cc], R0 ;  /* 0x0006cc0001007387 */ /* 0x0003e20000100800 */
[----:B------:R-:W-:-:S02]  /*de10*/  IMAD.MOV.U32 R9, RZ, RZ, R11 ;  /* 0x000000ffff097224 */ /* 0x000fc400078e000b */
[----:B------:R-:W-:Y:S01]  /*de20*/  IMAD.MOV.U32 R10, RZ, RZ, R4 ;  /* 0x000000ffff0a7224 */ /* 0x000fe200078e0004 */
[----:B------:R-:W-:Y:S01]  /*de30*/  STL [R1+0x6d8], R84 ;  /* 0x0006d85401007387 */ /* 0x000fe20000100800 */
[----:B------:R-:W-:Y:S01]  /*de40*/  IMAD.MOV.U32 R11, RZ, RZ, R5 ;  /* 0x000000ffff0b7224 */ /* 0x000fe200078e0005 */
[----:B------:R-:W-:Y:S01]  /*de50*/  MOV R5, R7 ;  /* 0x0000000700057202 */ /* 0x000fe20000000f00 */
[----:B------:R-:W-:Y:S02]  /*de60*/  IMAD.MOV.U32 R4, RZ, RZ, R6 ;  /* 0x000000ffff047224 */ /* 0x000fe400078e0006 */
[----:B------:R-:W3:Y:S01]  /*de70*/  LDL.LU.64 R6, [R1+0xc8] ;  /* 0x0000c80001067983 */ /* 0x000ee20000300a00 */
[----:B-1----:R-:W-:-:S03]  /*de80*/  IMAD.MOV.U32 R0, RZ, RZ, R85 ;  /* 0x000000ffff007224 */ /* 0x002fc600078e0055 */
[----:B------:R-:W-:Y:S04]  /*de90*/  STL [R1+0x6e0], R86 ;  /* 0x0006e05601007387 */ /* 0x000fe80000100800 */
[----:B------:R1:W-:Y:S02]  /*dea0*/  STL [R1+0x6d4], R0 ;  /* 0x0006d40001007387 */ /* 0x0003e40000100800 */
[----:B-1----:R-:W-:Y:S02]  /*deb0*/  IMAD.MOV.U32 R0, RZ, RZ, R87 ;  /* 0x000000ffff007224 */ /* 0x002fe400078e0057 */
[----:B------:R-:W-:Y:S02]  /*dec0*/  IMAD.MOV.U32 R88, RZ, RZ, R242 ;  /* 0x000000ffff587224 */ /* 0x000fe400078e00f2 */
[----:B------:R-:W-:-:S02]  /*ded0*/  IMAD.MOV.U32 R89, RZ, RZ, R243 ;  /* 0x000000ffff597224 */ /* 0x000fc400078e00f3 */
[----:B------:R-:W-:Y:S01]  /*dee0*/  IMAD.MOV.U32 R94, RZ, RZ, R78 ;  /* 0x000000ffff5e7224 */ /* 0x000fe200078e004e */
[----:B------:R-:W-:Y:S01]  /*def0*/  MOV R78, R250 ;  /* 0x000000fa004e7202 */ /* 0x000fe20000000f00 */
[----:B------:R-:W-:Y:S02]  /*df00*/  IMAD.MOV.U32 R95, RZ, RZ, R79 ;  /* 0x000000ffff5f7224 */ /* 0x000fe400078e004f */
[----:B------:R-:W-:Y:S02]  /*df10*/  IMAD.MOV.U32 R90, RZ, RZ, R248 ;  /* 0x000000ffff5a7224 */ /* 0x000fe400078e00f8 */
[----:B------:R-:W-:Y:S02]  /*df20*/  IMAD.MOV.U32 R91, RZ, RZ, R249 ;  /* 0x000000ffff5b7224 */ /* 0x000fe400078e00f9 */
[----:B------:R-:W-:Y:S02]  /*df30*/  IMAD.MOV.U32 R79, RZ, RZ, R251 ;  /* 0x000000ffff4f7224 */ /* 0x000fe400078e00fb */
[----:B------:R-:W-:-:S02]  /*df40*/  IMAD.MOV.U32 R84, RZ, RZ, R244 ;  /* 0x000000ffff547224 */ /* 0x000fc400078e00f4 */
[----:B------:R-:W-:Y:S01]  /*df50*/  IMAD.MOV.U32 R85, RZ, RZ, R245 ;  /* 0x000000ffff557224 */ /* 0x000fe200078e00f5 */
[----:B------:R-:W-:Y:S01]  /*df60*/  MOV R86, R32 ;  /* 0x0000002000567202 */ /* 0x000fe20000000f00 */
[----:B------:R-:W-:Y:S02]  /*df70*/  IMAD.MOV.U32 R87, RZ, RZ, R33 ;  /* 0x000000ffff577224 */ /* 0x000fe400078e0021 */
[----:B------:R-:W-:Y:S02]  /*df80*/  IMAD.MOV.U32 R32, RZ, RZ, R10 ;  /* 0x000000ffff207224 */ /* 0x000fe400078e000a */
[----:B------:R-:W-:Y:S01]  /*df90*/  IMAD.MOV.U32 R33, RZ, RZ, R11 ;  /* 0x000000ffff217224 */ /* 0x000fe200078e000b */
[----:B----4-:R-:W-:Y:S04]  /*dfa0*/  STL [R1+0x6e8], R80 ;  /* 0x0006e85001007387 */ /* 0x010fe80000100800 */
[----:B------:R1:W-:Y:S04]  /*dfb0*/  STL [R1+0x6dc], R0 ;  /* 0x0006dc0001007387 */ /* 0x0003e80000100800 */
[----:B--2---:R-:W-:Y:S01]  /*dfc0*/  STL [R1+0x6f0], R82 ;  /* 0x0006f05201007387 */ /* 0x004fe20000100800 */
[----:B-1----:R-:W-:-:S05]  /*dfd0*/  IMAD.MOV.U32 R0, RZ, RZ, R81 ;  /* 0x000000ffff007224 */ /* 0x002fca00078e0051 */
[----:B------:R1:W-:Y:S04]  /*dfe0*/  STL [R1+0x6e4], R0 ;  /* 0x0006e40001007387 */ /* 0x0003e80000100800 */
[----:B------:R-:W-:Y:S01]  /*dff0*/  STL [R1+0x6f8], R76 ;  /* 0x0006f84c01007387 */ /* 0x000fe20000100800 */
[----:B-1----:R-:W-:-:S05]  /*e000*/  IMAD.MOV.U32 R0, RZ, RZ, R83 ;  /* 0x000000ffff007224 */ /* 0x002fca00078e0053 */
[----:B------:R1:W-:Y:S02]  /*e010*/  STL [R1+0x6ec], R0 ;  /* 0x0006ec0001007387 */ /* 0x0003e40000100800 */
[----:B-1----:R-:W-:-:S05]  /*e020*/  MOV R0, R77 ;  /* 0x0000004d00007202 */ /* 0x002fca0000000f00 */
[----:B------:R1:W-:Y:S04]  /*e030*/  STL [R1+0x6f4], R0 ;  /* 0x0006f40001007387 */ /* 0x0003e80000100800 */
[----:B------:R-:W-:Y:S01]  /*e040*/  STL [R1+0x700], R72 ;  /* 0x0007004801007387 */ /* 0x000fe20000100800 */
[----:B-1----:R-:W-:-:S03]  /*e050*/  IMAD.MOV.U32 R0, RZ, RZ, R73 ;  /* 0x000000ffff007224 */ /* 0x002fc600078e0049 */
[----:B------:R-:W-:Y:S04]  /*e060*/  STL [R1+0x708], R74 ;  /* 0x0007084a01007387 */ /* 0x000fe80000100800 */
[----:B------:R1:W-:Y:S04]  /*e070*/  STL [R1+0x6fc], R0 ;  /* 0x0006fc0001007387 */ /* 0x0003e80000100800 */
[----:B------:R-:W-:Y:S01]  /*e080*/  STL [R1+0x710], R240 ;  /* 0x000710f001007387 */ /* 0x000fe20000100800 */
[----:B-1----:R-:W-:-:S05]  /*e090*/  IMAD.MOV.U32 R0, RZ, RZ, R75 ;  /* 0x000000ffff007224 */ /* 0x002fca00078e004b */
[----:B------:R1:W-:Y:S02]  /*e0a0*/  STL [R1+0x704], R0 ;  /* 0x0007040001007387 */ /* 0x0003e40000100800 */
        /* <DEDUP_REMOVED lines=8> */
[----:B---3--:R2:W-:Y:S04]  /*e130*/  STL [R1+0x728], R6 ;  /* 0x0007280601007387 */ /* 0x0085e80000100800 */
[----:B------:R-:W3:Y:S01]  /*e140*/  LDL.LU.64 R72, [R1+0x788] ;  /* 0x0007880001487983 */ /* 0x000ee20000300a00 */
[----:B-1----:R-:W-:-:S03]  /*e150*/  IMAD.MOV.U32 R0, RZ, RZ, R7 ;  /* 0x000000ffff007224 */ /* 0x002fc600078e0007 */
[----:B------:R-:W4:Y:S04]  /*e160*/  LDL.LU.64 R74, [R1+0x128] ;  /* 0x00012800014a7983 */ /* 0x000f280000300a00 */
[----:B------:R1:W-:Y:S04]  /*e170*/  STL [R1+0x724], R0 ;  /* 0x0007240001007387 */ /* 0x0003e80000100800 */
[----:B------:R-:W4:Y:S04]  /*e180*/  LDL.LU.64 R240, [R1+0x7c0] ;  /* 0x0007c00001f07983 */ /* 0x000f280000300a00 */
[----:B------:R-:W4:Y:S04]  /*e190*/  LDL.LU.64 R242, [R1+0x7b0] ;  /* 0x0007b00001f27983 */ /* 0x000f280000300a00 */
[----:B------:R-:W4:Y:S01]  /*e1a0*/  LDL.LU.64 R248, [R1+0x7b8] ;  /* 0x0007b80001f87983 */ /* 0x000f220000300a00 */
[----:B------:R-:W-:-:S03]  /*e1b0*/  IMAD.MOV.U32 R80, RZ, RZ, R28 ;  /* 0x000000ffff507224 */ /* 0x000fc600078e001c */
[----:B------:R-:W4:Y:S01]  /*e1c0*/  LDL.LU.64 R250, [R1+0x7c8] ;  /* 0x0007c80001fa7983 */ /* 0x000f220000300a00 */
[----:B------:R-:W-:-:S03]  /*e1d0*/  IMAD.MOV.U32 R81, RZ, RZ, R29 ;  /* 0x000000ffff517224 */ /* 0x000fc600078e001d */
[----:B------:R-:W4:Y:S01]  /*e1e0*/  LDL.LU.64 R244, [R1+0x7e0] ;  /* 0x0007e00001f47983 */ /* 0x000f220000300a00 */
[----:B------:R-:W-:-:S03]  /*e1f0*/  MOV R82, R8 ;  /* 0x0000000800527202 */ /* 0x000fc60000000f00 */
[----:B------:R-:W4:Y:S01]  /*e200*/  LDL.LU.64 R246, [R1+0x258] ;  /* 0x0002580001f67983 */ /* 0x000f220000300a00 */
[----:B------:R-:W-:-:S03]  /*e210*/  IMAD.MOV.U32 R83, RZ, RZ, R9 ;  /* 0x000000ffff537224 */ /* 0x000fc600078e0009 */
[----:B------:R-:W-:Y:S01]  /*e220*/  STL [R1+0x730], R94 ;  /* 0x0007305e01007387 */ /* 0x000fe20000100800 */
[----:B------:R-:W-:-:S03]  /*e230*/  IMAD.MOV.U32 R76, RZ, RZ, R4 ;  /* 0x000000ffff4c7224 */ /* 0x000fc600078e0004 */
[----:B------:R-:W4:Y:S01]  /*e240*/  LDL.LU.64 R28, [R1+0x240] ;  /* 0x00024000011c7983 */ /* 0x000f220000300a00 */
[----:B------:R-:W-:-:S03]  /*e250*/  MOV R77, R5 ;  /* 0x00000005004d7202 */ /* 0x000fc60000000f00 */
[----:B------:R-:W4:Y:S04]  /*e260*/  LDL.LU.64 R30, [R1+0x7f0] ;  /* 0x0007f000011e7983 */ /* 0x000f280000300a00 */
[----:B------:R-:W4:Y:S04]  /*e270*/  LDL.LU.64 R8, [R1+0x828] ;  /* 0x0008280001087983 */ /* 0x000f280000300a00 */
[----:B------:R-:W4:Y:S04]  /*e280*/  LDL.LU.64 R10, [R1+0x7d0] ;  /* 0x0007d000010a7983 */ /* 0x000f280000300a00 */
[----:B------:R-:W4:Y:S04]  /*e290*/  LDL.LU.64 R4, [R1+0x8a0] ;  /* 0x0008a00001047983 */ /* 0x000f280000300a00 */
[----:B--2---:R-:W2:Y:S01]  /*e2a0*/  LDL.LU.64 R6, [R1+0xe8] ;  /* 0x0000e80001067983 */ /* 0x004ea20000300a00 */
[----:B-1----:R-:W-:-:S03]  /*e2b0*/  IMAD.MOV.U32 R0, RZ, RZ, R95 ;  /* 0x000000ffff007224 */ /* 0x002fc600078e005f */
[----:B------:R-:W-:Y:S04]  /*e2c0*/  STL [R1+0x738], R88 ;  /* 0x0007385801007387 */ /* 0x000fe80000100800 */
        /* <DEDUP_REMOVED lines=8> */
[----:B-1----:R-:W-:-:S05]  /*e350*/  MOV R0, R85 ;  /* 0x0000005500007202 */ /* 0x002fca0000000f00 */
[----:B------:R1:W-:Y:S02]  /*e360*/  STL [R1+0x744], R0 ;  /* 0x0007440001007387 */ /* 0x0003e40000100800 */
[----:B-1----:R-:W-:-:S05]  /*e370*/  IMAD.MOV.U32 R0, RZ, RZ, R87 ;  /* 0x000000ffff007224 */ /* 0x002fca00078e0057 */
[----:B------:R1:W-:Y:S04]  /*e380*/  STL [R1+0x74c], R0 ;  /* 0x00074c0001007387 */ /* 0x0003e80000100800 */
[----:B------:R-:W-:Y:S01]  /*e390*/  STL [R1+0x758], R78 ;  /* 0x0007584e01007387 */ /* 0x000fe20000100800 */
[----:B-1----:R-:W-:-:S05]  /*e3a0*/  IMAD.MOV.U32 R0, RZ, RZ, R79 ;  /* 0x000000ffff007224 */ /* 0x002fca00078e004f */
[----:B------:R1:W-:Y:S01]  /*e3b0*/  STL [R1+0x754], R0 ;  /* 0x0007540001007387 */ /* 0x0003e20000100800 */
[----:B------:R-:W-:Y:S01]  /*e3c0*/  IMAD.MOV.U32 R88, RZ, RZ, R82 ;  /* 0x000000ffff587224 */ /* 0x000fe200078e0052 */
[----:B------:R-:W-:Y:S02]  /*e3d0*/  MOV R89, R83 ;  /* 0x0000005300597202 */ /* 0x000fe40000000f00 */
[----:B------:R3:W-:Y:S01]  /*e3e0*/  STL [R1+0x760], R34 ;  /* 0x0007602201007387 */ /* 0x0007e20000100800 */
[----:B-1----:R-:W-:-:S05]  /*e3f0*/  MOV R0, R35 ;  /* 0x0000002300007202 */ /* 0x002fca0000000f00 */
[----:B------:R1:W-:Y:S01]  /*e400*/  STL [R1+0x75c], R0 ;  /* 0x00075c0001007387 */ /* 0x0003e20000100800 */
[----:B------:R-:W-:Y:S02]  /*e410*/  IMAD.MOV.U32 R94, RZ, RZ, R80 ;  /* 0x000000ffff5e7224 */ /* 0x000fe400078e0050 */
[----:B------:R-:W-:Y:S02]  /*e420*/  IMAD.MOV.U32 R95, RZ, RZ, R81 ;  /* 0x000000ffff5f7224 */ /* 0x000fe400078e0051 */
[----:B------:R-:W-:Y:S02]  /*e430*/  IMAD.MOV.U32 R90, RZ, RZ, R76 ;  /* 0x000000ffff5a7224 */ /* 0x000fe400078e004c */
[----:B------:R-:W-:Y:S02]  /*e440*/  IMAD.MOV.U32 R91, RZ, RZ, R77 ;  /* 0x000000ffff5b7224 */ /* 0x000fe400078e004d */
[----:B---3--:R-:W-:Y:S01]  /*e450*/  IMAD.MOV.U32 R84, RZ, RZ, R72 ;  /* 0x000000ffff547224 */ /* 0x008fe200078e0048 */
[----:B------:R-:W-:Y:S01]  /*e460*/  MOV R85, R73 ;  /* 0x0000004900557202 */ /* 0x000fe20000000f00 */
[----:B----4-:R-:W-:-:S02]  /*e470*/  IMAD.MOV.U32 R86, RZ, RZ, R74 ;  /* 0x000000ffff567224 */ /* 0x010fc400078e004a */
[----:B------:R-:W-:Y:S02]  /*e480*/  IMAD.MOV.U32 R87, RZ, RZ, R75 ;  /* 0x000000ffff577224 */ /* 0x000fe400078e004b */
[----:B------:R-:W-:Y:S02]  /*e490*/  IMAD.MOV.U32 R82, RZ, RZ, R240 ;  /* 0x000000ffff527224 */ /* 0x000fe400078e00f0 */
[----:B------:R-:W-:Y:S01]  /*e4a0*/  IMAD.MOV.U32 R83, RZ, RZ, R241 ;  /* 0x000000ffff537224 */ /* 0x000fe200078e00f1 */
[----:B------:R-:W-:Y:S01]  /*e4b0*/  MOV R80, R242 ;  /* 0x000000f200507202 */ /* 0x000fe20000000f00 */
[----:B------:R-:W-:Y:S02]  /*e4c0*/  IMAD.MOV.U32 R81, RZ, RZ, R243 ;  /* 0x000000ffff517224 */ /* 0x000fe400078e00f3 */
[----:B------:R-:W-:Y:S01]  /*e4d0*/  IMAD.MOV.U32 R240, RZ, RZ, R250 ;  /* 0x000000fffff07224 */ /* 0x000fe200078e00fa */
[----:B------:R-:W-:Y:S01]  /*e4e0*/  MOV R241, R251 ;  /* 0x000000fb00f17202 */ /* 0x000fe20000000f00 */
[----:B------:R-:W-:-:S02]  /*e4f0*/  IMAD.MOV.U32 R78, RZ, RZ, R244 ;  /* 0x000000ffff4e7224 */ /* 0x000fc400078e00f4 */
[----:B------:R-:W-:Y:S02]  /*e500*/  IMAD.MOV.U32 R79, RZ, RZ, R245 ;  /* 0x000000ffff4f7224 */ /* 0x000fe400078e00f5 */
[----:B------:R-:W-:Y:S02]  /*e510*/  IMAD.MOV.U32 R72, RZ, RZ, R246 ;  /* 0x000000ffff487224 */ /* 0x000fe400078e00f6 */
[----:B------:R-:W-:Y:S02]  /*e520*/  IMAD.MOV.U32 R73, RZ, RZ, R247 ;  /* 0x000000ffff497224 */ /* 0x000fe400078e00f7 */
[----:B------:R-:W-:Y:S02]  /*e530*/  IMAD.MOV.U32 R76, RZ, RZ, R248 ;  /* 0x000000ffff4c7224 */ /* 0x000fe400078e00f8 */
[----:B------:R-:W-:Y:S02]  /*e540*/  IMAD.MOV.U32 R77, RZ, RZ, R249 ;  /* 0x000000ffff4d7224 */ /* 0x000fe400078e00f9 */
[----:B------:R-:W-:-:S02]  /*e550*/  IMAD.MOV.U32 R74, RZ, RZ, R28 ;  /* 0x000000ffff4a7224 */ /* 0x000fc400078e001c */
[----:B------:R-:W-:Y:S02]  /*e560*/  IMAD.MOV.U32 R75, RZ, RZ, R29 ;  /* 0x000000ffff4b7224 */ /* 0x000fe400078e001d */
[----:B------:R-:W-:Y:S02]  /*e570*/  IMAD.MOV.U32 R242, RZ, RZ, R30 ;  /* 0x000000fffff27224 */ /* 0x000fe400078e001e */
[----:B------:R-:W-:Y:S01]  /*e580*/  IMAD.MOV.U32 R243, RZ, RZ, R31 ;  /* 0x000000fffff37224 */ /* 0x000fe200078e001f */
[----:B------:R-:W-:Y:S01]  /*e590*/  MOV R248, R8 ;  /* 0x0000000800f87202 */ /* 0x000fe20000000f00 */
[----:B------:R-:W-:Y:S02]  /*e5a0*/  IMAD.MOV.U32 R249, RZ, RZ, R9 ;  /* 0x000000fffff97224 */ /* 0x000fe400078e0009 */
[----:B------:R-:W-:Y:S02]  /*e5b0*/  IMAD.MOV.U32 R34, RZ, RZ, R10 ;  /* 0x000000ffff227224 */ /* 0x000fe400078e000a */
[----:B------:R-:W-:Y:S01]  /*e5c0*/  IMAD.MOV.U32 R35, RZ, RZ, R11 ;  /* 0x000000ffff237224 */ /* 0x000fe200078e000b */
[----:B--2---:R2:W-:Y:S01]  /*e5d0*/  STL [R1+0x768], R6 ;  /* 0x0007680601007387 */ /* 0x0045e20000100800 */
[----:B-1----:R-:W-:-:S03]  /*e5e0*/  IMAD.MOV.U32 R0, RZ, RZ, R7 ;  /* 0x000000ffff007224 */ /* 0x002fc600078e0007 */
[----:B------:R-:W3:Y:S04]  /*e5f0*/  LDL.LU.64 R250, [R1+0x830] ;  /* 0x0008300001fa7983 */ /* 0x000ee80000300a00 */
[----:B------:R-:W4:Y:S04]  /*e600*/  LDL.LU.64 R244, [R1+0x838] ;  /* 0x0008380001f47983 */ /* 0x000f280000300a00 */
[----:B------:R-:W3:Y:S01]  /*e610*/  LDL.LU.64 R246, [R1+0x7f8] ;  /* 0x0007f80001f67983 */ /* 0x000ee20000300a00 */
[----:B------:R-:W-:-:S03]  /*e620*/  IMAD.MOV.U32 R8, RZ, RZ, R4 ;  /* 0x000000ffff087224 */ /* 0x000fc600078e0004 */
[----:B------:R-:W3:Y:S01]  /*e630*/  LDL.64 R10, [R1+0x8d8] ;  /* 0x0008d800010a7983 */ /* 0x000ee20000100a00 */
[----:B------:R-:W-:-:S03]  /*e640*/  MOV R9, R5 ;  /* 0x0000000500097202 */ /* 0x000fc60000000f00 */
[----:B------:R-:W3:Y:S04]  /*e650*/  LDL.LU.64 R28, [R1+0x840] ;  /* 0x00084000011c7983 */ /* 0x000ee80000300a00 */
[----:B------:R1:W-:Y:S04]  /*e660*/  STL [R1+0x764], R0 ;  /* 0x0007640001007387 */ /* 0x0003e80000100800 */
[----:B------:R-:W3:Y:S04]  /*e670*/  LDL.LU.64 R30, [R1+0x800] ;  /* 0x00080000011e7983 */ /* 0x000ee80000300a00 */
[----:B------:R-:W3:Y:S04]  /*e680*/  LDL.LU.64 R4, [R1+0x848] ;  /* 0x0008480001047983 */ /* 0x000ee80000300a00 */
[----:B--2---:R-:W2:Y:S01]  /*e690*/  LDL.LU.64 R6, [R1+0x248] ;  /* 0x0002480001067983 */ /* 0x004ea20000300a00 */
[----:B-1----:R-:W-:-:S03]  /*e6a0*/  IMAD.MOV.U32 R0, RZ, RZ, R95 ;  /* 0x000000ffff007224 */ /* 0x002fc600078e005f */
[----:B------:R-:W-:Y:S04]  /*e6b0*/  STL [R1+0x770], R94 ;  /* 0x0007705e01007387 */ /* 0x000fe80000100800 */
[----:B------:R-:W-:Y:S04]  /*e6c0*/  STL [R1+0x778], R88 ;  /* 0x0007785801007387 */ /* 0x000fe80000100800 */
[----:B------:R1:W-:Y:S04]  /*e6d0*/  STL [R1+0x76c], R0 ;  /* 0x00076c0001007387 */ /* 0x0003e80000100800 */
[----:B------:R-:W-:Y:S01]  /*e6e0*/  STL [R1+0x780], R90 ;  /* 0x0007805a01007387 */ /* 0x000fe20000100800 */
        /* <DEDUP_REMOVED lines=9> */
[----:B------:R1:W-:Y:S01]  /*e780*/  STL [R1+0x78c], R0 ;  /* 0x00078c0001007387 */ /* 0x0003e20000100800 */
[----:B------:R-:W-:Y:S01]  /*e790*/  IMAD.MOV.U32 R94, RZ, RZ, R86 ;  /* 0x000000ffff5e7224 */ /* 0x000fe200078e0056 */
[----:B------:R-:W-:Y:S01]  /*e7a0*/  MOV R86, R74 ;  /* 0x0000004a00567202 */ /* 0x000fe20000000f00 */
[----:B------:R-:W-:Y:S01]  /*e7b0*/  IMAD.MOV.U32 R95, RZ, RZ, R87 ;  /* 0x000000ffff5f7224 */ /* 0x000fe200078e0057 */
[----:B------:R-:W-:Y:S01]  /*e7c0*/  STL [R1+0x798], R32 ;  /* 0x0007982001007387 */ /* 0x000fe20000100800 */
[----:B------:R-:W-:Y:S02]  /*e7d0*/  IMAD.MOV.U32 R87, RZ, RZ, R75 ;  /* 0x000000ffff577224 */ /* 0x000fe400078e004b */
[----:B-1----:R-:W-:Y:S01]  /*e7e0*/  IMAD.MOV.U32 R0, RZ, RZ, R33 ;  /* 0x000000ffff007224 */ /* 0x002fe200078e0021 */
[----:B------:R-:W-:Y:S01]  /*e7f0*/  MOV R84, R76 ;  /* 0x0000004c00547202 */ /* 0x000fe20000000f00 */
[----:B------:R-:W-:-:S03]  /*e800*/  IMAD.MOV.U32 R85, RZ, RZ, R77 ;  /* 0x000000ffff557224 */ /* 0x000fc600078e004d */
[----:B------:R1:W-:Y:S01]  /*e810*/  STL [R1+0x794], R0 ;  /* 0x0007940001007387 */ /* 0x0003e20000100800 */
[----:B------:R-:W-:Y:S02]  /*e820*/  IMAD.MOV.U32 R88, RZ, RZ, R80 ;  /* 0x000000ffff587224 */ /* 0x000fe400078e0050 */
[----:B------:R-:W-:Y:S02]  /*e830*/  IMAD.MOV.U32 R89, RZ, RZ, R81 ;  /* 0x000000ffff597224 */ /* 0x000fe400078e0051 */
[----:B------:R-:W-:Y:S02]  /*e840*/  IMAD.MOV.U32 R80, RZ, RZ, R242 ;  /* 0x000000ffff507224 */ /* 0x000fe400078e00f2 */
[----:B------:R-:W-:Y:S02]  /*e850*/  IMAD.MOV.U32 R81, RZ, RZ, R243 ;  /* 0x000000ffff517224 */ /* 0x000fe400078e00f3 */
[----:B------:R-:W-:Y:S02]  /*e860*/  IMAD.MOV.U32 R90, RZ, RZ, R78 ;  /* 0x000000ffff5a7224 */ /* 0x000fe400078e004e */
[----:B------:R-:W-:Y:S01]  /*e870*/  IMAD.MOV.U32 R91, RZ, RZ, R79 ;  /* 0x000000ffff5b7224 */ /* 0x000fe200078e004f */
[----:B------:R-:W-:Y:S01]  /*e880*/  MOV R79, R249 ;  /* 0x000000f9004f7202 */ /* 0x000fe20000000f00 */
[----:B------:R-:W-:-:S02]  /*e890*/  IMAD.MOV.U32 R78, RZ, RZ, R248 ;  /* 0x000000ffff4e7224 */ /* 0x000fc400078e00f8 */
[----:B----4-:R-:W-:Y:S02]  /*e8a0*/  IMAD.MOV.U32 R74, RZ, RZ, R244 ;  /* 0x000000ffff4a7224 */ /* 0x010fe400078e00f4 */
[----:B------:R-:W-:Y:S01]  /*e8b0*/  IMAD.MOV.U32 R75, RZ, RZ, R245 ;  /* 0x000000ffff4b7224 */ /* 0x000fe200078e00f5 */
[----:B---3--:R-:W-:Y:S01]  /*e8c0*/  MOV R76, R246 ;  /* 0x000000f6004c7202 */ /* 0x008fe20000000f00 */
[----:B------:R-:W-:Y:S02]  /*e8d0*/  IMAD.MOV.U32 R77, RZ, RZ, R247 ;  /* 0x000000ffff4d7224 */ /* 0x000fe400078e00f7 */
[----:B------:R-:W-:Y:S02]  /*e8e0*/  IMAD.MOV.U32 R72, RZ, RZ, R250 ;  /* 0x000000ffff487224 */ /* 0x000fe400078e00fa */
[----:B------:R-:W-:Y:S02]  /*e8f0*/  IMAD.MOV.U32 R73, RZ, RZ, R251 ;  /* 0x000000ffff497224 */ /* 0x000fe400078e00fb */
[----:B------:R-:W-:-:S02]  /*e900*/  IMAD.MOV.U32 R242, RZ, RZ, R28 ;  /* 0x000000fffff27224 */ /* 0x000fc400078e001c */
[----:B------:R-:W-:Y:S01]  /*e910*/  IMAD.MOV.U32 R243, RZ, RZ, R29 ;  /* 0x000000fffff37224 */ /* 0x000fe200078e001d */
[----:B------:R-:W-:Y:S01]  /*e920*/  MOV R248, R30 ;  /* 0x0000001e00f87202 */ /* 0x000fe20000000f00 */
[----:B------:R-:W-:Y:S01]  /*e930*/  IMAD.MOV.U32 R249, RZ, RZ, R31 ;  /* 0x000000fffff97224 */ /* 0x000fe200078e001f */
[----:B--2---:R2:W-:Y:S01]  /*e940*/  STL [R1+0x7a0], R6 ;  /* 0x0007a00601007387 */ /* 0x0045e20000100800 */
[----:B-1----:R-:W-:-:S03]  /*e950*/  IMAD.MOV.U32 R0, RZ, RZ, R7 ;  /* 0x000000ffff007224 */ /* 0x002fc600078e0007 */
[----:B------:R-:W3:Y:S04]  /*e960*/  LDL.LU.64 R244, [R1+0x850] ;  /* 0x0008500001f47983 */ /* 0x000ee80000300a00 */
[----:B------:R-:W4:Y:S01]  /*e970*/  LDL.LU.64 R246, [R1+0x808] ;  /* 0x0008080001f67983 */ /* 0x000f220000300a00 */
[----:B------:R-:W-:-:S03]  /*e980*/  IMAD.MOV.U32 R250, RZ, RZ, R4 ;  /* 0x000000fffffa7224 */ /* 0x000fc600078e0004 */
[----:B------:R-:W4:Y:S01]  /*e990*/  LDL.LU.64 R32, [R1+0x858] ;  /* 0x0008580001207983 */ /* 0x000f220000300a00 */
[----:B------:R-:W-:-:S03]  /*e9a0*/  IMAD.MOV.U32 R251, RZ, RZ, R5 ;  /* 0x000000fffffb7224 */ /* 0x000fc600078e0005 */
[----:B------:R-:W4:Y:S04]  /*e9b0*/  LDL.LU.64 R28, [R1+0x860] ;  /* 0x00086000011c7983 */ /* 0x000f280000300a00 */
[----:B------:R1:W-:Y:S04]  /*e9c0*/  STL [R1+0x79c], R0 ;  /* 0x00079c0001007387 */ /* 0x0003e80000100800 */
[----:B------:R-:W4:Y:S04]  /*e9d0*/  LDL.LU.64 R30, [R1+0x810] ;  /* 0x00081000011e7983 */ /* 0x000f280000300a00 */
[----:B------:R-:W4:Y:S04]  /*e9e0*/  LDL.LU.64 R4, [R1+0x868] ;  /* 0x0008680001047983 */ /* 0x000f280000300a00 */
[----:B--2---:R-:W2:Y:S01]  /*e9f0*/  LDL.LU.64 R6, [R1+0x7d8] ;  /* 0x0007d80001067983 */ /* 0x004ea20000300a00 */
[----:B-1----:R-:W-:-:S03]  /*ea00*/  MOV R0, R95 ;  /* 0x0000005f00007202 */ /* 0x002fc60000000f00 */
        /* <DEDUP_REMOVED lines=9> */
[----:B-1----:R-:W-:-:S05]  /*eaa0*/  IMAD.MOV.U32 R0, RZ, RZ, R83 ;  /* 0x000000ffff007224 */ /* 0x002fca00078e0053 */
[----:B------:R1:W-:Y:S04]  /*eab0*/  STL [R1+0x7bc], R0 ;  /* 0x0007bc0001007387 */ /* 0x0003e80000100800 */
[----:B------:R1:W-:Y:S02]  /*eac0*/  STL [R1+0x7c8], R240 ;  /* 0x0007c8f001007387 */ /* 0x0003e40000100800 */
[----:B-1----:R-:W-:-:S05]  /*ead0*/  IMAD.MOV.U32 R0, RZ, RZ, R241 ;  /* 0x000000ffff007224 */ /* 0x002fca00078e00f1 */
[----:B------:R1:W-:Y:S01]  /*eae0*/  STL [R1+0x7c4], R0 ;  /* 0x0007c40001007387 */ /* 0x0003e20000100800 */
[----:B------:R-:W-:Y:S01]  /*eaf0*/  IMAD.MOV.U32 R88, RZ, RZ, R90 ;  /* 0x000000ffff587224 */ /* 0x000fe200078e005a */
[----:B------:R-:W-:Y:S01]  /*eb00*/  MOV R90, R86 ;  /* 0x00000056005a7202 */ /* 0x000fe20000000f00 */
[----:B------:R-:W-:Y:S01]  /*eb10*/  IMAD.MOV.U32 R89, RZ, RZ, R91 ;  /* 0x000000ffff597224 */ /* 0x000fe200078e005b */
[----:B------:R-:W-:Y:S01]  /*eb20*/  STL [R1+0x7d0], R34 ;  /* 0x0007d02201007387 */ /* 0x000fe20000100800 */
[----:B------:R-:W-:Y:S01]  /*eb30*/  IMAD.MOV.U32 R240, RZ, RZ, R242 ;  /* 0x000000fffff07224 */ /* 0x000fe200078e00f2 */
[----:B-1----:R-:W-:Y:S01]  /*eb40*/  MOV R0, R35 ;  /* 0x0000002300007202 */ /* 0x002fe20000000f00 */
[----:B------:R-:W-:Y:S01]  /*eb50*/  IMAD.MOV.U32 R241, RZ, RZ, R243 ;  /* 0x000000fffff17224 */ /* 0x000fe200078e00f3 */
[----:B------:R-:W-:Y:S01]  /*eb60*/  MOV R86, R76 ;  /* 0x0000004c00567202 */ /* 0x000fe20000000f00 */
[----:B------:R-:W-:Y:S02]  /*eb70*/  IMAD.MOV.U32 R91, RZ, RZ, R87 ;  /* 0x000000ffff5b7224 */ /* 0x000fe400078e0057 */
[----:B------:R-:W-:Y:S01]  /*eb80*/  IMAD.MOV.U32 R242, RZ, RZ, R250 ;  /* 0x000000fffff27224 */ /* 0x000fe200078e00fa */
[----:B------:R1:W-:Y:S01]  /*eb90*/  STL [R1+0x7cc], R0 ;  /* 0x0007cc0001007387 */ /* 0x0003e20000100800 */
[----:B------:R-:W-:-:S02]  /*eba0*/  IMAD.MOV.U32 R243, RZ, RZ, R251 ;  /* 0x000000fffff37224 */ /* 0x000fc400078e00fb */
[----:B------:R-:W-:Y:S01]  /*ebb0*/  IMAD.MOV.U32 R84, RZ, RZ, R80 ;  /* 0x000000ffff547224 */ /* 0x000fe200078e0050 */
[----:B------:R-:W-:Y:S01]  /*ebc0*/  MOV R80, R248 ;  /* 0x000000f800507202 */ /* 0x000fe20000000f00 */
        /* <DEDUP_REMOVED lines=8> */
[----:B------:R-:W-:Y:S02]  /*ec50*/  IMAD.MOV.U32 R245, RZ, RZ, R29 ;  /* 0x000000fffff57224 */ /* 0x000fe400078e001d */
[----:B------:R-:W-:Y:S02]  /*ec60*/  IMAD.MOV.U32 R82, RZ, RZ, R246 ;  /* 0x000000ffff527224 */ /* 0x000fe400078e00f6 */
[----:B------:R-:W-:Y:S02]  /*ec70*/  IMAD.MOV.U32 R76, RZ, RZ, R30 ;  /* 0x000000ffff4c7224 */ /* 0x000fe400078e001e */
[----:B------:R-:W-:Y:S01]  /*ec80*/  IMAD.MOV.U32 R77, RZ, RZ, R31 ;  /* 0x000000ffff4d7224 */ /* 0x000fe200078e001f */
[----:B--2---:R2:W-:Y:S01]  /*ec90*/  STL [R1+0x7d8], R6 ;  /* 0x0007d80601007387 */ /* 0x0045e20000100800 */
[----:B-1----:R-:W-:-:S03]  /*eca0*/  IMAD.MOV.U32 R0, RZ, RZ, R7 ;  /* 0x000000ffff007224 */ /* 0x002fc600078e0007 */
[----:B------:R-:W3:Y:S01]  /*ecb0*/  LDL.LU.64 R32, [R1+0x870] ;  /* 0x0008700001207983 */ /* 0x000ee20000300a00 */
[----:B------:R-:W-:-:S03]  /*ecc0*/  IMAD.MOV.U32 R83, RZ, RZ, R247 ;  /* 0x000000ffff537224 */ /* 0x000fc600078e00f7 */
[----:B------:R-:W4:Y:S01]  /*ecd0*/  LDL.LU.64 R30, [R1+0x818] ;  /* 0x00081800011e7983 */ /* 0x000f220000300a00 */
[----:B------:R-:W-:-:S03]  /*ece0*/  MOV R246, R4 ;  /* 0x0000000400f67202 */ /* 0x000fc60000000f00 */
[----:B------:R-:W3:Y:S01]  /*ecf0*/  LDL.LU.64 R34, [R1+0x878] ;  /* 0x0008780001227983 */ /* 0x000ee20000300a00 */
[----:B------:R-:W-:-:S03]  /*ed00*/  IMAD.MOV.U32 R247, RZ, RZ, R5 ;  /* 0x000000fffff77224 */ /* 0x000fc600078e0005 */
[----:B------:R-:W3:Y:S04]  /*ed10*/  LDL.LU.64 R28, [R1+0x880] ;  /* 0x00088000011c7983 */ /* 0x000ee80000300a00 */
[----:B------:R1:W-:Y:S04]  /*ed20*/  STL [R1+0x7d4], R0 ;  /* 0x0007d40001007387 */ /* 0x0003e80000100800 */
[----:B------:R-:W-:Y:S04]  /*ed30*/  STL [R1+0x7e0], R88 ;  /* 0x0007e05801007387 */ /* 0x000fe80000100800 */
[----:B------:R-:W3:Y:S04]  /*ed40*/  LDL.LU.64 R4, [R1+0x888] ;  /* 0x0008880001047983 */ /* 0x000ee80000300a00 */
[----:B--2---:R-:W2:Y:S01]  /*ed50*/  LDL.LU.64 R6, [R1+0x820] ;  /* 0x0008200001067983 */ /* 0x004ea20000300a00 */
[----:B-1----:R-:W-:-:S03]  /*ed60*/  IMAD.MOV.U32 R0, RZ, RZ, R89 ;  /* 0x000000ffff007224 */ /* 0x002fc600078e0059 */
[----:B------:R-:W-:Y:S04]  /*ed70*/  STL [R1+0x7e8], R90 ;  /* 0x0007e85a01007387 */ /* 0x000fe80000100800 */
[----:B------:R1:W-:Y:S02]  /*ed80*/  STL [R1+0x7dc], R0 ;  /* 0x0007dc0001007387 */ /* 0x0003e40000100800 */
[----:B-1----:R-:W-:-:S05]  /*ed90*/  IMAD.MOV.U32 R0, RZ, RZ, R91 ;  /* 0x000000ffff007224 */ /* 0x002fca00078e005b */
[----:B------:R1:W-:Y:S04]  /*eda0*/  STL [R1+0x7e4], R0 ;  /* 0x0007e40001007387 */ /* 0x0003e80000100800 */
[----:B------:R-:W-:Y:S01]  /*edb0*/  STL [R1+0x7f0], R84 ;  /* 0x0007f05401007387 */ /* 0x000fe20000100800 */
        /* <DEDUP_REMOVED lines=14> */
[----:B----4-:R-:W-:Y:S02]  /*eea0*/  MOV R0, R31 ;  /* 0x0000001f00007202 */ /* 0x010fe40000000f00 */
[----:B------:R3:W-:Y:S04]  /*eeb0*/  STL [R1+0x818], R30 ;  /* 0x0008181e01007387 */ /* 0x0007e80000100800 */
[----:B------:R1:W-:Y:S01]  /*eec0*/  STL [R1+0x814], R0 ;  /* 0x0008140001007387 */ /* 0x0003e20000100800 */
[----:B---3--:R-:W-:Y:S02]  /*eed0*/  IMAD.MOV.U32 R30, RZ, RZ, R4 ;  /* 0x000000ffff1e7224 */ /* 0x008fe400078e0004 */
[----:B------:R-:W-:Y:S01]  /*eee0*/  IMAD.MOV.U32 R31, RZ, RZ, R5 ;  /* 0x000000ffff1f7224 */ /* 0x000fe200078e0005 */
[----:B--2---:R2:W-:Y:S04]  /*eef0*/  STL [R1+0x820], R6 ;  /* 0x0008200601007387 */ /* 0x0045e80000100800 */
[----:B------:R-:W3:Y:S01]  /*ef00*/  LDL.LU.64 R4, [R1+0x890] ;  /* 0x0008900001047983 */ /* 0x000ee20000300a00 */
[----:B-1----:R-:W-:-:S03]  /*ef10*/  IMAD.MOV.U32 R0, RZ, RZ, R7 ;  /* 0x000000ffff007224 */ /* 0x002fc600078e0007 */
[----:B--2---:R-:W2:Y:S04]  /*ef20*/  LDL.LU.64 R6, [R1+0x898] ;  /* 0x0008980001067983 */ /* 0x004ea80000300a00 */
[----:B------:R1:W-:Y:S04]  /*ef30*/  STL [R1+0x81c], R0 ;  /* 0x00081c0001007387 */ /* 0x0003e80000100800 */
[----:B------:R-:W-:Y:S01]  /*ef40*/  STL [R1+0x828], R78 ;  /* 0x0008284e01007387 */ /* 0x000fe20000100800 */
[----:B-1----:R-:W-:-:S03]  /*ef50*/  IMAD.MOV.U32 R0, RZ, RZ, R79 ;  /* 0x000000ffff007224 */ /* 0x002fc600078e004f */
[----:B------:R-:W-:Y:S04]  /*ef60*/  STL [R1+0x830], R72 ;  /* 0x0008304801007387 */ /* 0x000fe80000100800 */
        /* <DEDUP_REMOVED lines=34> */
[----:B-1----:R-:W-:Y:S02]  /*f190*/  IMAD.MOV.U32 R0, RZ, RZ, R31 ;  /* 0x000000ffff007224 */ /* 0x002fe400078e001f */
[----:B------:R-:W-:Y:S01]  /*f1a0*/  IMAD.MOV.U32 R2, RZ, RZ, R11 ;  /* 0x000000ffff027224 */ /* 0x000fe200078e000b */
[----:B---3--:R-:W-:Y:S04]  /*f1b0*/  STL [R1+0x890], R4 ;  /* 0x0008900401007387 */ /* 0x008fe80000100800 */
[----:B------:R1:W-:Y:S02]  /*f1c0*/  STL [R1+0x884], R0 ;  /* 0x0008840001007387 */ /* 0x0003e40000100800 */
[----:B-1----:R-:W-:-:S02]  /*f1d0*/  IMAD.MOV.U32 R0, RZ, RZ, R5 ;  /* 0x000000ffff007224 */ /* 0x002fc400078e0005 */
[----:B------:R-:W1:Y:S04]  /*f1e0*/  S2R R5, SR_TID.X ;  /* 0x0000000000057919 */ /* 0x000e680000002100 */
[----:B--2---:R-:W-:Y:S04]  /*f1f0*/  STL [R1+0x898], R6 ;  /* 0x0008980601007387 */ /* 0x004fe80000100800 */
[----:B------:R2:W-:Y:S02]  /*f200*/  STL [R1+0x88c], R0 ;  /* 0x00088c0001007387 */ /* 0x0005e40000100800 */
[----:B--2---:R-:W-:-:S02]  /*f210*/  IMAD.MOV.U32 R0, RZ, RZ, R7 ;  /* 0x000000ffff007224 */ /* 0x004fc400078e0007 */
[----:B------:R-:W-:Y:S01]  /*f220*/  IMAD.MOV.U32 R7, RZ, RZ, 0x1f ;  /* 0x0000001fff077424 */ /* 0x000fe200078e00ff */
[----:B------:R-:W-:Y:S04]  /*f230*/  STL [R1+0x8a0], R8 ;  /* 0x0008a00801007387 */ /* 0x000fe80000100800 */
[----:B------:R-:W-:Y:S01]  /*f240*/  IADD3 R7, R7, c[0x0][0x180], RZ ;  /* 0x0000600007077a10 */ /* 0x000fe20007ffe0ff */
[----:B------:R2:W-:Y:S03]  /*f250*/  STL [R1+0x894], R0 ;  /* 0x0008940001007387 */ /* 0x0005e60000100800 */
[----:B------:R-:W-:Y:S01]  /*f260*/  SHF.R.S32.HI R3, RZ, 0x1f, R7 ;  /* 0x0000001fff037819 */ /* 0x000fe20000011407 */
[----:B------:R-:W-:Y:S01]  /*f270*/  STL [R1+0x8a8], R10 ;  /* 0x0008a80a01007387 */ /* 0x000fe20000100800 */
[----:B--2---:R-:W-:-:S02]  /*f280*/  MOV R0, R9 ;  /* 0x0000000900007202 */ /* 0x004fc40000000f00 */
[----:B------:R-:W-:Y:S01]  /*f290*/  LEA.HI R3, R3, R7, RZ, 0x5 ;  /* 0x0000000703037211 */ /* 0x000fe200078f28ff */
[----:B------:R-:W-:Y:S02]  /*f2a0*/  IMAD.MOV.U32 R7, RZ, RZ, c[0x0][0x18c] ;  /* 0x00006300ff077624 */ /* 0x000fe400078e00ff */
[----:B------:R2:W-:Y:S01]  /*f2b0*/  STL [R1+0x89c], R0 ;  /* 0x00089c0001007387 */ /* 0x0005e20000100800 */
[----:B-1----:R-:W-:Y:S01]  /*f2c0*/  LOP3.LUT R6, R5, 0x3, RZ, 0xc0, !PT ;  /* 0x0000000305067812 */ /* 0x002fe200078ec0ff */
[----:B------:R-:W-:Y:S01]  /*f2d0*/  IMAD.SHL.U32 R7, R7, 0x20, RZ ;  /* 0x0000002007077824 */ /* 0x000fe200078e00ff */
[C---:B------:R-:W-:Y:S01]  /*f2e0*/  LOP3.LUT R4, R5.reuse, 0x1c, RZ, 0xc0, !PT ;  /* 0x0000001c05047812 */ /* 0x040fe200078ec0ff */
[----:B------:R1:W-:Y:S01]  /*f2f0*/  STL [R1+0x8a4], R2 ;  /* 0x0008a40201007387 */ /* 0x0003e20000100800 */
[C---:B--2---:R-:W-:Y:S01]  /*f300*/  LOP3.LUT R0, R5.reuse, 0x7, RZ, 0xc0, !PT ;  /* 0x0000000705007812 */ /* 0x044fe200078ec0ff */
[----:B------:R-:W-:Y:S02]  /*f310*/  IMAD.SHL.U32 R5, R5, 0x2, RZ ;  /* 0x0000000205057824 */ /* 0x000fe400078e00ff */
[----:B------:R-:W-:-:S02]  /*f320*/  IMAD R13, R6, 0x220, R4 ;  /* 0x00000220060d7824 */ /* 0x000fc400078e0204 */
[----:B------:R-:W-:Y:S01]  /*f330*/  IMAD R0, R0, 0x90, RZ ;  /* 0x0000009000007824 */ /* 0x000fe200078e02ff */
[----:B-1----:R-:W-:Y:S02]  /*f340*/  SHF.R.S32.HI R2, RZ, 0x1f, R252 ;  /* 0x0000001fff027819 */ /* 0x002fe400000114fc */
[----:B------:R-:W-:Y:S02]  /*f350*/  SHF.R.S32.HI R4, RZ, 0x1f, R7 ;  /* 0x0000001fff047819 */ /* 0x000fe40000011407 */
[----:B------:R-:W-:Y:S02]  /*f360*/  LOP3.LUT R12, R0, 0x30, R5, 0x78, !PT ;  /* 0x00000030000c7812 */ /* 0x000fe400078e7805 */
[----:B------:R-:W-:Y:S02]  /*f370*/  SHF.L.U64.HI R0, R252, 0x2, R2 ;  /* 0x00000002fc007819 */ /* 0x000fe40000010202 */
[----:B------:R-:W-:Y:S01]  /*f380*/  SHF.L.U64.HI R2, R7, 0x2, R4 ;  /* 0x0000000207027819 */ /* 0x000fe20000010204 */
[----:B------:R-:W-:Y:S01]  /*f390*/  IMAD.MOV.U32 R4, RZ, RZ, -0x1 ;  /* 0xffffffffff047424 */ /* 0x000fe200078e00ff */
[----:B------:R-:W-:Y:S01]  /*f3a0*/  MOV R5, 0x1 ;  /* 0x0000000100057802 */ /* 0x000fe20000000f00 */
[----:B------:R-:W-:Y:S04]  /*f3b0*/  STL [R1+0x2bc], RZ ;  /* 0x0002bcff01007387 */ /* 0x000fe80000100800 */
[----:B------:R-:W-:Y:S04]  /*f3c0*/  STL [R1+0x2a8], R5 ;  /* 0x0002a80501007387 */ /* 0x000fe80000100800 */
[----:B------:R1:W-:Y:S04]  /*f3d0*/  STL [R1+0x2b0], R4 ;  /* 0x0002b00401007387 */ /* 0x0003e80000100800 */
        /* <DEDUP_REMOVED lines=44> */
[----:B------:R2:W-:Y:S04]  /*f6a0*/  STL [R1], RZ ;  /* 0x000000ff01007387 */ /* 0x0005e80000100800 */
        /* <DEDUP_REMOVED lines=43> */
[----:B------:R-:W-:-:S02]  /*f960*/  SHF.R.S32.HI R3, RZ, 0x5, R3 ;  /* 0x00000005ff037819 */ /* 0x000fc40000011403 */
[C---:B------:R-:W-:Y:S02]  /*f970*/  LOP3.LUT R16, R13.reuse, 0x20, RZ, 0x3c, !PT ;  /* 0x000000200d107812 */ /* 0x040fe400078e3cff */
[C---:B------:R-:W-:Y:S02]  /*f980*/  LOP3.LUT R15, R13.reuse, 0x40, RZ, 0x3c, !PT ;  /* 0x000000400d0f7812 */ /* 0x040fe400078e3cff */
[----:B------:R-:W-:Y:S01]  /*f990*/  LOP3.LUT R14, R13, 0x60, RZ, 0x3c, !PT ;  /* 0x000000600d0e7812 */ /* 0x000fe200078e3cff */
[----:B------:R-:W-:Y:S01]  /*f9a0*/  CS2R R200, SRZ ;  /* 0x0000000000c87805 */ /* 0x000fe2000001ff00 */
[----:B------:R-:W-:Y:S01]  /*f9b0*/  IADD3 R13, R3, -0x2, RZ ;  /* 0xfffffffe030d7810 */ /* 0x000fe20007ffe0ff */
        /* <DEDUP_REMOVED lines=82> */
[----:B------:R-:W-:Y:S01]  /*fee0*/  CS2R R6, SRZ ;  /* 0x0000000000067805 */ /* 0x000fe2000001ff00 */
[----:B--2---:R-:W-:-:S06]  /*fef0*/  LOP3.LUT R3, R12, 0x40, RZ, 0x3c, !PT ;  /* 0x000000400c037812 */ /* 0x004fcc00078e3cff */
.L_x_1:
[----:B------:R-:W2:Y:S01]  /*ff00*/  LDL.LU R3, [R1+0x2b0] ;  /* 0x0002b00001037983 */ /* 0x000ea20000300800 */
[----:B------:R-:W-:-:S04]  /*ff10*/  DEPBAR.LE SB0, 0x2 ;  /* 0x000080800000791a */ /* 0x000fc80000000000 */
[----:B---3--:R-:W1:Y:S04]  /*ff20*/  S2R R14, SR_TID.X ;  /* 0x00000000000e7919 */ /* 0x008e680000002100 */
[----:B------:R-:W3:Y:S04]  /*ff30*/  S2R R16, SR_TID.X ;  /* 0x0000000000107919 */ /* 0x000ee80000002100 */
[----:B------:R-:W-:Y:S04]  /*ff40*/  STL [R1+0xac8], R28 ;  /* 0x000ac81c01007387 */ /* 0x000fe80000100800 */
[----:B------:R-:W-:Y:S04]  /*ff50*/  STL [R1+0xac4], R29 ;  /* 0x000ac41d01007387 */ /* 0x000fe80000100800 */
[----:B------:R-:W-:Y:S04]  /*ff60*/  STL [R1+0xac0], R30 ;  /* 0x000ac01e01007387 */ /* 0x000fe80000100800 */
[----:B------:R-:W-:Y:S01]  /*ff70*/  STL [R1+0xabc], R31 ;  /* 0x000abc1f01007387 */ /* 0x000fe20000100800 */
[----:B-1----:R-:W-:-:S03]  /*ff80*/  LOP3.LUT R13, R14, 0x1c, RZ, 0xc0, !PT ;  /* 0x0000001c0e0d7812 */ /* 0x002fc600078ec0ff */
[----:B------:R-:W-:Y:S01]  /*ff90*/  STL [R1+0xab8], R8 ;  /* 0x000ab80801007387 */ /* 0x000fe20000100800 */
[C---:B------:R-:W-:Y:S02]  /*ffa0*/  LOP3.LUT R12, R14.reuse, 0x3, RZ, 0xc0, !PT ;  /* 0x000000030e0c7812 */ /* 0x040fe400078ec0ff */
[C---:B------:R-:W-:Y:S01]  /*ffb0*/  LOP3.LUT R15, R14.reuse, 0x1c, RZ, 0xc0, !PT ;  /* 0x0000001c0e0f7812 */ /* 0x040fe200078ec0ff */
[----:B------:R-:W-:Y:S01]  /*ffc0*/  STL [R1+0xab4], R9 ;  /* 0x000ab40901007387 */ /* 0x000fe20000100800 */
[----:B------:R-:W-:Y:S01]  /*ffd0*/  LOP3.LUT R14, R14, 0x3, RZ, 0xc0, !PT ;  /* 0x000000030e0e7812 */ /* 0x000fe200078ec0ff */
[----:B------:R-:W-:Y:S01]  /*ffe0*/  IMAD R12, R12, 0x220, R13 ;  /* 0x000002200c0c7824 */ /* 0x000fe200078e020d */
[C---:B---3--:R-:W-:Y:S01]  /*fff0*/  LOP3.LUT R13, R16.reuse, 0x1c, RZ, 0xc0, !PT ;  /* 0x0000001c100d7812 */ /* 0x048fe200078ec0ff */
[----:B------:R-:W-:Y:S01]  /*10000*/  STL [R1+0xab0], R10 ;  /* 0x000ab00a01007387 */ /* 0x000fe20000100800 */
[----:B------:R-:W-:Y:S02]  /*10010*/  IMAD.SHL.U32 R17, R16, 0x2, RZ ;  /* 0x0000000210117824 */ /* 0x000fe400078e00ff */
[----:B------:R-:W-:Y:S01]  /*10020*/  LOP3.LUT R12, R12, 0x20, RZ, 0x3c, !PT ;  /* 0x000000200c0c7812 */ /* 0x000fe200078e3cff */
[----:B------:R-:W-:Y:S01]  /*10030*/  STL [R1+0xaac], R11 ;  /* 0x000aac0b01007387 */ /* 0x000fe20000100800 */
[----:B------:R-:W-:Y:S01]  /*10040*/  IMAD R14, R14, 0x220, R15 ;  /* 0x000002200e0e7824 */ /* 0x000fe200078e020f */
[----:B------:R-:W-:-:S02]  /*10050*/  LOP3.LUT R15, R16, 0x1c, RZ, 0xc0, !PT ;  /* 0x0000001c100f7812 */ /* 0x000fc400078ec0ff */
[----:B------:R-:W-:Y:S04]  /*10060*/  STL [R1+0xaa8], R4 ;  /* 0x000aa80401007387 */ /* 0x000fe80000100800 */
[----:B------:R-:W-:Y:S04]  /*10070*/  STL [R1+0xaa4], R5 ;  /* 0x000aa40501007387 */ /* 0x000fe80000100800 */
[----:B------:R-:W-:Y:S04]  /*10080*/  STL [R1+0xaa0], R6 ;  /* 0x000aa00601007387 */ /* 0x000fe80000100800 */
[----:B------:R-:W-:Y:S04]  /*10090*/  STL [R1+0xa9c], R7 ;  /* 0x000a9c0701007387 */ /* 0x000fe80000100800 */
[----:B------:R1:W-:Y:S04]  /*100a0*/  STL [R1+0xa14], R0 ;  /* 0x000a140001007387 */ /* 0x0003e80000100800 */
[----:B------:R3:W-:Y:S04]  /*100b0*/  STL [R1+0xa10], R2 ;  /* 0x000a100201007387 */ /* 0x0007e80000100800 */
[----:B------:R-:W-:Y:S01]  /*100c0*/  BAR.SYNC.DEFER_BLOCKING 0x0 ;  /* 0x0000000000007b1d */ /* 0x000fe20000010000 */
[----:B--2---:R-:W-:-:S04]  /*100d0*/  IADD3 R3, R3, 0x1, RZ ;  /* 0x0000000103037810 */ /* 0x004fc80007ffe0ff */
[----:B------:R-:W-:-:S04]  /*100e0*/  ISETP.GT.AND P0, PT, R3, 0x1, PT ;  /* 0x000000010300780c */ /* 0x000fc80003f04270 */
[----:B-1----:R-:W-:-:S05]  /*100f0*/  SEL R0, R3, RZ, !P0 ;  /* 0x000000ff03007207 */ /* 0x002fca0004000000 */
[----:B------:R-:W-:Y:S01]  /*10100*/  IMAD R24, R0, 0x4000, R14 ;  /* 0x0000400000187824 */ /* 0x000fe200078e020e */
[----:B------:R-:W-:Y:S01]  /*10110*/  LOP3.LUT R14, R16, 0x3, RZ, 0xc0, !PT ;  /* 0x00000003100e7812 */ /* 0x000fe200078ec0ff */
[----:B------:R-:W-:Y:S01]  /*10120*/  IMAD R252, R0, 0x4000, R12 ;  /* 0x0000400000fc7824 */ /* 0x000fe200078e020c */
[C---:B------:R-:W-:Y:S01]  /*10130*/  LOP3.LUT R12, R16.reuse, 0x3, RZ, 0xc0, !PT ;  /* 0x00000003100c7812 */ /* 0x040fe200078ec0ff */
[----:B------:R-:W-:Y:S01]  /*10140*/  STL [R1+0x2b0], R0 ;  /* 0x0002b00001007387 */ /* 0x000fe20000100800 */
[----:B------:R-:W-:Y:S01]  /*10150*/  LOP3.LUT R16, R16, 0x7, RZ, 0xc0, !PT ;  /* 0x0000000710107812 */ /* 0x000fe200078ec0ff */
[----:B------:R-:W-:Y:S02]  /*10160*/  IMAD R14, R14, 0x220, R15 ;  /* 0x000002200e0e7824 */ /* 0x000fe400078e020f */
[----:B------:R-:W-:Y:S01]  /*10170*/  IMAD R12, R12, 0x220, R13 ;  /* 0x000002200c0c7824 */ /* 0x000fe200078e020d */
[----:B------:R-:W-:Y:S01]  /*10180*/  LDS R15, [R252+0x800] ;  /* 0x00080000fc0f7984 */ /* 0x000fe20000000800 */
[----:B------:R-:W-:Y:S01]  /*10190*/  IMAD R16, R16, 0x90, RZ ;  /* 0x0000009010107824 */ /* 0x000fe200078e02ff */
[----:B------:R-:W-:-:S02]  /*101a0*/  LOP3.LUT R14, R14, 0x40, RZ, 0x3c, !PT ;  /* 0x000000400e0e7812 */ /* 0x000fc400078e3cff */
[----:B------:R-:W-:Y:S01]  /*101b0*/  LOP3.LUT R12, R12, 0x60, RZ, 0x3c, !PT ;  /* 0x000000600c0c7812 */ /* 0x000fe200078e3cff */
[----:B------:R-:W-:Y:S01]  /*101c0*/  LDS R13, [R252] ;  /* 0x00000000fc0d7984 */ /* 0x000fe20000000800 */
[----:B------:R-:W-:Y:S01]  /*101d0*/  LOP3.LUT R16, R16, 0x30, R17, 0x78, !PT ;  /* 0x0000003010107812 */ /* 0x000fe200078e7811 */
[C---:B------:R-:W-:Y:S02]  /*101e0*/  IMAD R25, R0.reuse, 0x4000, R14 ;  /* 0x0000400000197824 */ /* 0x040fe400078e020e */
[C---:B---3--:R-:W-:Y:S01]  /*101f0*/  IMAD R2, R0.reuse, 0x4000, R12 ;  /* 0x0000400000027824 */ /* 0x048fe200078e020c */
[----:B------:R-:W-:Y:S01]  /*10200*/  LEA R3, R0, R16, 0xd ;  /* 0x0000001000037211 */ /* 0x000fe200078e68ff */
[----:B------:R-:W-:Y:S04]  /*10210*/  LDS R12, [R24] ;  /* 0x00000000180c7984 */ /* 0x000fe80000000800 */
[----:B------:R-:W-:Y:S04]  /*10220*/  LDS R14, [R24+0x800] ;  /* 0x00080000180e7984 */ /* 0x000fe80000000800 */
[----:B------:R-:W1:Y:S04]  /*10230*/  LDSM.16.M88.4 R152, [R3+0x8400] ;  /* 0x008400000398783b */ /* 0x000e680000000200 */
[----:B------:R-:W2:Y:S04]  /*10240*/  LDSM.16.M88.4 R148, [R3+0x8000] ;  /* 0x008000000394783b */ /* 0x000ea80000000200 */
[----:B------:R-:W-:Y:S04]  /*10250*/  LDSM.16.M88.4 R156, [R3+0x8800] ;  /* 0x00880000039c783b */ /* 0x000fe80000000200 */
[----:B------:R-:W-:Y:S04]  /*10260*/  LDSM.16.M88.4 R160, [R3+0x8c00] ;  /* 0x008c000003a0783b */ /* 0x000fe80000000200 */
[----:B------:R-:W-:Y:S04]  /*10270*/  LDS R20, [R25] ;  /* 0x0000000019147984 */ /* 0x000fe80000000800 */
[----:B------:R-:W-:Y:S04]  /*10280*/  LDS R22, [R25+0x800] ;  /* 0x0008000019167984 */ /* 0x000fe80000000800 */
[----:B------:R-:W-:Y:S04]  /*10290*/  LDS R21, [R2] ;  /* 0x0000000002157984 */ /* 0x000fe80000000800 */
[----:B------:R-:W3:Y:S04]  /*102a0*/  LDS R23, [R2+0x800] ;  /* 0x0008000002177984 */ /* 0x000ee80000000800 */
[----:B------:R-:W4:Y:S04]  /*102b0*/  LDSM.16.M88.4 R164, [R3+0x9000] ;  /* 0x0090000003a4783b */ /* 0x000f280000000200 */
[----:B------:R-:W5:Y:S01]  /*102c0*/  LDSM.16.M88.4 R188, [R3+0x9400] ;  /* 0x0094000003bc783b */ /* 0x000f620000000200 */
[C---:B-1----:R-:W-:Y:S03]  /*102d0*/  HMMA.1688.F32.TF32 R4, R12.reuse, R152, R204 ;  /* 0x000000980c04723c */ /* 0x042fe600000810cc */
[----:B------:R-:W1:Y:S04]  /*102e0*/  LDSM.16.M88.4 R192, [R3+0x9800] ;  /* 0x0098000003c0783b */ /* 0x000e680000000200 */
[----:B------:R3:W1:Y:S01]  /*102f0*/  LDSM.16.M88.4 R196, [R3+0x9c00] ;  /* 0x009c000003c4783b */ /* 0x0006620000000200 */
[----:B--2---:R-:W-:Y:S03]  /*10300*/  HMMA.1688.F32.TF32 R8, R12, R148, R200 ;  /* 0x000000940c08723c */ /* 0x004fe600000810c8 */
[----:B------:R-:W-:Y:S04]  /*10310*/  STL [R1+0x2ac], R24 ;  /* 0x0002ac1801007387 */ /* 0x000fe80000100800 */
[----:B------:R-:W-:Y:S04]  /*10320*/  STL [R1+0x2a0], R25 ;  /* 0x0002a01901007387 */ /* 0x000fe80000100800 */
[----:B------:R-:W-:Y:S04]  /*10330*/  STL [R1+0xa94], R150 ;  /* 0x000a949601007387 */ /* 0x000fe80000100800 */
[----:B------:R-:W-:Y:S01]  /*10340*/  STL [R1+0xa90], R151 ;  /* 0x000a909701007387 */ /* 0x000fe20000100800 */
[----:B---3--:R-:W-:-:S03]  /*10350*/  MOV R3, R6 ;  /* 0x0000000600037202 */ /* 0x008fc60000000f00 */
[----:B------:R-:W-:Y:S01]  /*10360*/  STL [R1+0xa98], R155 ;  /* 0x000a989b01007387 */ /* 0x000fe20000100800 */
[----:B------:R-:W-:Y:S01]  /*10370*/  IMAD.MOV.U32 R0, RZ, RZ, R7 ;  /* 0x000000ffff007224 */ /* 0x000fe200078e0007 */
[----:B------:R-:W-:Y:S02]  /*10380*/  HMMA.1688.F32.TF32 R144, R20, R148, R144 ;  /* 0x000000941490723c */ /* 0x000fe40000081090 */
[----:B------:R-:W-:Y:S04]  /*10390*/  STL [R1+0xa8c], R158 ;  /* 0x000a8c9e01007387 */ /* 0x000fe80000100800 */
[----:B------:R2:W-:Y:S02]  /*103a0*/  STL [R1+0xa88], R159 ;  /* 0x000a889f01007387 */ /* 0x0005e40000100800 */
[C---:B----4-:R-:W-:Y:S02]  /*103b0*/  HMMA.1688.F32.TF32 R28, R12.reuse, R164, R176 ;  /* 0x000000a40c1c723c */ /* 0x050fe400000810b0 */
[----:B------:R3:W-:Y:S04]  /*103c0*/  STL [R1+0xa84], R163 ;  /* 0x000a84a301007387 */ /* 0x0007e80000100800 */
[----:B------:R4:W-:Y:S01]  /*103d0*/  STL.64 [R1+0xb0], R8 ;  /* 0x0000b00801007387 */ /* 0x0009e20000100a00 */
[----:B--2---:R-:W-:Y:S01]  /*103e0*/  IMAD.MOV.U32 R159, RZ, RZ, R4 ;  /* 0x000000ffff9f7224 */ /* 0x004fe200078e0004 */
[----:B-----5:R-:W-:Y:S02]  /*103f0*/  HMMA.1688.F32.TF32 R172, R12, R188, R172 ;  /* 0x000000bc0cac723c */ /* 0x020fe400000810ac */
[----:B------:R-:W-:Y:S01]  /*10400*/  STL.64 [R1+0xb8], R10 ;  /* 0x0000b80a01007387 */ /* 0x000fe20000100a00 */
[----:B---3--:R-:W-:-:S03]  /*10410*/  IMAD.MOV.U32 R163, RZ, RZ, R5 ;  /* 0x000000ffffa37224 */ /* 0x008fc600078e0005 */
[----:B------:R-:W-:Y:S02]  /*10420*/  LDS R16, [R24+0x80] ;  /* 0x0000800018107984 */ /* 0x000fe40000000800 */
[C---:B------:R-:W-:Y:S02]  /*10430*/  HMMA.1688.F32.TF32 R4, R12.reuse, R156, R184 ;  /* 0x0000009c0c04723c */ /* 0x040fe400000810b8 */
[----:B------:R-:W-:Y:S04]  /*10440*/  STL.64 [R1+0x120], R144 ;  /* 0x0001209001007387 */ /* 0x000fe80000100a00 */
[----:B------:R-:W-:Y:S02]  /*10450*/  STL.64 [R1+0x128], R146 ;  /* 0x0001289201007387 */ /* 0x000fe40000100a00 */
[----:B-1----:R-:W-:Y:S02]  /*10460*/  HMMA.1688.F32.TF32 R168, R12, R192, R168 ;  /* 0x000000c00ca8723c */ /* 0x002fe400000810a8 */
[----:B------:R1:W-:Y:S04]  /*10470*/  LDS R18, [R24+0x880] ;  /* 0x0008800018127984 */ /* 0x0003e80000000800 */
[----:B------:R-:W-:Y:S02]  /*10480*/  LDS R17, [R252+0x80] ;  /* 0x00008000fc117984 */ /* 0x000fe40000000800 */
[----:B------:R-:W-:Y:S02]  /*10490*/  HMMA.1688.F32.TF32 R128, R20, R164, R128 ;  /* 0x000000a41480723c */ /* 0x000fe40000081080 */
[----:B------:R-:W2:Y:S04]  /*104a0*/  LDS R19, [R252+0x880] ;  /* 0x00088000fc137984 */ /* 0x000ea80000000800 */
[----:B------:R-:W-:Y:S02]  /*104b0*/  LDS R205, [R252+0x100] ;  /* 0x00010000fccd7984 */ /* 0x000fe40000000800 */
[----:B------:R-:W-:Y:S01]  /*104c0*/  IMAD.MOV.U32 R155, RZ, RZ, R4 ;  /* 0x000000ffff9b7224 */ /* 0x000fe200078e0004 */
[----:B------:R-:W-:Y:S01]  /*104d0*/  MOV R158, R7 ;  /* 0x00000007009e7202 */ /* 0x000fe20000000f00 */
[----:B------:R-:W-:Y:S01]  /*104e0*/  IMAD.MOV.U32 R150, RZ, RZ, R5 ;  /* 0x000000ffff967224 */ /* 0x000fe200078e0005 */
[----:B------:R-:W-:Y:S01]  /*104f0*/  LDS R207, [R252+0x900] ;  /* 0x00090000fccf7984 */ /* 0x000fe20000000800 */
[----:B------:R-:W-:-:S02]  /*10500*/  IMAD.MOV.U32 R151, RZ, RZ, R6 ;  /* 0x000000ffff977224 */ /* 0x000fc400078e0006 */
[C---:B------:R-:W-:Y:S01]  /*10510*/  HMMA.1688.F32.TF32 R4, R12.reuse, R160, R180 ;  /* 0x000000a00c04723c */ /* 0x040fe200000810b4 */
[----:B------:R-:W-:Y:S04]  /*10520*/  LDS R233, [R252+0x180] ;  /* 0x00018000fce97984 */ /* 0x000fe80000000800 */
[----:B------:R-:W-:Y:S03]  /*10530*/  LDS R235, [R252+0x980] ;  /* 0x00098000fceb7984 */ /* 0x000fe60000000800 */
[----:B------:R-:W-:Y:S08]  /*10540*/  HMMA.1688.F32.TF32 R12, R12, R196, R36 ;  /* 0x000000c40c0c723c */ /* 0x000ff00000081024 */
[C---:B------:R-:W-:Y:S07]  /*10550*/  HMMA.1688.F32.TF32 R36, R20.reuse, R152, R140 ;  /* 0x000000981424723c */ /* 0x040fee000008108c */
[----:B------:R-:W-:Y:S01]  /*10560*/  IMAD.MOV.U32 R142, RZ, RZ, R25 ;  /* 0x000000ffff8e7224 */ /* 0x000fe200078e0019 */
[----:B------:R-:W-:Y:S01]  /*10570*/  MOV R143, R24 ;  /* 0x00000018008f7202 */ /* 0x000fe20000000f00 */
[----:B----4-:R-:W-:Y:S01]  /*10580*/  IMAD.MOV.U32 R8, RZ, RZ, R4 ;  /* 0x000000ffff087224 */ /* 0x010fe200078e0004 */
[----:B-1----:R-:W-:Y:S01]  /*10590*/  HMMA.1688.F32.TF32 R24, R20, R160, R132 ;  /* 0x000000a01418723c */ /* 0x002fe20000081084 */
[----:B------:R-:W-:Y:S01]  /*105a0*/  IMAD.MOV.U32 R9, RZ, RZ, R5 ;  /* 0x000000ffff097224 */ /* 0x000fe200078e0005 */
[----:B------:R-:W-:Y:S01]  /*105b0*/  MOV R4, R28 ;  /* 0x0000001c00047202 */ /* 0x000fe20000000f00 */
[----:B------:R-:W-:Y:S01]  /*105c0*/  IMAD.MOV.U32 R5, RZ, RZ, R29 ;  /* 0x000000ffff057224 */ /* 0x000fe200078e001d */
[----:B------:R-:W-:Y:S01]  /*105d0*/  MOV R29, R173 ;  /* 0x000000ad001d7202 */ /* 0x000fe20000000f00 */
[----:B------:R-:W-:Y:S01]  /*105e0*/  IMAD.MOV.U32 R28, RZ, RZ, R172 ;  /* 0x000000ffff1c7224 */ /* 0x000fe200078e00ac */
[----:B------:R-:W-:Y:S01]  /*105f0*/  LDS R204, [R143+0x100] ;  /* 0x000100008fcc7984 */ /* 0x000fe20000000800 */
[----:B------:R-:W-:-:S02]  /*10600*/  IMAD.MOV.U32 R10, RZ, RZ, R6 ;  /* 0x000000ffff0a7224 */ /* 0x000fc400078e0006 */
[----:B------:R-:W-:Y:S01]  /*10610*/  IMAD.MOV.U32 R11, RZ, RZ, R7 ;  /* 0x000000ffff0b7224 */ /* 0x000fe200078e0007 */
[----:B------:R-:W-:Y:S01]  /*10620*/  LDS R206, [R143+0x900] ;  /* 0x000900008fce7984 */ /* 0x000fe20000000800 */
[----:B------:R-:W-:Y:S02]  /*10630*/  IMAD.MOV.U32 R6, RZ, RZ, R30 ;  /* 0x000000ffff067224 */ /* 0x000fe400078e001e */
[----:B------:R-:W-:Y:S01]  /*10640*/  IMAD.MOV.U32 R7, RZ, RZ, R31 ;  /* 0x000000ffff077224 */ /* 0x000fe200078e001f */
[----:B------:R-:W-:Y:S01]  /*10650*/  STL.64 [R1+0x110], R36 ;  /* 0x0001102401007387 */ /* 0x000fe20000100a00 */
[----:B------:R-:W-:Y:S02]  /*10660*/  IMAD.MOV.U32 R30, RZ, RZ, R174 ;  /* 0x000000ffff1e7224 */ /* 0x000fe400078e00ae */
[----:B------:R-:W-:Y:S01]  /*10670*/  IMAD.MOV.U32 R31, RZ, RZ, R175 ;  /* 0x000000ffff1f7224 */ /* 0x000fe200078e00af */
[----:B------:R1:W-:Y:S01]  /*10680*/  STL.64 [R1+0x118], R38 ;  /* 0x0001182601007387 */ /* 0x0003e20000100a00 */
[----:B--2---:R-:W-:Y:S03]  /*10690*/  HMMA.1688.F32.TF32 R40, R16, R148, R40 ;  /* 0x000000941028723c */ /* 0x004fe60000081028 */
[----:B------:R-:W-:Y:S04]  /*106a0*/  LDS R232, [R143+0x180] ;  /* 0x000180008fe87984 */ /* 0x000fe80000000800 */
[----:B------:R-:W-:Y:S01]  /*106b0*/  LDS R234, [R143+0x980] ;  /* 0x000980008fea7984 */ /* 0x000fe20000000800 */
[----:B-1----:R-:W-:Y:S03]  /*106c0*/  HMMA.1688.F32.TF32 R36, R20, R156, R136 ;  /* 0x0000009c1424723c */ /* 0x002fe60000081088 */
[----:B------:R-:W-:Y:S04]  /*106d0*/  LDS R132, [R142+0x100] ;  /* 0x000100008e847984 */ /* 0x000fe80000000800 */
[----:B------:R-:W-:Y:S01]  /*106e0*/  LDS R134, [R142+0x900] ;  /* 0x000900008e867984 */ /* 0x000fe20000000800 */
[----:B------:R-:W-:Y:S03]  /*106f0*/  HMMA.1688.F32.TF32 R44, R16, R152, R44 ;  /* 0x00000098102c723c */ /* 0x000fe6000008102c */
[----:B------:R-:W-:Y:S04]  /*10700*/  LDS R133, [R2+0x100] ;  /* 0x0001000002857984 */ /* 0x000fe80000000800 */
[----:B------:R-:W-:Y:S08]  /*10710*/  LDS R135, [R2+0x900] ;  /* 0x0009000002877984 */ /* 0x000ff00000000800 */
[----:B------:R-:W-:Y:S04]  /*10720*/  STL.64 [R1+0x100], R36 ;  /* 0x0001002401007387 */ /* 0x000fe80000100a00 */
[----:B------:R1:W-:Y:S04]  /*10730*/  STL.64 [R1+0x108], R38 ;  /* 0x0001082601007387 */ /* 0x0003e80000100a00 */
[----:B------:R-:W-:Y:S04]  /*10740*/  STL.64 [R1+0xf0], R24 ;  /* 0x0000f01801007387 */ /* 0x000fe80000100a00 */
[----:B------:R2:W-:Y:S01]  /*10750*/  STL.64 [R1+0xf8], R26 ;  /* 0x0000f81a01007387 */ /* 0x0005e20000100a00 */
[C---:B-1----:R-:W-:Y:S03]  /*10760*/  HMMA.1688.F32.TF32 R36, R20.reuse, R188, R124 ;  /* 0x000000bc1424723c */ /* 0x042fe6000008107c */
[----:B------:R-:W-:Y:S04]  /*10770*/  STL.64 [R1+0xe0], R128 ;  /* 0x0000e08001007387 */ /* 0x000fe80000100a00 */
[----:B------:R-:W-:Y:S01]  /*10780*/  STL.64 [R1+0xe8], R130 ;  /* 0x0000e88201007387 */ /* 0x000fe20000100a00 */
[C---:B--2---:R-:W-:Y:S03]  /*10790*/  HMMA.1688.F32.TF32 R24, R20.reuse, R192, R120 ;  /* 0x000000c01418723c */ /* 0x044fe60000081078 */
[----:B------:R-:W2:Y:S11]  /*107a0*/  LDL.LU.64 R172, [R1+0x220] ;  /* 0x0002200001ac7983 */ /* 0x000eb60000300a00 */
[----:B------:R-:W-:Y:S01]  /*107b0*/  @!UPT UIADD3 URZ, URZ, URZ, URZ ;  /* 0x0000003f3f3ff290 */ /* 0x000fe2000fffe03f */
[----:B------:R1:W-:Y:S04]  /*107c0*/  STL.64 [R1+0xd0], R36 ;  /* 0x0000d02401007387 */ /* 0x0003e80000100a00 */
[----:B------:R3:W-:Y:S04]  /*107d0*/  STL.64 [R1+0xd8], R38 ;  /* 0x0000d82601007387 */ /* 0x0007e80000100a00 */
[----:B------:R-:W2:Y:S04]  /*107e0*/  LDL.LU.64 R174, [R1+0x228] ;  /* 0x0002280001ae7983 */ /* 0x000ea80000300a00 */
[----:B------:R4:W-:Y:S04]  /*107f0*/  STL.64 [R1+0xc0], R24 ;  /* 0x0000c01801007387 */ /* 0x0009e80000100a00 */
[----:B------:R5:W-:Y:S04]  /*10800*/  STL.64 [R1+0xc8], R26 ;  /* 0x0000c81a01007387 */ /* 0x000be80000100a00 */
[----:B-1----:R-:W2:Y:S04]  /*10810*/  LDL.LU.64 R36, [R1+0x210] ;  /* 0x0002100001247983 */ /* 0x002ea80000300a00 */
[----:B---3--:R-:W3:Y:S01]  /*10820*/  LDL.LU.64 R38, [R1+0x218] ;  /* 0x0002180001267983 */ /* 0x008ee20000300a00 */
[----:B------:R-:W-:Y:S03]  /*10830*/  HMMA.1688.F32.TF32 R136, R20, R196, R116 ;  /* 0x000000c41488723c */ /* 0x000fe60000081074 */
[----:B------:R-:W-:Y:S04]  /*10840*/  LDS R20, [R142+0x80] ;  /* 0x000080008e147984 */ /* 0x000fe80000000800 */
[----:B------:R-:W-:Y:S04]  /*10850*/  LDS R22, [R142+0x880] ;  /* 0x000880008e167984 */ /* 0x000fe80000000800 */
[----:B------:R-:W-:Y:S04]  /*10860*/  LDS R21, [R2+0x80] ;  /* 0x0000800002157984 */ /* 0x000fe80000000800 */
[----:B------:R-:W1:Y:S04]  /*10870*/  LDS R23, [R2+0x880] ;  /* 0x0008800002177984 */ /* 0x000e680000000800 */
[----:B------:R-:W3:Y:S04]  /*10880*/  LDL.LU.64 R180, [R1+0x200] ;  /* 0x0002000001b47983 */ /* 0x000ee80000300a00 */
[----:B------:R-:W3:Y:S04]  /*10890*/  LDL.LU.64 R182, [R1+0x208] ;  /* 0x0002080001b67983 */ /* 0x000ee80000300a00 */
[----:B------:R-:W3:Y:S04]  /*108a0*/  LDL.LU.64 R176, [R1+0x1f0] ;  /* 0x0001f00001b07983 */ /* 0x000ee80000300a00 */
[----:B------:R-:W3:Y:S04]  /*108b0*/  LDL.LU.64 R178, [R1+0x1f8] ;  /* 0x0001f80001b27983 */ /* 0x000ee80000300a00 */
[----:B------:R-:W3:Y:S04]  /*108c0*/  LDL.LU.64 R128, [R1+0x1e0] ;  /* 0x0001e00001807983 */ /* 0x000ee80000300a00 */
[----:B------:R-:W3:Y:S04]  /*108d0*/  LDL.LU.64 R130, [R1+0x1e8] ;  /* 0x0001e80001827983 */ /* 0x000ee80000300a00 */
[----:B------:R-:W3:Y:S04]  /*108e0*/  LDL.LU.64 R124, [R1+0x1d0] ;  /* 0x0001d000017c7983 */ /* 0x000ee80000300a00 */
[----:B------:R-:W3:Y:S01]  /*108f0*/  LDL.LU.64 R126, [R1+0x1d8] ;  /* 0x0001d800017e7983 */ /* 0x000ee20000300a00 */
[C---:B------:R-:W-:Y:S03]  /*10900*/  HMMA.1688.F32.TF32 R48, R16.reuse, R156, R48 ;  /* 0x0000009c1030723c */ /* 0x040fe60000081030 */
[----:B----4-:R-:W4:Y:S04]  /*10910*/  LDL.LU.64 R24, [R1+0x1c0] ;  /* 0x0001c00001187983 */ /* 0x010f280000300a00 */
[----:B-----5:R-:W4:Y:S01]  /*10920*/  LDL.LU.64 R26, [R1+0x1c8] ;  /* 0x0001c800011a7983 */ /* 0x020f220000300a00 */
[C---:B------:R-:W-:Y:S03]  /*10930*/  HMMA.1688.F32.TF32 R52, R16.reuse, R160, R52 ;  /* 0x000000a01034723c */ /* 0x040fe60000081034 */
[----:B------:R-:W5:Y:S04]  /*10940*/  LDL.LU.64 R120, [R1+0x1b0] ;  /* 0x0001b00001787983 */ /* 0x000f680000300a00 */
[----:B------:R-:W5:Y:S01]  /*10950*/  LDL.LU.64 R122, [R1+0x1b8] ;  /* 0x0001b800017a7983 */ /* 0x000f620000300a00 */
[C---:B------:R-:W-:Y:S08]  /*10960*/  HMMA.1688.F32.TF32 R56, R16.reuse, R164, R56 ;  /* 0x000000a41038723c */ /* 0x040ff00000081038 */
[C---:B------:R-:W-:Y:S08]  /*10970*/  HMMA.1688.F32.TF32 R60, R16.reuse, R188, R60 ;  /* 0x000000bc103c723c */ /* 0x040ff0000008103c */
[C---:B------:R-:W-:Y:S08]  /*10980*/  HMMA.1688.F32.TF32 R64, R16.reuse, R192, R64 ;  /* 0x000000c01040723c */ /* 0x040ff00000081040 */
[----:B------:R-:W-:Y:S08]  /*10990*/  HMMA.1688.F32.TF32 R144, R16, R196, R68 ;  /* 0x000000c41090723c */ /* 0x000ff00000081044 */
[C---:B-1----:R-:W-:Y:S08]  /*109a0*/  HMMA.1688.F32.TF32 R112, R20.reuse, R148, R112 ;  /* 0x000000941470723c */ /* 0x042ff00000081070 */
[C---:B------:R-:W-:Y:S08]  /*109b0*/  HMMA.1688.F32.TF32 R108, R20.reuse, R152, R108 ;  /* 0x00000098146c723c */ /* 0x040ff0000008106c */
[C---:B------:R-:W-:Y:S08]  /*109c0*/  HMMA.1688.F32.TF32 R104, R20.reuse, R156, R104 ;  /* 0x0000009c1468723c */ /* 0x040ff00000081068 */
[C---:B------:R-:W-:Y:S08]  /*109d0*/  HMMA.1688.F32.TF32 R100, R20.reuse, R160, R100 ;  /* 0x000000a01464723c */ /* 0x040ff00000081064 */
[C---:B------:R-:W-:Y:S08]  /*109e0*/  HMMA.1688.F32.TF32 R96, R20.reuse, R164, R96 ;  /* 0x000000a41460723c */ /* 0x040ff00000081060 */
[C---:B------:R-:W-:Y:S08]  /*109f0*/  HMMA.1688.F32.TF32 R92, R20.reuse, R188, R92 ;  /* 0x000000bc145c723c */ /* 0x040ff0000008105c */
[C---:B------:R-:W-:Y:S08]  /*10a00*/  HMMA.1688.F32.TF32 R16, R20.reuse, R192, R88 ;  /* 0x000000c01410723c */ /* 0x040ff00000081058 */
[----:B------:R-:W-:Y:S08]  /*10a10*/  HMMA.1688.F32.TF32 R20, R20, R196, R84 ;  /* 0x000000c41414723c */ /* 0x000ff00000081054 */
[C---:B--2---:R-:W-:Y:S08]  /*10a20*/  HMMA.1688.F32.TF32 R84, R204.reuse, R148, R172 ;  /* 0x00000094cc54723c */ /* 0x044ff000000810ac */
[C---:B---3--:R-:W-:Y:S01]  /*10a30*/  HMMA.1688.F32.TF32 R172, R204.reuse, R152, R36 ;  /* 0x00000098ccac723c */ /* 0x048fe20000081024 */
[----:B------:R-:W2:Y:S04]  /*10a40*/  LDL.LU.64 R36, [R1+0x1a0] ;  /* 0x0001a00001247983 */ /* 0x000ea80000300a00 */
[----:B------:R-:W2:Y:S04]  /*10a50*/  LDL.LU.64 R38, [R1+0x1a8] ;  /* 0x0001a80001267983 */ /* 0x000ea80000300a00 */
        /* <DEDUP_REMOVED lines=9> */
[----:B------:R-:W3:Y:S04]  /*10af0*/  LDL.LU.64 R116, [R1+0x150] ;  /* 0x0001500001747983 */ /* 0x000ee80000300a00 */
[----:B------:R-:W3:Y:S01]  /*10b00*/  LDL.LU.64 R118, [R1+0x158] ;  /* 0x0001580001767983 */ /* 0x000ee20000300a00 */
[C---:B------:R-:W-:Y:S03]  /*10b10*/  HMMA.1688.F32.TF32 R176, R204.reuse, R160, R176 ;  /* 0x000000a0ccb0723c */ /* 0x040fe600000810b0 */
[----:B------:R-:W3:Y:S04]  /*10b20*/  LDL.LU.64 R68, [R1+0x140] ;  /* 0x0001400001447983 */ /* 0x000ee80000300a00 */
[----:B------:R-:W3:Y:S01]  /*10b30*/  LDL.LU.64 R70, [R1+0x148] ;  /* 0x0001480001467983 */ /* 0x000ee20000300a00 */
[C---:B------:R-:W-:Y:S08]  /*10b40*/  HMMA.1688.F32.TF32 R180, R204.reuse, R164, R128 ;  /* 0x000000a4ccb4723c */ /* 0x040ff00000081080 */
[C---:B----4-:R-:W-:Y:S01]  /*10b50*/  HMMA.1688.F32.TF32 R200, R204.reuse, R192, R24 ;  /* 0x000000c0ccc8723c */ /* 0x050fe20000081018 */
[----:B------:R-:W4:Y:S04]  /*10b60*/  LDL.LU.64 R24, [R1+0x130] ;  /* 0x0001300001187983 */ /* 0x000f280000300a00 */
[----:B------:R-:W4:Y:S03]  /*10b70*/  LDL.LU.64 R26, [R1+0x138] ;  /* 0x00013800011a7983 */ /* 0x000f260000300a00 */
[C---:B------:R-:W-:Y:S08]  /*10b80*/  HMMA.1688.F32.TF32 R184, R204.reuse, R188, R124 ;  /* 0x000000bcccb8723c */ /* 0x040ff0000008107c */
[----:B-----5:R-:W-:Y:S01]  /*10b90*/  HMMA.1688.F32.TF32 R204, R204, R196, R120 ;  /* 0x000000c4cccc723c */ /* 0x020fe20000081078 */
[----:B------:R-:W5:Y:S04]  /*10ba0*/  LDL.LU.64 R120, [R1+0x30] ;  /* 0x0000300001787983 */ /* 0x000f680000300a00 */
[----:B------:R-:W5:Y:S04]  /*10bb0*/  LDL.LU.64 R122, [R1+0x38] ;  /* 0x00003800017a7983 */ /* 0x000f680000300a00 */
[----:B------:R-:W5:Y:S04]  /*10bc0*/  LDL.LU.64 R124, [R1+0x20] ;  /* 0x00002000017c7983 */ /* 0x000f680000300a00 */
[----:B------:R-:W5:Y:S04]  /*10bd0*/  LDL.LU.64 R126, [R1+0x28] ;  /* 0x00002800017e7983 */ /* 0x000f680000300a00 */
[----:B------:R-:W5:Y:S04]  /*10be0*/  LDL.LU.64 R128, [R1+0x10] ;  /* 0x0000100001807983 */ /* 0x000f680000300a00 */
[----:B------:R-:W5:Y:S01]  /*10bf0*/  LDL.LU.64 R130, [R1+0x18] ;  /* 0x0000180001827983 */ /* 0x000f620000300a00 */
[C---:B--2---:R-:W-:Y:S03]  /*10c00*/  HMMA.1688.F32.TF32 R208, R232.reuse, R148, R36 ;  /* 0x00000094e8d0723c */ /* 0x044fe60000081024 */
[----:B------:R-:W2:Y:S04]  /*10c10*/  LDL.LU.64 R36, [R1] ;  /* 0x0000000001247983 */ /* 0x000ea80000300a00 */
[----:B------:R-:W2:Y:S01]  /*10c20*/  LDL.LU.64 R38, [R1+0x8] ;  /* 0x0000080001267983 */ /* 0x000ea20000300a00 */
[C---:B---3--:R-:W-:Y:S08]  /*10c30*/  HMMA.1688.F32.TF32 R212, R232.reuse, R152, R212 ;  /* 0x00000098e8d4723c */ /* 0x048ff000000810d4 */
[C---:B------:R-:W-:Y:S08]  /*10c40*/  HMMA.1688.F32.TF32 R236, R232.reuse, R156, R224 ;  /* 0x0000009ce8ec723c */ /* 0x040ff000000810e0 */
[C---:B------:R-:W-:Y:S08]  /*10c50*/  HMMA.1688.F32.TF32 R216, R232.reuse, R160, R216 ;  /* 0x000000a0e8d8723c */ /* 0x040ff000000810d8 */
[C---:B------:R-:W-:Y:S08]  /*10c60*/  HMMA.1688.F32.TF32 R220, R232.reuse, R164, R220 ;  /* 0x000000a4e8dc723c */ /* 0x040ff000000810dc */
[C---:B------:R-:W-:Y:S08]  /*10c70*/  HMMA.1688.F32.TF32 R224, R232.reuse, R188, R116 ;  /* 0x000000bce8e0723c */ /* 0x040ff00000081074 */
[----:B------:R-:W-:Y:S08]  /*10c80*/  HMMA.1688.F32.TF32 R228, R232, R192, R68 ;  /* 0x000000c0e8e4723c */ /* 0x000ff00000081044 */
[----:B------:R-:W-:Y:S01]  /*10c90*/  HMMA.1688.F32.TF32 R68, R132, R152, R76 ;  /* 0x000000988444723c */ /* 0x000fe2000008104c */
[----:B------:R-:W-:Y:S04]  /*10ca0*/  LDS R77, [R252+0x1080] ;  /* 0x00108000fc4d7984 */ /* 0x000fe80000000800 */
[----:B------:R-:W-:Y:S03]  /*10cb0*/  LDS R79, [R252+0x1880] ;  /* 0x00188000fc4f7984 */ /* 0x000fe60000000800 */
[----:B----4-:R-:W-:Y:S08]  /*10cc0*/  HMMA.1688.F32.TF32 R232, R232, R196, R24 ;  /* 0x000000c4e8e8723c */ /* 0x010ff00000081018 */
[C---:B------:R-:W-:Y:S01]  /*10cd0*/  HMMA.1688.F32.TF32 R24, R132.reuse, R148, R80 ;  /* 0x000000948418723c */ /* 0x040fe20000081050 */
[----:B------:R-:W-:Y:S06]  /*10ce0*/  LDS R81, [R252+0x1100] ;  /* 0x00110000fc517984 */ /* 0x000fec0000000800 */
[----:B------:R-:W-:Y:S01]  /*10cf0*/  IMAD.MOV.U32 R82, RZ, RZ, R142 ;  /* 0x000000ffff527224 */ /* 0x000fe200078e008e */
[C---:B------:R-:W-:Y:S01]  /*10d00*/  HMMA.1688.F32.TF32 R116, R132.reuse, R160, R240 ;  /* 0x000000a08474723c */ /* 0x040fe200000810f0 */
[----:B------:R-:W-:Y:S01]  /*10d10*/  IMAD.MOV.U32 R83, RZ, RZ, R143 ;  /* 0x000000ffff537224 */ /* 0x000fe200078e008f */
[----:B------:R-:W-:Y:S04]  /*10d20*/  LDS R241, [R2+0x180] ;  /* 0x0001800002f17984 */ /* 0x000fe80000000800 */
[----:B------:R-:W-:Y:S02]  /*10d30*/  LDS R240, [R82+0x180] ;  /* 0x0001800052f07984 */ /* 0x000fe40000000800 */
[C---:B------:R-:W-:Y:S02]  /*10d40*/  HMMA.1688.F32.TF32 R140, R132.reuse, R156, R72 ;  /* 0x0000009c848c723c */ /* 0x040fe40000081048 */
[----:B------:R-:W-:Y:S04]  /*10d50*/  LDS R242, [R82+0x980] ;  /* 0x0009800052f27984 */ /* 0x000fe80000000800 */
[----:B------:R-:W1:Y:S02]  /*10d60*/  LDS R243, [R2+0x980] ;  /* 0x0009800002f37984 */ /* 0x000e640000000800 */
[C---:B-----5:R-:W-:Y:S02]  /*10d70*/  HMMA.1688.F32.TF32 R120, R132.reuse, R164, R120 ;  /* 0x000000a48478723c */ /* 0x060fe40000081078 */
[----:B------:R-:W-:Y:S04]  /*10d80*/  LDS R72, [R83+0x1000] ;  /* 0x0010000053487984 */ /* 0x000fe80000000800 */
[----:B------:R-:W-:Y:S02]  /*10d90*/  LDS R74, [R83+0x1800] ;  /* 0x00180000534a7984 */ /* 0x000fe40000000800 */
[C---:B------:R-:W-:Y:S02]  /*10da0*/  HMMA.1688.F32.TF32 R124, R132.reuse, R188, R124 ;  /* 0x000000bc847c723c */ /* 0x040fe4000008107c */
[----:B------:R-:W-:Y:S04]  /*10db0*/  LDS R73, [R252+0x1000] ;  /* 0x00100000fc497984 */ /* 0x000fe80000000800 */
[----:B------:R-:W3:Y:S02]  /*10dc0*/  LDS R75, [R252+0x1800] ;  /* 0x00180000fc4b7984 */ /* 0x000ee40000000800 */
[C---:B------:R-:W-:Y:S02]  /*10dd0*/  HMMA.1688.F32.TF32 R128, R132.reuse, R192, R128 ;  /* 0x000000c08480723c */ /* 0x040fe40000081080 */
[----:B------:R-:W-:Y:S04]  /*10de0*/  LDS R76, [R83+0x1080] ;  /* 0x00108000534c7984 */ /* 0x000fe80000000800 */
[----:B------:R-:W4:Y:S04]  /*10df0*/  LDS R78, [R83+0x1880] ;  /* 0x00188000534e7984 */ /* 0x000f280000000800 */
[----:B------:R-:W-:Y:S04]  /*10e00*/  LDS R80, [R83+0x1100] ;  /* 0x0011000053507984 */ /* 0x000fe80000000800 */
[----:B------:R-:W-:Y:S04]  /*10e10*/  LDS R82, [R83+0x1900] ;  /* 0x0019000053527984 */ /* 0x000fe80000000800 */
[----:B------:R-:W5:Y:S01]  /*10e20*/  LDS R83, [R252+0x1900] ;  /* 0x00190000fc537984 */ /* 0x000f620000000800 */
[----:B--2---:R-:W-:Y:S03]  /*10e30*/  HMMA.1688.F32.TF32 R132, R132, R196, R36 ;  /* 0x000000c48484723c */ /* 0x004fe60000081024 */
[----:B------:R-:W1:Y:S04]  /*10e40*/  LDL.LU.64 R36, [R1+0x70] ;  /* 0x0000700001247983 */ /* 0x000e680000300a00 */
[----:B------:R-:W1:Y:S02]  /*10e50*/  LDL.LU.64 R38, [R1+0x78] ;  /* 0x0000780001267983 */ /* 0x000e640000300a00 */
[C---:B-1----:R-:W-:Y:S11]  /*10e60*/  HMMA.1688.F32.TF32 R36, R240.reuse, R148, R36 ;  /* 0x00000094f024723c */ /* 0x042ff60000081024 */
[----:B------:R-:W-:Y:S11]  /*10e70*/  @!UPT UIADD3 URZ, URZ, URZ, URZ ;  /* 0x0000003f3f3ff290 */ /* 0x000ff6000fffe03f */
[----:B------:R-:W-:Y:S01]  /*10e80*/  @!UPT UIADD3 URZ, URZ, URZ, URZ ;  /* 0x0000003f3f3ff290 */ /* 0x000fe2000fffe03f */
[----:B------:R-:W-:Y:S04]  /*10e90*/  STL [R1+0xa54], R36 ;  /* 0x000a542401007387 */ /* 0x000fe80000100800 */
[----:B------:R1:W-:Y:S04]  /*10ea0*/  STL [R1+0xa50], R37 ;  /* 0x000a502501007387 */ /* 0x0003e80000100800 */
[----:B------:R-:W-:Y:S04]  /*10eb0*/  STL [R1+0xa4c], R38 ;  /* 0x000a4c2601007387 */ /* 0x000fe80000100800 */
[----:B------:R2:W-:Y:S04]  /*10ec0*/  STL [R1+0xa48], R39 ;  /* 0x000a482701007387 */ /* 0x0005e80000100800 */
[----:B-1----:R-:W3:Y:S04]  /*10ed0*/  LDL.LU.64 R36, [R1+0x40] ;  /* 0x0000400001247983 */ /* 0x002ee80000300a00 */
[----:B--2---:R-:W3:Y:S01]  /*10ee0*/  LDL.LU.64 R38, [R1+0x48] ;  /* 0x0000480001267983 */ /* 0x004ee20000300a00 */
[C---:B------:R-:W-:Y:S08]  /*10ef0*/  HMMA.1688.F32.TF32 R248, R240.reuse, R156, R248 ;  /* 0x0000009cf0f8723c */ /* 0x040ff000000810f8 */
[C---:B------:R-:W-:Y:S08]  /*10f00*/  HMMA.1688.F32.TF32 R32, R240.reuse, R164, R32 ;  /* 0x000000a4f020723c */ /* 0x040ff00000081020 */
[C---:B---3--:R-:W-:Y:S11]  /*10f10*/  HMMA.1688.F32.TF32 R36, R240.reuse, R152, R36 ;  /* 0x00000098f024723c */ /* 0x048ff60000081024 */
[----:B------:R-:W-:Y:S11]  /*10f20*/  @!UPT UIADD3 URZ, URZ, URZ, URZ ;  /* 0x0000003f3f3ff290 */ /* 0x000ff6000fffe03f */
[----:B------:R-:W-:Y:S01]  /*10f30*/  @!UPT UIADD3 URZ, URZ, URZ, URZ ;  /* 0x0000003f3f3ff290 */ /* 0x000fe2000fffe03f */
[----:B------:R1:W-:Y:S01]  /*10f40*/  STL.64 [R1+0x40], R36 ;  /* 0x0000402401007387 */ /* 0x0003e20000100a00 */
[----:B------:R-:W-:Y:S01]  /*10f50*/  IMAD.MOV.U32 R153, RZ, RZ, R38 ;  /* 0x000000ffff997224 */ /* 0x000fe200078e0026 */
[----:B------:R-:W-:Y:S02]  /*10f60*/  MOV R152, R39 ;  /* 0x0000002700987202 */ /* 0x000fe40000000f00 */
[----:B-1----:R-:W-:Y:S03]  /*10f70*/  HMMA.1688.F32.TF32 R36, R240, R160, R244 ;  /* 0x000000a0f024723c */ /* 0x002fe600000810f4 */
[----:B------:R1:W-:Y:S04]  /*10f80*/  STL [R1+0xa5c], R152 ;  /* 0x000a5c9801007387 */ /* 0x0003e80000100800 */
[----:B------:R2:W-:Y:S04]  /*10f90*/  STL [R1+0xa58], R153 ;  /* 0x000a589901007387 */ /* 0x0005e80000100800 */
[----:B------:R-:W3:Y:S04]  /*10fa0*/  LDL R149, [R1+0x2ac] ;  /* 0x0002ac0001957983 */ /* 0x000ee80000100800 */
[----:B------:R-:W-:Y:S04]  /*10fb0*/  STL.64 [R1+0x30], R248 ;  /* 0x000030f801007387 */ /* 0x000fe80000100a00 */
[----:B------:R-:W-:Y:S05]  /*10fc0*/  STL.64 [R1+0x38], R250 ;  /* 0x000038fa01007387 */ /* 0x000fea0000100a00 */
[----:B-1----:R-:W-:-:S02]  /*10fd0*/  IMAD.MOV.U32 R152, RZ, RZ, R38 ;  /* 0x000000ffff987224 */ /* 0x002fc400078e0026 */
[----:B--2---:R-:W-:Y:S01]  /*10fe0*/  IMAD.MOV.U32 R153, RZ, RZ, R39 ;  /* 0x000000ffff997224 */ /* 0x004fe200078e0027 */
[----:B------:R1:W-:Y:S04]  /*10ff0*/  STL.64 [R1+0x20], R36 ;  /* 0x0000202401007387 */ /* 0x0003e80000100a00 */
[----:B------:R-:W-:Y:S04]  /*11000*/  STL [R1+0xa64], R152 ;  /* 0x000a649801007387 */ /* 0x000fe80000100800 */
[----:B------:R-:W-:Y:S04]  /*11010*/  STL [R1+0xa60], R153 ;  /* 0x000a609901007387 */ /* 0x000fe80000100800 */
[----:B------:R-:W2:Y:S01]  /*11020*/  LDL.LU R244, [R1+0xb0] ;  /* 0x0000b00001f47983 */ /* 0x000ea20000300800 */
[----:B-1----:R-:W-:Y:S01]  /*11030*/  IMAD.MOV.U32 R36, RZ, RZ, R32 ;  /* 0x000000ffff247224 */ /* 0x002fe200078e0020 */
[----:B------:R-:W-:-:S02]  /*11040*/  MOV R37, R33 ;  /* 0x0000002100257202 */ /* 0x000fc40000000f00 */
[----:B------:R-:W2:Y:S01]  /*11050*/  LDL.LU R245, [R1+0xb4] ;  /* 0x0000b40001f57983 */ /* 0x000ea20000300800 */
[----:B------:R-:W-:Y:S01]  /*11060*/  IMAD.MOV.U32 R32, RZ, RZ, R28 ;  /* 0x000000ffff207224 */ /* 0x000fe200078e001c */
[----:B------:R-:W-:Y:S02]  /*11070*/  MOV R33, R29 ;  /* 0x0000001d00217202 */ /* 0x000fe40000000f00 */
[----:B------:R-:W2:Y:S01]  /*11080*/  LDL.LU R246, [R1+0xb8] ;  /* 0x0000b80001f67983 */ /* 0x000ea20000300800 */
[----:B------:R-:W-:-:S03]  /*11090*/  IMAD.MOV.U32 R38, RZ, RZ, R34 ;  /* 0x000000ffff267224 */ /* 0x000fc600078e0022 */
[----:B------:R-:W2:Y:S01]  /*110a0*/  LDL.LU R247, [R1+0xbc] ;  /* 0x0000bc0001f77983 */ /* 0x000ea20000300800 */
[----:B------:R-:W-:Y:S02]  /*110b0*/  IMAD.MOV.U32 R39, RZ, RZ, R35 ;  /* 0x000000ffff277224 */ /* 0x000fe400078e0023 */
[----:B------:R-:W-:Y:S01]  /*110c0*/  IMAD.MOV.U32 R34, RZ, RZ, R30 ;  /* 0x000000ffff227224 */ /* 0x000fe200078e001e */
[----:B------:R-:W2:Y:S01]  /*110d0*/  LDL.LU R28, [R1+0xac8] ;  /* 0x000ac800011c7983 */ /* 0x000ea20000300800 */
[----:B------:R-:W-:-:S03]  /*110e0*/  IMAD.MOV.U32 R35, RZ, RZ, R31 ;  /* 0x000000ffff237224 */ /* 0x000fc600078e001f */
[----:B------:R-:W2:Y:S04]  /*110f0*/  LDL.LU R29, [R1+0xac4] ;  /* 0x000ac400011d7983 */ /* 0x000ea80000300800 */
[----:B------:R-:W2:Y:S04]  /*11100*/  LDL.LU R30, [R1+0xac0] ;  /* 0x000ac000011e7983 */ /* 0x000ea80000300800 */
[----:B------:R-:W2:Y:S04]  /*11110*/  LDL.LU R31, [R1+0xabc] ;  /* 0x000abc00011f7983 */ /* 0x000ea80000300800 */
[----:B------:R1:W-:Y:S04]  /*11120*/  STL [R1+0xa74], R39 ;  /* 0x000a742701007387 */ /* 0x0003e80000100800 */
[----:B------:R4:W-:Y:S04]  /*11130*/  STL [R1+0xa70], R38 ;  /* 0x000a702601007387 */ /* 0x0009e80000100800 */
[----:B------:R5:W-:Y:S04]  /*11140*/  STL [R1+0xa6c], R37 ;  /* 0x000a6c2501007387 */ /* 0x000be80000100800 */
[----:B------:R5:W-:Y:S01]  /*11150*/  STL [R1+0xa68], R36 ;  /* 0x000a682401007387 */ /* 0x000be20000100800 */
[----:B-1----:R-:W-:-:S02]  /*11160*/  IMAD.MOV.U32 R39, RZ, RZ, R11 ;  /* 0x000000ffff277224 */ /* 0x002fc400078e000b */
[----:B----4-:R-:W-:Y:S01]  /*11170*/  IMAD.MOV.U32 R38, RZ, RZ, R10 ;  /* 0x000000ffff267224 */ /* 0x010fe200078e000a */
[----:B-----5:R-:W-:Y:S01]  /*11180*/  MOV R37, R9 ;  /* 0x0000000900257202 */ /* 0x020fe20000000f00 */
[----:B------:R-:W-:Y:S02]  /*11190*/  IMAD.MOV.U32 R36, RZ, RZ, R8 ;  /* 0x000000ffff247224 */ /* 0x000fe400078e0008 */
[----:B------:R-:W4:Y:S04]  /*111a0*/  LDL.LU R8, [R1+0xab8] ;  /* 0x000ab80001087983 */ /* 0x000f280000300800 */
[----:B------:R-:W4:Y:S04]  /*111b0*/  LDL.LU R9, [R1+0xab4] ;  /* 0x000ab40001097983 */ /* 0x000f280000300800 */
[----:B------:R-:W4:Y:S04]  /*111c0*/  LDL.LU R10, [R1+0xab0] ;  /* 0x000ab000010a7983 */ /* 0x000f280000300800 */
[----:B------:R-:W4:Y:S01]  /*111d0*/  LDL.LU R11, [R1+0xaac] ;  /* 0x000aac00010b7983 */ /* 0x000f220000300800 */
[----:B--2---:R-:W-:Y:S11]  /*111e0*/  HMMA.1688.F32.TF32 R28, R240, R188, R28 ;  /* 0x000000bcf01c723c */ /* 0x004ff6000008101c */
[----:B------:R-:W-:Y:S11]  /*111f0*/  @!UPT UIADD3 URZ, URZ, URZ, URZ ;  /* 0x0000003f3f3ff290 */ /* 0x000ff6000fffe03f */
[----:B------:R-:W-:Y:S01]  /*11200*/  @!UPT UIADD3 URZ, URZ, URZ, URZ ;  /* 0x0000003f3f3ff290 */ /* 0x000fe2000fffe03f */
[----:B------:R1:W-:Y:S01]  /*11210*/  STL [R1+0x4], R29 ;  /* 0x0000041d01007387 */ /* 0x0003e20000100800 */
[----:B------:R-:W-:Y:S02]  /*11220*/  IMAD.MOV.U32 R153, RZ, RZ, R28 ;  /* 0x000000ffff997224 */ /* 0x000fe400078e001c */
[----:B------:R-:W-:Y:S01]  /*11230*/  IMAD.MOV.U32 R28, RZ, RZ, R4 ;  /* 0x000000ffff1c7224 */ /* 0x000fe200078e0004 */
[----:B------:R2:W-:Y:S01]  /*11240*/  STL [R1+0x8], R30 ;  /* 0x0000081e01007387 */ /* 0x0005e20000100800 */
[----:B------:R-:W-:-:S03]  /*11250*/  MOV R189, R31 ;  /* 0x0000001f00bd7202 */ /* 0x000fc60000000f00 */
[----:B------:R-:W5:Y:S01]  /*11260*/  LDL.LU R4, [R1+0xaa8] ;  /* 0x000aa80001047983 */ /* 0x000f620000300800 */
[----:B-1----:R-:W-:Y:S01]  /*11270*/  IMAD.MOV.U32 R29, RZ, RZ, R5 ;  /* 0x000000ffff1d7224 */ /* 0x002fe200078e0005 */
[----:B------:R-:W-:Y:S02]  /*11280*/  MOV R31, R7 ;  /* 0x00000007001f7202 */ /* 0x000fe40000000f00 */
[----:B------:R-:W5:Y:S01]  /*11290*/  LDL.LU R5, [R1+0xaa4] ;  /* 0x000aa40001057983 */ /* 0x000f620000300800 */
[----:B--2---:R-:W-:-:S03]  /*112a0*/  IMAD.MOV.U32 R30, RZ, RZ, R6 ;  /* 0x000000ffff1e7224 */ /* 0x004fc600078e0006 */
[----:B------:R-:W5:Y:S04]  /*112b0*/  LDL.LU R6, [R1+0xaa0] ;  /* 0x000aa00001067983 */ /* 0x000f680000300800 */
[----:B------:R-:W5:Y:S01]  /*112c0*/  LDL.LU R7, [R1+0xa9c] ;  /* 0x000a9c0001077983 */ /* 0x000f620000300800 */
[----:B----4-:R-:W-:Y:S03]  /*112d0*/  HMMA.1688.F32.TF32 R248, R240, R192, R8 ;  /* 0x000000c0f0f8723c */ /* 0x010fe60000081008 */
[----:B------:R-:W-:Y:S04]  /*112e0*/  STL [R1+0xa7c], R189 ;  /* 0x000a7cbd01007387 */ /* 0x000fe80000100800 */
[----:B------:R-:W-:Y:S01]  /*112f0*/  STL [R1+0xa78], R153 ;  /* 0x000a789901007387 */ /* 0x000fe20000100800 */
[----:B------:R-:W-:-:S03]  /*11300*/  IMAD.MOV.U32 R8, RZ, RZ, R155 ;  /* 0x000000ffff087224 */ /* 0x000fc600078e009b */
[----:B------:R-:W2:Y:S01]  /*11310*/  LDL.LU R155, [R1+0xa98] ;  /* 0x000a9800019b7983 */ /* 0x000ea20000300800 */
[----:B------:R-:W-:Y:S01]  /*11320*/  IMAD.MOV.U32 R9, RZ, RZ, R150 ;  /* 0x000000ffff097224 */ /* 0x000fe200078e0096 */
[----:B------:R-:W-:Y:S01]  /*11330*/  MOV R11, R158 ;  /* 0x0000009e000b7202 */ /* 0x000fe20000000f00 */
[----:B------:R-:W-:Y:S01]  /*11340*/  IMAD.MOV.U32 R10, RZ, RZ, R151 ;  /* 0x000000ffff0a7224 */ /* 0x000fe200078e0097 */
[----:B------:R-:W4:Y:S04]  /*11350*/  LDL.LU R150, [R1+0xa94] ;  /* 0x000a940001967983 */ /* 0x000f280000300800 */
[----:B------:R-:W4:Y:S04]  /*11360*/  LDL.LU R151, [R1+0xa90] ;  /* 0x000a900001977983 */ /* 0x000f280000300800 */
[----:B------:R-:W3:Y:S04]  /*11370*/  LDL.LU R158, [R1+0xa8c] ;  /* 0x000a8c00019e7983 */ /* 0x000ee80000300800 */
[----:B------:R1:W-:Y:S01]  /*11380*/  STL [R1+0xa80], R251 ;  /* 0x000a80fb01007387 */ /* 0x0003e20000100800 */
[----:B-----5:R-:W-:Y:S07]  /*11390*/  HMMA.1688.F32.TF32 R240, R240, R196, R4 ;  /* 0x000000c4f0f0723c */ /* 0x020fee0000081004 */
[----:B------:R-:W-:-:S02]  /*113a0*/  IMAD.MOV.U32 R4, RZ, RZ, R159 ;  /* 0x000000ffff047224 */ /* 0x000fc400078e009f */
[----:B------:R-:W3:Y:S01]  /*113b0*/  LDL.LU R159, [R1+0xa88] ;  /* 0x000a8800019f7983 */ /* 0x000ee20000300800 */
[----:B------:R-:W-:-:S03]  /*113c0*/  IMAD.MOV.U32 R5, RZ, RZ, R163 ;  /* 0x000000ffff057224 */ /* 0x000fc600078e00a3 */
[----:B------:R-:W5:Y:S01]  /*113d0*/  LDL.LU R163, [R1+0xa84] ;  /* 0x000a840001a37983 */ /* 0x000f620000300800 */
[----:B------:R-:W-:Y:S01]  /*113e0*/  IMAD.MOV.U32 R6, RZ, RZ, R3 ;  /* 0x000000ffff067224 */ /* 0x000fe200078e0003 */
[----:B------:R-:W-:-:S07]  /*113f0*/  MOV R7, R0 ;  /* 0x0000000000077202 */ /* 0x000fce0000000f00 */
[C---:B--2---:R-:W-:Y:S11]  /*11400*/  HMMA.1688.F32.TF32 R4, R72.reuse, R154, R4 ;  /* 0x0000009a4804723c */ /* 0x044ff60000081004 */
[----:B------:R-:W-:Y:S11]  /*11410*/  @!UPT UIADD3 URZ, URZ, URZ, URZ ;  /* 0x0000003f3f3ff290 */ /* 0x000ff6000fffe03f */
[----:B------:R-:W-:Y:S02]  /*11420*/  @!UPT UIADD3 URZ, URZ, URZ, URZ ;  /* 0x0000003f3f3ff290 */ /* 0x000fe4000fffe03f */
[----:B------:R-:W-:Y:S01]  /*11430*/  IMAD.MOV.U32 R188, RZ, RZ, R4 ;  /* 0x000000ffffbc7224 */ /* 0x000fe200078e0004 */
[----:B------:R-:W-:Y:S01]  /*11440*/  MOV R161, R7 ;  /* 0x0000000700a17202 */ /* 0x000fe20000000f00 */
[----:B------:R-:W-:Y:S02]  /*11450*/  IMAD.MOV.U32 R165, RZ, RZ, R5 ;  /* 0x000000ffffa57224 */ /* 0x000fe400078e0005 */
[----:B------:R-:W-:Y:S02]  /*11460*/  IMAD.MOV.U32 R164, RZ, RZ, R6 ;  /* 0x000000ffffa47224 */ /* 0x000fe400078e0006 */
[C---:B---3--:R-:W-:Y:S11]  /*11470*/  HMMA.1688.F32.TF32 R4, R72.reuse, R158, R8 ;  /* 0x0000009e4804723c */ /* 0x048ff60000081008 */
[----:B------:R-:W-:Y:S11]  /*11480*/  @!UPT UIADD3 URZ, URZ, URZ, URZ ;  /* 0x0000003f3f3ff290 */ /* 0x000ff6000fffe03f */
[----:B------:R-:W-:Y:S02]  /*11490*/  @!UPT UIADD3 URZ, URZ, URZ, URZ ;  /* 0x0000003f3f3ff290 */ /* 0x000fe4000fffe03f */
[----:B------:R-:W-:Y:S01]  /*114a0*/  IMAD.MOV.U32 R197, RZ, RZ, R4 ;  /* 0x000000ffffc57224 */ /* 0x000fe200078e0004 */
[----:B------:R-:W-:Y:S01]  /*114b0*/  MOV R192, R7 ;  /* 0x0000000700c07202 */ /* 0x000fe20000000f00 */
[----:B------:R-:W-:Y:S02]  /*114c0*/  IMAD.MOV.U32 R196, RZ, RZ, R5 ;  /* 0x000000ffffc47224 */ /* 0x000fe400078e0005 */
[----:B------:R-:W-:Y:S02]  /*114d0*/  IMAD.MOV.U32 R193, RZ, RZ, R6 ;  /* 0x000000ffffc17224 */ /* 0x000fe400078e0006 */
[C---:B-----5:R-:W-:Y:S11]  /*114e0*/  HMMA.1688.F32.TF32 R4, R72.reuse, R162, R36 ;  /* 0x000000a24804723c */ /* 0x060ff60000081024 */
[----:B------:R-:W-:Y:S11]  /*114f0*/  @!UPT UIADD3 URZ, URZ, URZ, URZ ;  /* 0x0000003f3f3ff290 */ /* 0x000ff6000fffe03f */
[----:B------:R-:W-:Y:S02]  /*11500*/  @!UPT UIADD3 URZ, URZ, URZ, URZ ;  /* 0x0000003f3f3ff290 */ /* 0x000fe4000fffe03f */
[----:B------:R-:W-:Y:S01]  /*11510*/  IMAD.MOV.U32 R38, RZ, RZ, R4 ;  /* 0x000000ffff267224 */ /* 0x000fe200078e0004 */
[----:B------:R-:W-:Y:S01]  /*11520*/  MOV R152, R7 ;  /* 0x0000000700987202 */ /* 0x000fe20000000f00 */
[----:B------:R-:W-:Y:S02]  /*11530*/  IMAD.MOV.U32 R37, RZ, RZ, R5 ;  /* 0x000000ffff257224 */ /* 0x000fe400078e0005 */
[----:B------:R-:W-:Y:S02]  /*11540*/  IMAD.MOV.U32 R36, RZ, RZ, R6 ;  /* 0x000000ffff247224 */ /* 0x000fe400078e0006 */
[C---:B------:R-:W-:Y:S01]  /*11550*/  HMMA.1688.F32.TF32 R4, R72.reuse, R166, R28 ;  /* 0x000000a64804723c */ /* 0x040fe2000008101c */
[----:B------:R-:W-:Y:S04]  /*11560*/  LDS R28, [R149+0x1180] ;  /* 0x00118000951c7984 */ /* 0x000fe80000000800 */
[----:B------:R-:W-:Y:S03]  /*11570*/  LDS R30, [R149+0x1980] ;  /* 0x00198000951e7984 */ /* 0x000fe60000000800 */
[----:B------:R-:W-:Y:S01]  /*11580*/  HMMA.1688.F32.TF32 R8, R72, R198, R12 ;  /* 0x000000c64808723c */ /* 0x000fe2000008100c */
[----:B------:R-:W-:Y:S04]  /*11590*/  LDS R29, [R252+0x1180] ;  /* 0x00118000fc1d7984 */ /* 0x000fe80000000800 */
[----:B------:R-:W2:Y:S11]  /*115a0*/  LDS R31, [R252+0x1980] ;  /* 0x00198000fc1f7984 */ /* 0x000eb60000000800 */
[----:B------:R-:W-:Y:S01]  /*115b0*/  IMAD.MOV.U32 R160, RZ, RZ, R4 ;  /* 0x000000ffffa07224 */ /* 0x000fe200078e0004 */
[----:B------:R-:W-:Y:S01]  /*115c0*/  MOV R148, R7 ;  /* 0x0000000700947202 */ /* 0x000fe20000000f00 */
[----:B------:R-:W-:-:S02]  /*115d0*/  IMAD.MOV.U32 R157, RZ, RZ, R5 ;  /* 0x000000ffff9d7224 */ /* 0x000fc400078e0005 */
[----:B------:R-:W-:Y:S02]  /*115e0*/  IMAD.MOV.U32 R156, RZ, RZ, R6 ;  /* 0x000000ffff9c7224 */ /* 0x000fe400078e0006 */
[C---:B------:R-:W-:Y:S11]  /*115f0*/  HMMA.1688.F32.TF32 R4, R72.reuse, R190, R32 ;  /* 0x000000be4804723c */ /* 0x040ff60000081020 */
[----:B------:R-:W-:Y:S11]  /*11600*/  @!UPT UIADD3 URZ, URZ, URZ, URZ ;  /* 0x0000003f3f3ff290 */ /* 0x000ff6000fffe03f */
[----:B------:R-:W-:Y:S02]  /*11610*/  @!UPT UIADD3 URZ, URZ, URZ, URZ ;  /* 0x0000003f3f3ff290 */ /* 0x000fe4000fffe03f */
[----:B------:R-:W-:Y:S01]  /*11620*/  IMAD.MOV.U32 R35, RZ, RZ, R4 ;  /* 0x000000ffff237224 */ /* 0x000fe200078e0004 */
[----:B------:R-:W-:Y:S01]  /*11630*/  MOV R32, R7 ;  /* 0x0000000700207202 */ /* 0x000fe20000000f00 */
[----:B------:R-:W-:Y:S02]  /*11640*/  IMAD.MOV.U32 R34, RZ, RZ, R5 ;  /* 0x000000ffff227224 */ /* 0x000fe400078e0005 */
[----:B------:R-:W-:Y:S02]  /*11650*/  IMAD.MOV.U32 R33, RZ, RZ, R6 ;  /* 0x000000ffff217224 */ /* 0x000fe400078e0006 */
[----:B------:R-:W-:Y:S01]  /*11660*/  HMMA.1688.F32.TF32 R4, R72, R194, R168 ;  /* 0x000000c24804723c */ /* 0x000fe200000810a8 */
[----:B------:R-:W-:Y:S04]  /*11670*/  STL.64 [R1+0x50], R8 ;  /* 0x0000500801007387 */ /* 0x000fe80000100a00 */
[----:B------:R-:W-:Y:S11]  /*11680*/  LDS R169, [R2+0x1180] ;  /* 0x0011800002a97984 */ /* 0x000ff60000000800 */
[----:B------:R-:W-:Y:S08]  /*11690*/  @!UPT UIADD3 URZ, URZ, URZ, URZ ;  /* 0x0000003f3f3ff290 */ /* 0x000ff0000fffe03f */
[----:B-1----:R-:W-:Y:S01]  /*116a0*/  IMAD.MOV.U32 R251, RZ, RZ, R4 ;  /* 0x000000fffffb7224 */ /* 0x002fe200078e0004 */
[----:B------:R-:W-:Y:S01]  /*116b0*/  MOV R39, R7 ;  /* 0x0000000700277202 */ /* 0x000fe20000000f00 */
[----:B------:R-:W-:Y:S02]  /*116c0*/  IMAD.MOV.U32 R189, RZ, RZ, R5 ;  /* 0x000000ffffbd7224 */ /* 0x000fe400078e0005 */
[----:B------:R-:W-:Y:S02]  /*116d0*/  IMAD.MOV.U32 R153, RZ, RZ, R6 ;  /* 0x000000ffff997224 */ /* 0x000fe400078e0006 */
[C---:B----4-:R-:W-:Y:S01]  /*116e0*/  HMMA.1688.F32.TF32 R4, R76.reuse, R150, R40 ;  /* 0x000000964c04723c */ /* 0x050fe20000081028 */
[----:B------:R-:W-:Y:S11]  /*116f0*/  STL.64 [R1+0x58], R10 ;  /* 0x0000580a01007387 */ /* 0x000ff60000100a00 */
[----:B------:R-:W-:Y:S11]  /*11700*/  @!UPT UIADD3 URZ, URZ, URZ, URZ ;  /* 0x0000003f3f3ff290 */ /* 0x000ff6000fffe03f */
[----:B------:R1:W-:Y:S01]  /*11710*/  STL.64 [R1+0x1a0], R4 ;  /* 0x0001a00401007387 */ /* 0x0003e20000100a00 */
[----:B------:R-:W-:Y:S02]  /*11720*/  IMAD.MOV.U32 R3, RZ, RZ, R6 ;  /* 0x000000ffff037224 */ /* 0x000fe400078e0006 */
[----:B------:R-:W-:Y:S02]  /*11730*/  IMAD.MOV.U32 R0, RZ, RZ, R7 ;  /* 0x000000ffff007224 */ /* 0x000fe400078e0007 */
[C---:B-1----:R-:W-:Y:S01]  /*11740*/  HMMA.1688.F32.TF32 R4, R76.reuse, R154, R44 ;  /* 0x0000009a4c04723c */ /* 0x042fe2000008102c */
[----:B------:R-:W-:Y:S04]  /*11750*/  STL [R1+0xa44], R3 ;  /* 0x000a440301007387 */ /* 0x000fe80000100800 */
[----:B------:R-:W-:Y:S03]  /*11760*/  STL [R1+0xa40], R0 ;  /* 0x000a400001007387 */ /* 0x000fe60000100800 */
[C---:B------:R-:W-:Y:S08]  /*11770*/  HMMA.1688.F32.TF32 R12, R76.reuse, R158, R48 ;  /* 0x0000009e4c0c723c */ /* 0x040ff00000081030 */
[C---:B------:R-:W-:Y:S07]  /*11780*/  HMMA.1688.F32.TF32 R8, R76.reuse, R162, R52 ;  /* 0x000000a24c08723c */ /* 0x040fee0000081034 */
[----:B------:R-:W-:Y:S04]  /*11790*/  STL.64 [R1+0x190], R4 ;  /* 0x0001900401007387 */ /* 0x000fe80000100a00 */
[----:B------:R1:W-:Y:S02]  /*117a0*/  STL.64 [R1+0x198], R6 ;  /* 0x0001980601007387 */ /* 0x0003e40000100a00 */
[C---:B-1----:R-:W-:Y:S02]  /*117b0*/  HMMA.1688.F32.TF32 R4, R76.reuse, R166, R56 ;  /* 0x000000a64c04723c */ /* 0x042fe40000081038 */
[----:B------:R-:W-:Y:S04]  /*117c0*/  STL.64 [R1+0x180], R12 ;  /* 0x0001800c01007387 */ /* 0x000fe80000100a00 */
[----:B------:R1:W-:Y:S04]  /*117d0*/  STL.64 [R1+0x188], R14 ;  /* 0x0001880e01007387 */ /* 0x0003e80000100a00 */
[----:B------:R-:W-:Y:S04]  /*117e0*/  STL.64 [R1+0x170], R8 ;  /* 0x0001700801007387 */ /* 0x000fe80000100a00 */
[----:B------:R3:W-:Y:S01]  /*117f0*/  STL.64 [R1+0x178], R10 ;  /* 0x0001780a01007387 */ /* 0x0007e20000100a00 */
[C---:B-1----:R-:W-:Y:S08]  /*11800*/  HMMA.1688.F32.TF32 R12, R76.reuse, R190, R60 ;  /* 0x000000be4c0c723c */ /* 0x042ff0000008103c */
[----:B------:R-:W-:Y:S01]  /*11810*/  STL.64 [R1+0x160], R4 ;  /* 0x0001600401007387 */ /* 0x000fe20000100a00 */
[C---:B---3--:R-:W-:Y:S03]  /*11820*/  HMMA.1688.F32.TF32 R8, R76.reuse, R194, R64 ;  /* 0x000000c24c08723c */ /* 0x048fe60000081040 */
[----:B------:R1:W-:Y:S05]  /*11830*/  STL.64 [R1+0x168], R6 ;  /* 0x0001680601007387 */ /* 0x0003ea0000100a00 */
[----:B-1----:R-:W-:Y:S06]  /*11840*/  HMMA.1688.F32.TF32 R4, R76, R198, R144 ;  /* 0x000000c64c04723c */ /* 0x002fec0000081090 */
[----:B------:R-:W-:Y:S04]  /*11850*/  STL.64 [R1+0x150], R12 ;  /* 0x0001500c01007387 */ /* 0x000fe80000100a00 */
[----:B------:R-:W-:Y:S05]  /*11860*/  STL.64 [R1+0x158], R14 ;  /* 0x0001580e01007387 */ /* 0x000fea0000100a00 */
[----:B------:R-:W-:Y:S04]  /*11870*/  STL.64 [R1+0x140], R8 ;  /* 0x0001400801007387 */ /* 0x000fe80000100a00 */
[----:B------:R1:W-:Y:S01]  /*11880*/  STL.64 [R1+0x148], R10 ;  /* 0x0001480a01007387 */ /* 0x0003e20000100a00 */
[-C--:B------:R-:W-:Y:S03]  /*11890*/  HMMA.1688.F32.TF32 R244, R72, R150.reuse, R244 ;  /* 0x0000009648f4723c */ /* 0x080fe600000810f4 */
[----:B------:R-:W3:Y:S04]  /*118a0*/  S2R R170, SR_TID.X ;  /* 0x0000000000aa7919 */ /* 0x000ee80000002100 */
[----:B------:R-:W-:Y:S01]  /*118b0*/  LDS R146, [R149+0x2800] ;  /* 0x0028000095927984 */ /* 0x000fe20000000800 */
[----:B------:R-:W-:Y:S01]  /*118c0*/  IMAD.MOV.U32 R3, RZ, RZ, R6 ;  /* 0x000000ffff037224 */ /* 0x000fe200078e0006 */
[----:B-1----:R-:W-:Y:S02]  /*118d0*/  HMMA.1688.F32.TF32 R8, R80, R150, R84 ;  /* 0x000000965008723c */ /* 0x002fe40000081054 */
[----:B------:R1:W-:Y:S01]  /*118e0*/  STL.64 [R1+0x130], R4 ;  /* 0x0001300401007387 */ /* 0x0003e20000100a00 */
[----:B------:R-:W-:-:S03]  /*118f0*/  MOV R0, R7 ;  /* 0x0000000700007202 */ /* 0x000fc60000000f00 */
[----:B------:R-:W-:Y:S02]  /*11900*/  LDS R147, [R252+0x2800] ;  /* 0x00280000fc937984 */ /* 0x000fe40000000800 */
[C---:B-1----:R-:W-:Y:S02]  /*11910*/  HMMA.1688.F32.TF32 R4, R80.reuse, R154, R172 ;  /* 0x0000009a5004723c */ /* 0x042fe400000810ac */
[----:B------:R-:W4:Y:S06]  /*11920*/  LDL R175, [R1+0x2a0] ;  /* 0x0002a00001af7983 */ /* 0x000f2c0000100800 */
[C---:B------:R-:W-:Y:S07]  /*11930*/  HMMA.1688.F32.TF32 R12, R80.reuse, R158, R88 ;  /* 0x0000009e500c723c */ /* 0x040fee0000081058 */
[----:B------:R-:W-:Y:S04]  /*11940*/  STL.64 [R1+0x220], R8 ;  /* 0x0002200801007387 */ /* 0x000fe80000100a00 */
[----:B------:R1:W-:Y:S04]  /*11950*/  STL.64 [R1+0x228], R10 ;  /* 0x0002280a01007387 */ /* 0x0003e80000100a00 */
[----:B------:R-:W-:Y:S01]  /*11960*/  STL.64 [R1+0x210], R4 ;  /* 0x0002100401007387 */ /* 0x000fe20000100a00 */
[C---:B-1----:R-:W-:Y:S03]  /*11970*/  HMMA.1688.F32.TF32 R8, R80.reuse, R162, R176 ;  /* 0x000000a25008723c */ /* 0x042fe600000810b0 */
[----:B------:R1:W-:Y:S05]  /*11980*/  STL.64 [R1+0x218], R6 ;  /* 0x0002180601007387 */ /* 0x0003ea0000100a00 */
[C---:B-1----:R-:W-:Y:S01]  /*11990*/  HMMA.1688.F32.TF32 R4, R80.reuse, R166, R180 ;  /* 0x000000a65004723c */ /* 0x042fe200000810b4 */
[----:B------:R-:W-:Y:S04]  /*119a0*/  STL.64 [R1+0x200], R12 ;  /* 0x0002000c01007387 */ /* 0x000fe80000100a00 */
[----:B------:R1:W-:Y:S10]  /*119b0*/  STL.64 [R1+0x208], R14 ;  /* 0x0002080e01007387 */ /* 0x0003f40000100a00 */
[----:B------:R-:W-:Y:S04]  /*119c0*/  STL.64 [R1+0x1f0], R8 ;  /* 0x0001f00801007387 */ /* 0x000fe80000100a00 */
[----:B------:R5:W-:Y:S01]  /*119d0*/  STL.64 [R1+0x1f8], R10 ;  /* 0x0001f80a01007387 */ /* 0x000be20000100a00 */
[C---:B-1----:R-:W-:Y:S03]  /*119e0*/  HMMA.1688.F32.TF32 R12, R80.reuse, R190, R184 ;  /* 0x000000be500c723c */ /* 0x042fe600000810b8 */
[----:B------:R-:W-:Y:S05]  /*119f0*/  STL.64 [R1+0x1e0], R4 ;  /* 0x0001e00401007387 */ /* 0x000fea0000100a00 */
[C---:B-----5:R-:W-:Y:S01]  /*11a00*/  HMMA.1688.F32.TF32 R8, R80.reuse, R194, R200 ;  /* 0x000000c25008723c */ /* 0x060fe200000810c8 */
[----:B------:R1:W-:Y:S07]  /*11a10*/  STL.64 [R1+0x1e8], R6 ;  /* 0x0001e80601007387 */ /* 0x0003ee0000100a00 */
[----:B-1----:R-:W-:Y:S07]  /*11a20*/  HMMA.1688.F32.TF32 R4, R80, R198, R204 ;  /* 0x000000c65004723c */ /* 0x002fee00000810cc */
[----:B------:R-:W-:Y:S04]  /*11a30*/  STL.64 [R1+0x1d0], R12 ;  /* 0x0001d00c01007387 */ /* 0x000fe80000100a00 */
[----:B------:R-:W-:Y:S04]  /*11a40*/  STL.64 [R1+0x1d8], R14 ;  /* 0x0001d80e01007387 */ /* 0x000fe80000100a00 */
[----:B------:R-:W5:Y:S04]  /*11a50*/  LDL.LU R72, [R1+0xc0] ;  /* 0x0000c00001487983 */ /* 0x000f680000300800 */
[----:B------:R-:W-:Y:S04]  /*11a60*/  STL.64 [R1+0x1c0], R8 ;  /* 0x0001c00801007387 */ /* 0x000fe80000100a00 */
[----:B------:R-:W-:Y:S01]  /*11a70*/  STL.64 [R1+0x1c8], R10 ;  /* 0x0001c80a01007387 */ /* 0x000fe20000100a00 */
[C---:B--2---:R-:W-:Y:S08]  /*11a80*/  HMMA.1688.F32.TF32 R76, R28.reuse, R150, R208 ;  /* 0x000000961c4c723c */ /* 0x044ff000000810d0 */
[C---:B------:R-:W-:Y:S01]  /*11a90*/  HMMA.1688.F32.TF32 R64, R28.reuse, R154, R212 ;  /* 0x0000009a1c40723c */ /* 0x040fe200000810d4 */
[----:B------:R-:W-:Y:S04]  /*11aa0*/  STL.64 [R1+0x1b0], R4 ;  /* 0x0001b00401007387 */ /* 0x000fe80000100a00 */
[----:B------:R-:W-:Y:S04]  /*11ab0*/  STL.64 [R1+0x1b8], R6 ;  /* 0x0001b80601007387 */ /* 0x000fe80000100a00 */
[----:B------:R-:W5:Y:S04]  /*11ac0*/  LDL.LU R73, [R1+0xc4] ;  /* 0x0000c40001497983 */ /* 0x000f680000300800 */
[----:B------:R-:W5:Y:S04]  /*11ad0*/  LDL.LU R74, [R1+0xc8] ;  /* 0x0000c800014a7983 */ /* 0x000f680000300800 */
[----:B------:R-:W5:Y:S04]  /*11ae0*/  LDL.LU R75, [R1+0xcc] ;  /* 0x0000cc00014b7983 */ /* 0x000f680000300800 */
[----:B------:R-:W2:Y:S04]  /*11af0*/  LDL.LU R60, [R1+0xd0] ;  /* 0x0000d000013c7983 */ /* 0x000ea80000300800 */
        /* <DEDUP_REMOVED lines=19> */
[----:B------:R-:W2:Y:S01]  /*11c30*/  LDL.LU R40, [R1+0x120] ;  /* 0x0001200001287983 */ /* 0x000ea20000300800 */
[----:B------:R-:W-:Y:S03]  /*11c40*/  HMMA.1688.F32.TF32 R80, R28, R158, R236 ;  /* 0x0000009e1c50723c */ /* 0x000fe600000810ec */
[----:B------:R-:W2:Y:S04]  /*11c50*/  LDL.LU R41, [R1+0x124] ;  /* 0x0001240001297983 */ /* 0x000ea80000300800 */
[----:B------:R-:W2:Y:S04]  /*11c60*/  LDL.LU R42, [R1+0x128] ;  /* 0x00012800012a7983 */ /* 0x000ea80000300800 */
[----:B------:R-:W2:Y:S04]  /*11c70*/  LDL.LU R43, [R1+0x12c] ;  /* 0x00012c00012b7983 */ /* 0x000ea80000300800 */
[----:B------:R-:W-:Y:S04]  /*11c80*/  STL.64 [R1+0x290], R76 ;  /* 0x0002904c01007387 */ /* 0x000fe80000100a00 */
[----:B------:R1:W-:Y:S01]  /*11c90*/  STL.64 [R1+0x298], R78 ;  /* 0x0002984e01007387 */ /* 0x0003e20000100a00 */
[----:B------:R-:W-:Y:S01]  /*11ca0*/  IMAD.MOV.U32 R212, RZ, RZ, R251 ;  /* 0x000000ffffd47224 */ /* 0x000fe200078e00fb */
[----:B------:R-:W-:Y:S01]  /*11cb0*/  MOV R213, R189 ;  /* 0x000000bd00d57202 */ /* 0x000fe20000000f00 */
[----:B------:R-:W-:Y:S01]  /*11cc0*/  IMAD.MOV.U32 R214, RZ, RZ, R153 ;  /* 0x000000ffffd67224 */ /* 0x000fe200078e0099 */
[----:B------:R-:W-:Y:S01]  /*11cd0*/  MOV R181, R37 ;  /* 0x0000002500b57202 */ /* 0x000fe20000000f00 */
[----:B------:R-:W-:-:S02]  /*11ce0*/  IMAD.MOV.U32 R215, RZ, RZ, R39 ;  /* 0x000000ffffd77224 */ /* 0x000fc400078e0027 */
[----:B------:R-:W-:Y:S02]  /*11cf0*/  IMAD.MOV.U32 R180, RZ, RZ, R38 ;  /* 0x000000ffffb47224 */ /* 0x000fe400078e0026 */
[----:B------:R-:W-:Y:S02]  /*11d00*/  IMAD.MOV.U32 R182, RZ, RZ, R36 ;  /* 0x000000ffffb67224 */ /* 0x000fe400078e0024 */
[----:B------:R-:W-:Y:S01]  /*11d10*/  IMAD.MOV.U32 R183, RZ, RZ, R152 ;  /* 0x000000ffffb77224 */ /* 0x000fe200078e0098 */
[C---:B-1----:R-:W-:Y:S01]  /*11d20*/  HMMA.1688.F32.TF32 R76, R28.reuse, R162, R216 ;  /* 0x000000a21c4c723c */ /* 0x042fe200000810d8 */
[----:B------:R-:W-:Y:S04]  /*11d30*/  STL.64 [R1+0x280], R64 ;  /* 0x0002804001007387 */ /* 0x000fe80000100a00 */
[----:B------:R1:W-:Y:S04]  /*11d40*/  STL.64 [R1+0x288], R66 ;  /* 0x0002884201007387 */ /* 0x0003e80000100a00 */
[----:B------:R-:W-:Y:S04]  /*11d50*/  STL.64 [R1+0x270], R80 ;  /* 0x0002705001007387 */ /* 0x000fe80000100a00 */
[----:B------:R-:W-:Y:S01]  /*11d60*/  STL.64 [R1+0x278], R82 ;  /* 0x0002785201007387 */ /* 0x000fe20000100a00 */
[C---:B------:R-:W-:Y:S03]  /*11d70*/  HMMA.1688.F32.TF32 R208, R28.reuse, R198, R232 ;  /* 0x000000c61cd0723c */ /* 0x040fe600000810e8 */
[----:B------:R-:W-:Y:S04]  /*11d80*/  LDS R13, [R2+0x1000] ;  /* 0x00100000020d7984 */ /* 0x000fe80000000800 */
[----:B------:R-:W-:Y:S04]  /*11d90*/  LDS R15, [R2+0x1800] ;  /* 0x00180000020f7984 */ /* 0x000fe80000000800 */
[----:B------:R-:W-:Y:S04]  /*11da0*/  STL.64 [R1+0x260], R76 ;  /* 0x0002604c01007387 */ /* 0x000fe80000100a00 */
[----:B------:R-:W-:Y:S04]  /*11db0*/  STL.64 [R1+0x268], R78 ;  /* 0x0002684e01007387 */ /* 0x000fe80000100a00 */
[----:B------:R-:W2:Y:S04]  /*11dc0*/  LDL R171, [R1+0x2b0] ;  /* 0x0002b00001ab7983 */ /* 0x000ea80000100800 */
[----:B------:R-:W2:Y:S04]  /*11dd0*/  LDL.LU R251, [R1+0xa80] ;  /* 0x000a800001fb7983 */ /* 0x000ea80000300800 */
[----:B------:R-:W2:Y:S04]  /*11de0*/  LDL.LU R189, [R1+0xa7c] ;  /* 0x000a7c0001bd7983 */ /* 0x000ea80000300800 */
[----:B------:R-:W2:Y:S04]  /*11df0*/  LDL.LU R153, [R1+0xa78] ;  /* 0x000a780001997983 */ /* 0x000ea80000300800 */
[----:B------:R-:W5:Y:S04]  /*11e00*/  LDL.LU R39, [R1+0xa74] ;  /* 0x000a740001277983 */ /* 0x000f680000300800 */
[----:B------:R-:W5:Y:S04]  /*11e10*/  LDL.LU R38, [R1+0xa70] ;  /* 0x000a700001267983 */ /* 0x000f680000300800 */
[----:B------:R-:W5:Y:S04]  /*11e20*/  LDL.LU R37, [R1+0xa6c] ;  /* 0x000a6c0001257983 */ /* 0x000f680000300800 */
[----:B------:R-:W5:Y:S04]  /*11e30*/  LDL.LU R36, [R1+0xa68] ;  /* 0x000a680001247983 */ /* 0x000f680000300800 */
[----:B------:R-:W5:Y:S01]  /*11e40*/  LDL.LU R152, [R1+0xa64] ;  /* 0x000a640001987983 */ /* 0x000f620000300800 */
[----:B-1----:R-:W-:Y:S03]  /*11e50*/  HMMA.1688.F32.TF32 R64, R28, R166, R220 ;  /* 0x000000a61c40723c */ /* 0x002fe600000810dc */
[----:B----4-:R-:W-:Y:S04]  /*11e60*/  LDS R12, [R175+0x1000] ;  /* 0x00100000af0c7984 */ /* 0x010fe80000000800 */
[----:B------:R-:W-:Y:S04]  /*11e70*/  LDS R14, [R175+0x1800] ;  /* 0x00180000af0e7984 */ /* 0x000fe80000000800 */
[----:B------:R-:W-:Y:S04]  /*11e80*/  LDS R8, [R175+0x1080] ;  /* 0x00108000af087984 */ /* 0x000fe80000000800 */
[----:B------:R-:W-:Y:S04]  /*11e90*/  LDS R10, [R175+0x1880] ;  /* 0x00188000af0a7984 */ /* 0x000fe80000000800 */
[----:B------:R-:W-:Y:S04]  /*11ea0*/  LDS R9, [R2+0x1080] ;  /* 0x0010800002097984 */ /* 0x000fe80000000800 */
[----:B------:R-:W1:Y:S04]  /*11eb0*/  LDS R11, [R2+0x1880] ;  /* 0x00188000020b7984 */ /* 0x000e680000000800 */
[----:B------:R-:W-:Y:S04]  /*11ec0*/  LDS R4, [R175+0x1100] ;  /* 0x00110000af047984 */ /* 0x000fe80000000800 */
[----:B------:R-:W-:Y:S04]  /*11ed0*/  LDS R6, [R175+0x1900] ;  /* 0x00190000af067984 */ /* 0x000fe80000000800 */
[----:B------:R-:W-:Y:S04]  /*11ee0*/  LDS R5, [R2+0x1100] ;  /* 0x0011000002057984 */ /* 0x000fe80000000800 */
[----:B------:R-:W4:Y:S01]  /*11ef0*/  LDS R7, [R2+0x1900] ;  /* 0x0019000002077984 */ /* 0x000f220000000800 */
[C---:B---3--:R-:W-:Y:S01]  /*11f00*/  LOP3.LUT R144, R170.reuse, 0x7, RZ, 0xc0, !PT ;  /* 0x00000007aa907812 */ /* 0x048fe200078ec0ff */
[----:B------:R-:W-:-:S02]  /*11f10*/  IMAD.SHL.U32 R145, R170, 0x2, RZ ;  /* 0x00000002aa917824 */ /* 0x000fc400078e00ff */
[----:B------:R-:W-:Y:S01]  /*11f20*/  LDS R168, [R175+0x1180] ;  /* 0x00118000afa87984 */ /* 0x000fe20000000800 */
[----:B--2---:R-:W-:Y:S01]  /*11f30*/  IMAD.MOV.U32 R200, RZ, RZ, R153 ;  /* 0x000000ffffc87224 */ /* 0x004fe200078e0099 */
[----:B------:R-:W-:Y:S02]  /*11f40*/  MOV R220, R67 ;  /* 0x0000004300dc7202 */ /* 0x000fe40000000f00 */
[----:B------:R-:W2:Y:S01]  /*11f50*/  LDL.LU R153, [R1+0xa60] ;  /* 0x000a600001997983 */ /* 0x000ea20000300800 */
[----:B------:R-:W-:Y:S02]  /*11f60*/  IMAD.MOV.U32 R223, RZ, RZ, R64 ;  /* 0x000000ffffdf7224 */ /* 0x000fe400078e0040 */
[----:B------:R-:W-:Y:S01]  /*11f70*/  IMAD.MOV.U32 R222, RZ, RZ, R65 ;  /* 0x000000ffffde7224 */ /* 0x000fe200078e0041 */
[----:B------:R-:W3:Y:S01]  /*11f80*/  LDL.LU R201, [R1+0x4] ;  /* 0x0000040001c97983 */ /* 0x000ee20000300800 */
[----:B------:R-:W-:Y:S02]  /*11f90*/  IMAD.MOV.U32 R221, RZ, RZ, R66 ;  /* 0x000000ffffdd7224 */ /* 0x000fe400078e0042 */
[C---:B------:R-:W-:Y:S01]  /*11fa0*/  HMMA.1688.F32.TF32 R64, R28.reuse, R190, R224 ;  /* 0x000000be1c40723c */ /* 0x040fe200000810e0 */
[----:B------:R-:W3:Y:S01]  /*11fb0*/  LDL.LU R202, [R1+0x8] ;  /* 0x0000080001ca7983 */ /* 0x000ee20000300800 */
[----:B-----5:R-:W-:Y:S01]  /*11fc0*/  IMAD.MOV.U32 R238, RZ, RZ, R38 ;  /* 0x000000ffffee7224 */ /* 0x020fe200078e0026 */
[----:B------:R-:W-:Y:S01]  /*11fd0*/  MOV R237, R37 ;  /* 0x0000002500ed7202 */ /* 0x000fe20000000f00 */
[----:B------:R-:W-:Y:S01]  /*11fe0*/  IMAD.MOV.U32 R239, RZ, RZ, R39 ;  /* 0x000000ffffef7224 */ /* 0x000fe200078e0027 */
[----:B------:R-:W-:Y:S01]  /*11ff0*/  LDS R170, [R175+0x1980] ;  /* 0x00198000afaa7984 */ /* 0x000fe20000000800 */
[----:B------:R-:W-:Y:S11]  /*12000*/  IMAD.MOV.U32 R236, RZ, RZ, R36 ;  /* 0x000000ffffec7224 */ /* 0x000ff600078e0024 */
[----:B------:R-:W-:Y:S07]  /*12010*/  @!UPT UIADD3 URZ, URZ, URZ, URZ ;  /* 0x0000003f3f3ff290 */ /* 0x000fee000fffe03f */
[----:B------:R-:W-:Y:S01]  /*12020*/  IMAD.MOV.U32 R219, RZ, RZ, R64 ;  /* 0x000000ffffdb7224 */ /* 0x000fe200078e0040 */
[----:B------:R-:W-:Y:S01]  /*12030*/  MOV R216, R67 ;  /* 0x0000004300d87202 */ /* 0x000fe20000000f00 */
[----:B------:R-:W-:Y:S02]  /*12040*/  IMAD.MOV.U32 R218, RZ, RZ, R65 ;  /* 0x000000ffffda7224 */ /* 0x000fe400078e0041 */
[----:B------:R-:W-:Y:S02]  /*12050*/  IMAD.MOV.U32 R217, RZ, RZ, R66 ;  /* 0x000000ffffd97224 */ /* 0x000fe400078e0042 */
[----:B------:R-:W-:Y:S01]  /*12060*/  HMMA.1688.F32.TF32 R64, R28, R194, R228 ;  /* 0x000000c21c40723c */ /* 0x000fe200000810e4 */
[----:B------:R-:W5:Y:S04]  /*12070*/  LDL.LU R228, [R1+0x20] ;  /* 0x0000200001e47983 */ /* 0x000f680000300800 */
[----:B------:R-:W5:Y:S02]  /*12080*/  LDL.LU R229, [R1+0x24] ;  /* 0x0000240001e57983 */ /* 0x000f640000300800 */
[----:B------:R-:W-:-:S02]  /*12090*/  IMAD.MOV.U32 R230, RZ, RZ, R152 ;  /* 0x000000ffffe67224 */ /* 0x000fc400078e0098 */
[----:B------:R-:W3:Y:S01]  /*120a0*/  LDL.LU R152, [R1+0xa5c] ;  /* 0x000a5c0001987983 */ /* 0x000ee20000300800 */
[----:B--2---:R-:W-:-:S03]  /*120b0*/  IMAD.MOV.U32 R231, RZ, RZ, R153 ;  /* 0x000000ffffe77224 */ /* 0x004fc600078e0099 */
        /* <DEDUP_REMOVED lines=9> */
[----:B------:R-:W-:-:S05]  /*12150*/  IMAD R144, R144, 0x90, RZ ;  /* 0x0000009090907824 */ /* 0x000fca00078e02ff */
[----:B------:R-:W-:Y:S01]  /*12160*/  LOP3.LUT R144, R144, 0x30, R145, 0x78, !PT ;  /* 0x0000003090907812 */ /* 0x000fe200078e7891 */
[----:B------:R-:W-:Y:S01]  /*12170*/  IMAD.MOV.U32 R227, RZ, RZ, R64 ;  /* 0x000000ffffe37224 */ /* 0x000fe200078e0040 */
[----:B------:R-:W-:Y:S01]  /*12180*/  MOV R224, R67 ;  /* 0x0000004300e07202 */ /* 0x000fe20000000f00 */
[----:B------:R-:W-:Y:S01]  /*12190*/  IMAD.MOV.U32 R226, RZ, RZ, R65 ;  /* 0x000000ffffe27224 */ /* 0x000fe200078e0041 */
[----:B------:R-:W-:Y:S01]  /*121a0*/  LOP3.LUT R144, R144, 0x40, RZ, 0x3c, !PT ;  /* 0x0000004090907812 */ /* 0x000fe200078e3cff */
[----:B------:R-:W-:Y:S01]  /*121b0*/  IMAD.MOV.U32 R225, RZ, RZ, R66 ;  /* 0x000000ffffe17224 */ /* 0x000fe200078e0042 */
[----:B-1----:R-:W-:Y:S01]  /*121c0*/  HMMA.1688.F32.TF32 R76, R8, R154, R108 ;  /* 0x0000009a084c723c */ /* 0x002fe2000008106c */
[----:B------:R-:W-:Y:S01]  /*121d0*/  IMAD.MOV.U32 R179, RZ, RZ, R148 ;  /* 0x000000ffffb37224 */ /* 0x000fe200078e0094 */
[----:B------:R-:W-:Y:S06]  /*121e0*/  LDS R145, [R252+0x2000] ;  /* 0x00200000fc917984 */ /* 0x000fec0000000800 */
[----:B------:R-:W-:Y:S08]  /*121f0*/  HMMA.1688.F32.TF32 R64, R12, R194, R72 ;  /* 0x000000c20c40723c */ /* 0x000ff00000081048 */
[C---:B------:R-:W-:Y:S08]  /*12200*/  HMMA.1688.F32.TF32 R72, R8.reuse, R150, R112 ;  /* 0x000000960848723c */ /* 0x040ff00000081070 */
[----:B------:R-:W-:Y:S08]  /*12210*/  HMMA.1688.F32.TF32 R80, R8, R158, R104 ;  /* 0x0000009e0850723c */ /* 0x000ff00000081068 */
[C---:B----4-:R-:W-:Y:S08]  /*12220*/  HMMA.1688.F32.TF32 R104, R4.reuse, R150, R24 ;  /* 0x000000960468723c */ /* 0x050ff00000081018 */
[C---:B------:R-:W-:Y:S01]  /*12230*/  HMMA.1688.F32.TF32 R108, R4.reuse, R154, R68 ;  /* 0x0000009a046c723c */ /* 0x040fe20000081044 */
[----:B------:R-:W-:Y:S04]  /*12240*/  LDS R68, [R149+0x2080] ;  /* 0x0020800095447984 */ /* 0x000fe80000000800 */
[----:B------:R-:W-:Y:S03]  /*12250*/  LDS R70, [R149+0x2880] ;  /* 0x0028800095467984 */ /* 0x000fe60000000800 */
[----:B------:R-:W-:Y:S01]  /*12260*/  HMMA.1688.F32.TF32 R112, R4, R158, R140 ;  /* 0x0000009e0470723c */ /* 0x000fe2000008108c */
[----:B------:R-:W-:Y:S01]  /*12270*/  MOV R205, R165 ;  /* 0x000000a500cd7202 */ /* 0x000fe20000000f00 */
[----:B------:R-:W-:-:S02]  /*12280*/  IMAD.MOV.U32 R206, RZ, RZ, R164 ;  /* 0x000000ffffce7224 */ /* 0x000fc400078e00a4 */
[----:B------:R-:W-:Y:S02]  /*12290*/  IMAD.MOV.U32 R207, RZ, RZ, R161 ;  /* 0x000000ffffcf7224 */ /* 0x000fe400078e00a1 */
[----:B------:R-:W-:Y:S01]  /*122a0*/  IMAD.MOV.U32 R176, RZ, RZ, R160 ;  /* 0x000000ffffb07224 */ /* 0x000fe200078e00a0 */
[----:B------:R-:W-:Y:S01]  /*122b0*/  MOV R177, R157 ;  /* 0x0000009d00b17202 */ /* 0x000fe20000000f00 */
[C---:B------:R-:W-:Y:S01]  /*122c0*/  HMMA.1688.F32.TF32 R116, R4.reuse, R162, R116 ;  /* 0x000000a20474723c */ /* 0x040fe20000081074 */
[----:B------:R-:W-:Y:S01]  /*122d0*/  IMAD.MOV.U32 R178, RZ, RZ, R156 ;  /* 0x000000ffffb27224 */ /* 0x000fe200078e009c */
[----:B------:R-:W-:Y:S01]  /*122e0*/  MOV R203, R189 ;  /* 0x000000bd00cb7202 */ /* 0x000fe20000000f00 */
[----:B------:R-:W-:Y:S01]  /*122f0*/  IMAD.MOV.U32 R184, RZ, RZ, R197 ;  /* 0x000000ffffb87224 */ /* 0x000fe200078e00c5 */
[----:B------:R-:W-:Y:S01]  /*12300*/  MOV R185, R196 ;  /* 0x000000c400b97202 */ /* 0x000fe20000000f00 */
[----:B------:R-:W-:Y:S01]  /*12310*/  IMAD.MOV.U32 R204, RZ, RZ, R188 ;  /* 0x000000ffffcc7224 */ /* 0x000fe200078e00bc */
[----:B------:R-:W-:Y:S02]  /*12320*/  LDS R140, [R175+0x2000] ;  /* 0x00200000af8c7984 */ /* 0x000fe40000000800 */
[----:B------:R-:W-:Y:S01]  /*12330*/  HMMA.1688.F32.TF32 R120, R4, R166, R120 ;  /* 0x000000a60478723c */ /* 0x000fe20000081078 */
[----:B------:R-:W-:Y:S01]  /*12340*/  IMAD.MOV.U32 R186, RZ, RZ, R193 ;  /* 0x000000ffffba7224 */ /* 0x000fe200078e00c1 */
[----:B------:R1:W-:Y:S01]  /*12350*/  LDS R142, [R175+0x2800] ;  /* 0x00280000af8e7984 */ /* 0x0003e20000000800 */
[----:B------:R-:W-:-:S03]  /*12360*/  IMAD.MOV.U32 R187, RZ, RZ, R192 ;  /* 0x000000ffffbb7224 */ /* 0x000fc600078e00c0 */
[----:B------:R-:W-:Y:S02]  /*12370*/  LDS R141, [R2+0x2000] ;  /* 0x00200000028d7984 */ /* 0x000fe40000000800 */
[C---:B------:R-:W-:Y:S02]  /*12380*/  HMMA.1688.F32.TF32 R124, R4.reuse, R190, R124 ;  /* 0x000000be047c723c */ /* 0x040fe4000008107c */
[----:B------:R-:W-:Y:S06]  /*12390*/  LDS R143, [R2+0x2800] ;  /* 0x00280000028f7984 */ /* 0x000fec0000000800 */
[C---:B------:R-:W-:Y:S08]  /*123a0*/  HMMA.1688.F32.TF32 R128, R4.reuse, R194, R128 ;  /* 0x000000c20480723c */ /* 0x040ff00000081080 */
[----:B------:R-:W-:Y:S01]  /*123b0*/  HMMA.1688.F32.TF32 R132, R4, R198, R132 ;  /* 0x000000c60484723c */ /* 0x000fe20000081084 */
[----:B------:R-:W-:Y:S01]  /*123c0*/  IMAD.MOV.U32 R172, RZ, RZ, R35 ;  /* 0x000000ffffac7224 */ /* 0x000fe200078e0023 */
[----:B------:R-:W-:Y:S01]  /*123d0*/  MOV R173, R34 ;  /* 0x0000002200ad7202 */ /* 0x000fe20000000f00 */
[----:B------:R-:W-:Y:S01]  /*123e0*/  IMAD.MOV.U32 R174, RZ, RZ, R33 ;  /* 0x000000ffffae7224 */ /* 0x000fe200078e0021 */
[----:B------:R-:W-:Y:S03]  /*123f0*/  LDS R69, [R252+0x2080] ;  /* 0x00208000fc457984 */ /* 0x000fe60000000800 */
[----:B------:R-:W-:Y:S01]  /*12400*/  IMAD R4, R171, 0x2000, R144 ;  /* 0x00002000ab047824 */ /* 0x000fe200078e0290 */
[----:B------:R-:W-:Y:S01]  /*12410*/  HMMA.1688.F32.TF32 R40, R12, R150, R40 ;  /* 0x000000960c28723c */ /* 0x000fe20000081028 */
[----:B------:R-:W2:Y:S04]  /*12420*/  LDS R171, [R2+0x1980] ;  /* 0x0019800002ab7984 */ /* 0x000ea80000000800 */
[----:B------:R2:W-:Y:S03]  /*12430*/  LDS R144, [R149+0x2000] ;  /* 0x0020000095907984 */ /* 0x0005e60000000800 */
[C---:B------:R-:W-:Y:S08]  /*12440*/  HMMA.1688.F32.TF32 R88, R8.reuse, R166, R96 ;  /* 0x000000a60858723c */ /* 0x040ff00000081060 */
[C---:B------:R-:W-:Y:S08]  /*12450*/  HMMA.1688.F32.TF32 R84, R8.reuse, R162, R100 ;  /* 0x000000a20854723c */ /* 0x040ff00000081064 */
[----:B------:R-:W-:Y:S08]  /*12460*/  HMMA.1688.F32.TF32 R92, R8, R190, R92 ;  /* 0x000000be085c723c */ /* 0x000ff0000008105c */
[C---:B------:R-:W-:Y:S08]  /*12470*/  HMMA.1688.F32.TF32 R44, R12.reuse, R154, R44 ;  /* 0x0000009a0c2c723c */ /* 0x040ff0000008102c */
[C---:B------:R-:W-:Y:S08]  /*12480*/  HMMA.1688.F32.TF32 R56, R12.reuse, R166, R56 ;  /* 0x000000a60c38723c */ /* 0x040ff00000081038 */
[C---:B------:R-:W-:Y:S08]  /*12490*/  HMMA.1688.F32.TF32 R52, R12.reuse, R162, R52 ;  /* 0x000000a20c34723c */ /* 0x040ff00000081034 */
[C---:B------:R-:W-:Y:S08]  /*124a0*/  HMMA.1688.F32.TF32 R48, R12.reuse, R158, R48 ;  /* 0x0000009e0c30723c */ /* 0x040ff00000081030 */
[C---:B------:R-:W-:Y:S08]  /*124b0*/  HMMA.1688.F32.TF32 R136, R12.reuse, R198, R136 ;  /* 0x000000c60c88723c */ /* 0x040ff00000081088 */
[----:B------:R-:W-:Y:S01]  /*124c0*/  HMMA.1688.F32.TF32 R60, R12, R190, R60 ;  /* 0x000000be0c3c723c */ /* 0x000fe2000008103c */
[----:B------:R-:W-:Y:S01]  /*124d0*/  LDSM.16.M88.4 R12, [R4+0x8400] ;  /* 0x00840000040c783b */ /* 0x000fe20000000200 */
[----:B-1----:R-:W-:-:S03]  /*124e0*/  IMAD.MOV.U32 R175, RZ, RZ, R32 ;  /* 0x000000ffffaf7224 */ /* 0x002fc600078e0020 */
[----:B------:R-:W-:Y:S04]  /*124f0*/  LDSM.16.M88.4 R24, [R4+0x8800] ;  /* 0x008800000418783b */ /* 0x000fe80000000200 */
[----:B------:R-:W-:Y:S04]  /*12500*/  LDSM.16.M88.4 R28, [R4+0x9400] ;  /* 0x00940000041c783b */ /* 0x000fe80000000200 */
[----:B------:R-:W-:Y:S01]  /*12510*/  LDS R71, [R252+0x2880] ;  /* 0x00288000fc477984 */ /* 0x000fe20000000800 */
[----:B--2---:R-:W-:Y:S03]  /*12520*/  HMMA.1688.F32.TF32 R148, R168, R150, R36 ;  /* 0x00000096a894723c */ /* 0x004fe60000081024 */
[----:B------:R-:W2:Y:S04]  /*12530*/  LDL.LU R36, [R1+0x40] ;  /* 0x0000400001247983 */ /* 0x000ea80000300800 */
[----:B------:R-:W2:Y:S01]  /*12540*/  LDL.LU R37, [R1+0x44] ;  /* 0x0000440001257983 */ /* 0x000ea20000300800 */
[----:B------:R-:W-:Y:S03]  /*12550*/  HMMA.1688.F32.TF32 R96, R8, R194, R16 ;  /* 0x000000c20860723c */ /* 0x000fe60000081010 */
[----:B------:R-:W1:Y:S01]  /*12560*/  LDSM.16.M88.4 R16, [R4+0x8000] ;  /* 0x008000000410783b */ /* 0x000e620000000200 */
[----:B------:R-:W-:Y:S01]  /*12570*/  IMAD.MOV.U32 R38, RZ, RZ, R153 ;  /* 0x000000ffff267224 */ /* 0x000fe200078e0099 */
[----:B---3--:R-:W-:-:S02]  /*12580*/  MOV R39, R152 ;  /* 0x0000009800277202 */ /* 0x008fc40000000f00 */
[----:B------:R-:W-:Y:S01]  /*12590*/  LDSM.16.M88.4 R32, [R4+0x9000] ;  /* 0x009000000420783b */ /* 0x000fe20000000200 */
[----:B------:R-:W-:Y:S03]  /*125a0*/  HMMA.1688.F32.TF32 R100, R8, R198, R20 ;  /* 0x000000c60864723c */ /* 0x000fe60000081014 */
[----:B------:R-:W3:Y:S04]  /*125b0*/  LDSM.16.M88.4 R8, [R4+0x9800] ;  /* 0x009800000408783b */ /* 0x000ee80000000200 */
[----:B------:R-:W4:Y:S01]  /*125c0*/  LDSM.16.M88.4 R20, [R4+0x8c00] ;  /* 0x008c00000414783b */ /* 0x000f220000000200 */
[C---:B------:R-:W-:Y:S03]  /*125d0*/  HMMA.1688.F32.TF32 R164, R168.reuse, R166, R236 ;  /* 0x000000a6a8a4723c */ /* 0x040fe600000810ec */
[----:B------:R-:W2:Y:S05]  /*125e0*/  LDSM.16.M88.4 R4, [R4+0x9c00] ;  /* 0x009c00000404783b */ /* 0x000eaa0000000200 */
[C---:B-----5:R-:W-:Y:S08]  /*125f0*/  HMMA.1688.F32.TF32 R160, R168.reuse, R162, R228 ;  /* 0x000000a2a8a0723c */ /* 0x060ff000000810e4 */
[C---:B------:R-:W-:Y:S08]  /*12600*/  HMMA.1688.F32.TF32 R156, R168.reuse, R158, R232 ;  /* 0x0000009ea89c723c */ /* 0x040ff000000810e8 */
[C---:B------:R-:W-:Y:S08]  /*12610*/  HMMA.1688.F32.TF32 R196, R168.reuse, R198, R240 ;  /* 0x000000c6a8c4723c */ /* 0x040ff000000810f0 */
[----:B------:R-:W-:Y:S08]  /*12620*/  HMMA.1688.F32.TF32 R188, R168, R190, R200 ;  /* 0x000000bea8bc723c */ /* 0x000ff000000810c8 */
[----:B-1----:R-:W-:Y:S08]  /*12630*/  HMMA.1688.F32.TF32 R200, R144, R16, R244 ;  /* 0x0000001090c8723c */ /* 0x002ff000000810f4 */
[C---:B------:R-:W-:Y:S08]  /*12640*/  HMMA.1688.F32.TF32 R192, R168.reuse, R194, R248 ;  /* 0x000000c2a8c0723c */ /* 0x040ff000000810f8 */
[----:B--2---:R-:W-:Y:S01]  /*12650*/  HMMA.1688.F32.TF32 R152, R168, R154, R36 ;  /* 0x0000009aa898723c */ /* 0x004fe20000081024 */
[----:B------:R-:W2:Y:S04]  /*12660*/  LDL.LU R36, [R1+0x50] ;  /* 0x0000500001247983 */ /* 0x000ea80000300800 */
[----:B------:R-:W2:Y:S04]  /*12670*/  LDL.LU R37, [R1+0x54] ;  /* 0x0000540001257983 */ /* 0x000ea80000300800 */
[----:B------:R-:W2:Y:S04]  /*12680*/  LDL.LU R38, [R1+0x58] ;  /* 0x0000580001267983 */ /* 0x000ea80000300800 */
[----:B------:R-:W2:Y:S04]  /*12690*/  LDL.LU R39, [R1+0x5c] ;  /* 0x00005c0001277983 */ /* 0x000ea80000300800 */
[----:B------:R-:W5:Y:S04]  /*126a0*/  LDL.LU R236, [R1+0x140] ;  /* 0x0001400001ec7983 */ /* 0x000f680000300800 */
        /* <DEDUP_REMOVED lines=18> */
[----:B------:R-:W5:Y:S01]  /*127d0*/  LDL.LU R247, [R1+0x19c] ;  /* 0x00019c0001f77983 */ /* 0x000f620000300800 */
[----:B---3--:R-:W-:Y:S03]  /*127e0*/  HMMA.1688.F32.TF32 R168, R144, R8, R212 ;  /* 0x0000000890a8723c */ /* 0x008fe600000810d4 */
[----:B------:R-:W3:Y:S04]  /*127f0*/  LDL.LU R248, [R1+0x170] ;  /* 0x0001700001f87983 */ /* 0x000ee80000300800 */
[----:B------:R-:W3:Y:S01]  /*12800*/  LDL.LU R249, [R1+0x174] ;  /* 0x0001740001f97983 */ /* 0x000ee20000300800 */
[----:B------:R-:W-:-:S03]  /*12810*/  IMAD.MOV.U32 R214, RZ, RZ, R3 ;  /* 0x000000ffffd67224 */ /* 0x000fc600078e0003 */
[----:B------:R-:W3:Y:S01]  /*12820*/  LDL.LU R250, [R1+0x178] ;  /* 0x0001780001fa7983 */ /* 0x000ee20000300800 */
[----:B------:R-:W-:-:S03]  /*12830*/  IMAD.MOV.U32 R215, RZ, RZ, R0 ;  /* 0x000000ffffd77224 */ /* 0x000fc600078e0000 */
[----:B------:R-:W3:Y:S04]  /*12840*/  LDL.LU R251, [R1+0x17c] ;  /* 0x00017c0001fb7983 */ /* 0x000ee80000300800 */
[----:B------:R-:W3:Y:S04]  /*12850*/  LDL.LU R212, [R1+0x130] ;  /* 0x0001300001d47983 */ /* 0x000ee80000300800 */
[----:B------:R-:W3:Y:S04]  /*12860*/  LDL.LU R213, [R1+0x134] ;  /* 0x0001340001d57983 */ /* 0x000ee80000300800 */
[----:B------:R-:W3:Y:S04]  /*12870*/  LDL.LU R3, [R1+0xa44] ;  /* 0x000a440001037983 */ /* 0x000ee80000300800 */
[----:B------:R-:W5:Y:S01]  /*12880*/  LDL.LU R0, [R1+0xa40] ;  /* 0x000a400001007983 */ /* 0x000f620000300800 */
[C---:B------:R-:W-:Y:S08]  /*12890*/  HMMA.1688.F32.TF32 R40, R140.reuse, R16, R40 ;  /* 0x000000108c28723c */ /* 0x040ff00000081028 */
[-C--:B------:R-:W-:Y:S08]  /*128a0*/  HMMA.1688.F32.TF32 R44, R140, R12.reuse, R44 ;  /* 0x0000000c8c2c723c */ /* 0x080ff0000008102c */
[C---:B------:R-:W-:Y:S08]  /*128b0*/  HMMA.1688.F32.TF32 R204, R144.reuse, R12, R204 ;  /* 0x0000000c90cc723c */ /* 0x040ff000000810cc */
[C---:B------:R-:W-:Y:S08]  /*128c0*/  HMMA.1688.F32.TF32 R184, R144.reuse, R24, R184 ;  /* 0x0000001890b8723c */ /* 0x040ff000000810b8 */
[C---:B----4-:R-:W-:Y:S08]  /*128d0*/  HMMA.1688.F32.TF32 R180, R144.reuse, R20, R180 ;  /* 0x0000001490b4723c */ /* 0x050ff000000810b4 */
[C---:B------:R-:W-:Y:S08]  /*128e0*/  HMMA.1688.F32.TF32 R176, R144.reuse, R32, R176 ;  /* 0x0000002090b0723c */ /* 0x040ff000000810b0 */
[----:B------:R-:W-:Y:S08]  /*128f0*/  HMMA.1688.F32.TF32 R172, R144, R28, R172 ;  /* 0x0000001c90ac723c */ /* 0x000ff000000810ac */
[----:B------:R-:W-:Y:S08]  /*12900*/  HMMA.1688.F32.TF32 R48, R140, R24, R48 ;  /* 0x000000188c30723c */ /* 0x000ff00000081030 */
[----:B--2---:R-:W-:Y:S01]  /*12910*/  HMMA.1688.F32.TF32 R36, R144, R4, R36 ;  /* 0x000000049024723c */ /* 0x004fe20000081024 */
[----:B------:R-:W2:Y:S04]  /*12920*/  LDL R146, [R1+0x2a0] ;  /* 0x0002a00001927983 */ /* 0x000ea80000100800 */
[----:B------:R1:W-:Y:S04]  /*12930*/  STL.64 [R1+0xd0], R40 ;  /* 0x0000d02801007387 */ /* 0x0003e80000100a00 */
[----:B------:R-:W-:Y:S04]  /*12940*/  STL.64 [R1+0xd8], R42 ;  /* 0x0000d82a01007387 */ /* 0x000fe80000100a00 */
[----:B------:R-:W-:Y:S04]  /*12950*/  LDS R145, [R252+0x3100] ;  /* 0x00310000fc917984 */ /* 0x000fe80000000800 */
[----:B-1----:R-:W4:Y:S04]  /*12960*/  LDL.LU R40, [R1+0x1a0] ;  /* 0x0001a00001287983 */ /* 0x002f280000300800 */
[----:B------:R-:W4:Y:S04]  /*12970*/  LDL.LU R41, [R1+0x1a4] ;  /* 0x0001a40001297983 */ /* 0x000f280000300800 */
[----:B------:R-:W4:Y:S04]  /*12980*/  LDL R147, [R1+0x2ac] ;  /* 0x0002ac0001937983 */ /* 0x000f280000100800 */
[----:B------:R-:W-:Y:S04]  /*12990*/  STL.64 [R1+0xc0], R44 ;  /* 0x0000c02c01007387 */ /* 0x000fe80000100a00 */
[----:B------:R1:W-:Y:S02]  /*129a0*/  STL.64 [R1+0xc8], R46 ;  /* 0x0000c82e01007387 */ /* 0x0003e40000100a00 */
[C---:B-1----:R-:W-:Y:S02]  /*129b0*/  HMMA.1688.F32.TF32 R44, R140.reuse, R20, R52 ;  /* 0x000000148c2c723c */ /* 0x042fe40000081034 */
[----:B------:R-:W-:Y:S04]  /*129c0*/  STL.64 [R1+0xb0], R48 ;  /* 0x0000b03001007387 */ /* 0x000fe80000100a00 */
[----:B------:R1:W-:Y:S02]  /*129d0*/  STL.64 [R1+0xb8], R50 ;  /* 0x0000b83201007387 */ /* 0x0003e40000100a00 */
[C---:B-1----:R-:W-:Y:S11]  /*129e0*/  HMMA.1688.F32.TF32 R48, R140.reuse, R32, R56 ;  /* 0x000000208c30723c */ /* 0x042ff60000081038 */
[----:B------:R-:W-:Y:S04]  /*129f0*/  @!UPT UIADD3 URZ, URZ, URZ, URZ ;  /* 0x0000003f3f3ff290 */ /* 0x000fe8000fffe03f */
[----:B------:R1:W-:Y:S01]  /*12a00*/  STL.64 [R1+0xa0], R44 ;  /* 0x0000a02c01007387 */ /* 0x0003e20000100a00 */
[----:B---3--:R-:W-:Y:S02]  /*12a10*/  IMAD.MOV.U32 R42, RZ, RZ, R3 ;  /* 0x000000ffff2a7224 */ /* 0x008fe400078e0003 */
[----:B------:R-:W-:Y:S01]  /*12a20*/  IMAD.MOV.U32 R3, RZ, RZ, R47 ;  /* 0x000000ffff037224 */ /* 0x000fe200078e002f */
[----:B-----5:R-:W-:Y:S01]  /*12a30*/  MOV R43, R0 ;  /* 0x00000000002b7202 */ /* 0x020fe20000000f00 */
[----:B------:R-:W-:Y:S02]  /*12a40*/  IMAD.MOV.U32 R0, RZ, RZ, R46 ;  /* 0x000000ffff007224 */ /* 0x000fe400078e002e */
[C---:B-1----:R-:W-:Y:S01]  /*12a50*/  HMMA.1688.F32.TF32 R44, R140.reuse, R28, R60 ;  /* 0x0000001c8c2c723c */ /* 0x042fe2000008103c */
[----:B------:R1:W-:Y:S04]  /*12a60*/  STL [R1+0xa1c], R3 ;  /* 0x000a1c0301007387 */ /* 0x0003e80000100800 */
[----:B------:R3:W-:Y:S04]  /*12a70*/  STL [R1+0xa18], R0 ;  /* 0x000a180001007387 */ /* 0x0007e80000100800 */
[----:B------:R-:W-:Y:S04]  /*12a80*/  STL.64 [R1+0x90], R48 ;  /* 0x0000903001007387 */ /* 0x000fe80000100a00 */
[----:B------:R5:W-:Y:S10]  /*12a90*/  STL.64 [R1+0x98], R50 ;  /* 0x0000983201007387 */ /* 0x000bf40000100a00 */
[----:B------:R5:W-:Y:S01]  /*12aa0*/  STL.64 [R1+0x80], R44 ;  /* 0x0000802c01007387 */ /* 0x000be20000100a00 */
[----:B-1----:R-:W-:Y:S01]  /*12ab0*/  IMAD.MOV.U32 R3, RZ, RZ, R46 ;  /* 0x000000ffff037224 */ /* 0x002fe200078e002e */
[----:B---3--:R-:W-:Y:S01]  /*12ac0*/  MOV R0, R47 ;  /* 0x0000002f00007202 */ /* 0x008fe20000000f00 */
[C---:B-----5:R-:W-:Y:S08]  /*12ad0*/  HMMA.1688.F32.TF32 R48, R140.reuse, R8, R64 ;  /* 0x000000088c30723c */ /* 0x060ff00000081040 */
[----:B------:R-:W-:Y:S01]  /*12ae0*/  HMMA.1688.F32.TF32 R44, R140, R4, R136 ;  /* 0x000000048c2c723c */ /* 0x000fe20000081088 */
[----:B------:R-:W-:Y:S04]  /*12af0*/  STL [R1+0xa24], R0 ;  /* 0x000a240001007387 */ /* 0x000fe80000100800 */
[----:B------:R1:W-:Y:S03]  /*12b00*/  STL [R1+0xa20], R3 ;  /* 0x000a200301007387 */ /* 0x0003e60000100800 */
[C---:B------:R-:W-:Y:S01]  /*12b10*/  HMMA.1688.F32.TF32 R64, R68.reuse, R8, R236 ;  /* 0x000000084440723c */ /* 0x040fe200000810ec */
[----:B------:R-:W-:Y:S04]  /*12b20*/  LDS R141, [R252+0x2100] ;  /* 0x00210000fc8d7984 */ /* 0x000fe80000000800 */
[----:B------:R-:W-:Y:S04]  /*12b30*/  LDS R143, [R252+0x2900] ;  /* 0x00290000fc8f7984 */ /* 0x000fe80000000800 */
[----:B------:R-:W-:Y:S04]  /*12b40*/  STL.64 [R1+0x70], R48 ;  /* 0x0000703001007387 */ /* 0x000fe80000100a00 */
[----:B------:R3:W-:Y:S03]  /*12b50*/  STL.64 [R1+0x78], R50 ;  /* 0x0000783201007387 */ /* 0x0007e60000100a00 */
[----:B-1----:R-:W-:Y:S01]  /*12b60*/  IMAD.MOV.U32 R3, RZ, RZ, R47 ;  /* 0x000000ffff037224 */ /* 0x002fe200078e002f */
[C---:B------:R-:W-:Y:S01]  /*12b70*/  HMMA.1688.F32.TF32 R60, R68.reuse, R28, R228 ;  /* 0x0000001c443c723c */ /* 0x040fe200000810e4 */
[----:B------:R-:W-:Y:S01]  /*12b80*/  IMAD.MOV.U32 R0, RZ, RZ, R46 ;  /* 0x000000ffff007224 */ /* 0x000fe200078e002e */
[----:B------:R1:W-:Y:S04]  /*12b90*/  STL.64 [R1+0x60], R44 ;  /* 0x0000602c01007387 */ /* 0x0003e80000100a00 */
[----:B------:R-:W-:Y:S04]  /*12ba0*/  STL [R1+0xa2c], R3 ;  /* 0x000a2c0301007387 */ /* 0x000fe80000100800 */
[----:B------:R-:W-:Y:S04]  /*12bb0*/  STL [R1+0xa28], R0 ;  /* 0x000a280001007387 */ /* 0x000fe80000100800 */
[----:B------:R-:W5:Y:S04]  /*12bc0*/  LDL.LU R236, [R1+0x1b0] ;  /* 0x0001b00001ec7983 */ /* 0x000f680000300800 */
[----:B------:R-:W5:Y:S04]  /*12bd0*/  LDL.LU R237, [R1+0x1b4] ;  /* 0x0001b40001ed7983 */ /* 0x000f680000300800 */
[----:B------:R-:W5:Y:S04]  /*12be0*/  LDL.LU R238, [R1+0x1b8] ;  /* 0x0001b80001ee7983 */ /* 0x000f680000300800 */
[----:B------:R-:W5:Y:S01]  /*12bf0*/  LDL.LU R239, [R1+0x1bc] ;  /* 0x0001bc0001ef7983 */ /* 0x000f620000300800 */
[C---:B------:R-:W-:Y:S03]  /*12c00*/  HMMA.1688.F32.TF32 R56, R68.reuse, R32, R232 ;  /* 0x000000204438723c */ /* 0x040fe600000810e8 */
        /* <DEDUP_REMOVED lines=8> */
[C---:B---3--:R-:W-:Y:S03]  /*12c90*/  HMMA.1688.F32.TF32 R48, R68.reuse, R24, R240 ;  /* 0x000000184430723c */ /* 0x048fe600000810f0 */
[----:B------:R-:W3:Y:S04]  /*12ca0*/  LDL.LU R240, [R1+0x1e0] ;  /* 0x0001e00001f07983 */ /* 0x000ee80000300800 */
[----:B------:R-:W3:Y:S04]  /*12cb0*/  LDL.LU R241, [R1+0x1e4] ;  /* 0x0001e40001f17983 */ /* 0x000ee80000300800 */
[----:B------:R-:W3:Y:S04]  /*12cc0*/  LDL.LU R242, [R1+0x1e8] ;  /* 0x0001e80001f27983 */ /* 0x000ee80000300800 */
[----:B------:R-:W3:Y:S01]  /*12cd0*/  LDL.LU R243, [R1+0x1ec] ;  /* 0x0001ec0001f37983 */ /* 0x000ee20000300800 */
[C---:B-1----:R-:W-:Y:S03]  /*12ce0*/  HMMA.1688.F32.TF32 R44, R68.reuse, R12, R244 ;  /* 0x0000000c442c723c */ /* 0x042fe600000810f4 */
[----:B------:R-:W-:Y:S04]  /*12cf0*/  LDS R245, [R2+0x2080] ;  /* 0x0020800002f57984 */ /* 0x000fe80000000800 */
[----:B------:R-:W-:Y:S01]  /*12d00*/  LDS R247, [R2+0x2880] ;  /* 0x0028800002f77984 */ /* 0x000fe20000000800 */
[C---:B------:R-:W-:Y:S03]  /*12d10*/  HMMA.1688.F32.TF32 R52, R68.reuse, R20, R248 ;  /* 0x000000144434723c */ /* 0x040fe600000810f8 */
[----:B------:R-:W-:Y:S04]  /*12d20*/  LDS R137, [R252+0x2180] ;  /* 0x00218000fc897984 */ /* 0x000fe80000000800 */
[----:B------:R-:W-:Y:S04]  /*12d30*/  LDS R139, [R252+0x2980] ;  /* 0x00298000fc8b7984 */ /* 0x000fe80000000800 */
[----:B--2---:R-:W-:Y:S04]  /*12d40*/  LDS R244, [R146+0x2080] ;  /* 0x0020800092f47984 */ /* 0x004fe80000000800 */
[----:B------:R-:W1:Y:S01]  /*12d50*/  LDS R246, [R146+0x2880] ;  /* 0x0028800092f67984 */ /* 0x000e620000000800 */
[-C--:B----4-:R-:W-:Y:S03]  /*12d60*/  HMMA.1688.F32.TF32 R40, R68, R16.reuse, R40 ;  /* 0x000000104428723c */ /* 0x090fe60000081028 */
[----:B------:R-:W-:Y:S04]  /*12d70*/  LDS R140, [R147+0x2100] ;  /* 0x00210000938c7984 */ /* 0x000fe80000000800 */
[----:B------:R-:W5:Y:S04]  /*12d80*/  LDS R142, [R147+0x2900] ;  /* 0x00290000938e7984 */ /* 0x000f680000000800 */
[----:B------:R-:W-:Y:S04]  /*12d90*/  LDS R136, [R147+0x2180] ;  /* 0x0021800093887984 */ /* 0x000fe80000000800 */
[----:B------:R-:W-:Y:S04]  /*12da0*/  LDS R138, [R147+0x2980] ;  /* 0x00298000938a7984 */ /* 0x000fe80000000800 */
[----:B------:R-:W-:Y:S01]  /*12db0*/  LDS R144, [R147+0x3100] ;  /* 0x0031000093907984 */ /* 0x000fe20000000800 */
[C---:B-1----:R-:W-:Y:S03]  /*12dc0*/  HMMA.1688.F32.TF32 R248, R244.reuse, R16, R72 ;  /* 0x00000010f4f8723c */ /* 0x042fe60000081048 */
[----:B------:R-:W2:Y:S05]  /*12dd0*/  LDL.LU R72, [R1+0x220] ;  /* 0x0002200001487983 */ /* 0x000eaa0000300800 */
[----:B------:R-:W-:Y:S08]  /*12de0*/  HMMA.1688.F32.TF32 R76, R244, R12, R76 ;  /* 0x0000000cf44c723c */ /* 0x000ff0000008104c */
[----:B------:R-:W-:Y:S01]  /*12df0*/  HMMA.1688.F32.TF32 R68, R68, R4, R212 ;  /* 0x000000044444723c */ /* 0x000fe200000810d4 */
[----:B------:R-:W-:Y:S04]  /*12e00*/  LDS R212, [R146+0x2100] ;  /* 0x0021000092d47984 */ /* 0x000fe80000000800 */
[----:B------:R-:W-:Y:S04]  /*12e10*/  LDS R214, [R146+0x2900] ;  /* 0x0029000092d67984 */ /* 0x000fe80000000800 */
[----:B------:R-:W-:Y:S04]  /*12e20*/  LDS R213, [R2+0x2100] ;  /* 0x0021000002d57984 */ /* 0x000fe80000000800 */
[----:B------:R-:W1:Y:S04]  /*12e30*/  LDS R215, [R2+0x2900] ;  /* 0x0029000002d77984 */ /* 0x000e680000000800 */
[----:B------:R-:W-:Y:S04]  /*12e40*/  STL.64 [R1+0x50], R248 ;  /* 0x000050f801007387 */ /* 0x000fe80000100a00 */
[----:B------:R4:W-:Y:S01]  /*12e50*/  STL.64 [R1+0x58], R250 ;  /* 0x000058fa01007387 */ /* 0x0009e20000100a00 */
[----:B------:R-:W-:Y:S03]  /*12e60*/  HMMA.1688.F32.TF32 R84, R244, R20, R84 ;  /* 0x00000014f454723c */ /* 0x000fe60000081054 */
[----:B------:R-:W2:Y:S01]  /*12e70*/  LDL.LU R73, [R1+0x224] ;  /* 0x0002240001497983 */ /* 0x000ea20000300800 */
[----:B------:R-:W-:-:S03]  /*12e80*/  MOV R0, R79 ;  /* 0x0000004f00007202 */ /* 0x000fc60000000f00 */
[----:B------:R-:W2:Y:S01]  /*12e90*/  LDL.LU R74, [R1+0x228] ;  /* 0x00022800014a7983 */ /* 0x000ea20000300800 */
[----:B----4-:R-:W-:Y:S03]  /*12ea0*/  HMMA.1688.F32.TF32 R248, R244, R24, R80 ;  /* 0x00000018f4f8723c */ /* 0x010fe60000081050 */
[----:B------:R-:W2:Y:S01]  /*12eb0*/  LDL.LU R75, [R1+0x22c] ;  /* 0x00022c00014b7983 */ /* 0x000ea20000300800 */
[----:B------:R-:W-:-:S03]  /*12ec0*/  IMAD.MOV.U32 R3, RZ, RZ, R78 ;  /* 0x000000ffff037224 */ /* 0x000fc600078e004e */
[----:B------:R4:W-:Y:S01]  /*12ed0*/  STL.64 [R1+0x40], R76 ;  /* 0x0000404c01007387 */ /* 0x0009e20000100a00 */
[C---:B------:R-:W-:Y:S08]  /*12ee0*/  HMMA.1688.F32.TF32 R88, R244.reuse, R32, R88 ;  /* 0x00000020f458723c */ /* 0x040ff00000081058 */
[----:B------:R-:W-:Y:S01]  /*12ef0*/  HMMA.1688.F32.TF32 R92, R244, R28, R92 ;  /* 0x0000001cf45c723c */ /* 0x000fe2000008105c */
[----:B----4-:R-:W4:Y:S04]  /*12f00*/  LDL.LU R76, [R1+0x210] ;  /* 0x00021000014c7983 */ /* 0x010f280000300800 */
[----:B------:R-:W4:Y:S04]  /*12f10*/  LDL.LU R77, [R1+0x214] ;  /* 0x00021400014d7983 */ /* 0x000f280000300800 */
[----:B------:R-:W4:Y:S04]  /*12f20*/  LDL.LU R78, [R1+0x218] ;  /* 0x00021800014e7983 */ /* 0x000f280000300800 */
[----:B------:R-:W4:Y:S04]  /*12f30*/  LDL.LU R79, [R1+0x21c] ;  /* 0x00021c00014f7983 */ /* 0x000f280000300800 */
[----:B------:R-:W-:Y:S04]  /*12f40*/  STL [R1+0xa34], R0 ;  /* 0x000a340001007387 */ /* 0x000fe80000100800 */
[----:B------:R1:W-:Y:S04]  /*12f50*/  STL [R1+0xa30], R3 ;  /* 0x000a300301007387 */ /* 0x0003e80000100800 */
[----:B------:R-:W4:Y:S04]  /*12f60*/  LDL.LU R80, [R1+0x200] ;  /* 0x0002000001507983 */ /* 0x000f280000300800 */
[----:B------:R-:W-:Y:S04]  /*12f70*/  STL.64 [R1+0x30], R248 ;  /* 0x000030f801007387 */ /* 0x000fe80000100a00 */
[----:B------:R1:W-:Y:S02]  /*12f80*/  STL.64 [R1+0x38], R250 ;  /* 0x000038fa01007387 */ /* 0x0003e40000100a00 */
[----:B-1----:R-:W-:-:S02]  /*12f90*/  IMAD.MOV.U32 R3, RZ, RZ, R87 ;  /* 0x000000ffff037224 */ /* 0x002fc400078e0057 */
[----:B------:R-:W4:Y:S01]  /*12fa0*/  LDL.LU R81, [R1+0x204] ;  /* 0x0002040001517983 */ /* 0x000f220000300800 */
[----:B------:R-:W-:-:S03]  /*12fb0*/  IMAD.MOV.U32 R0, RZ, RZ, R86 ;  /* 0x000000ffff007224 */ /* 0x000fc600078e0056 */
[----:B------:R-:W4:Y:S04]  /*12fc0*/  LDL.LU R82, [R1+0x208] ;  /* 0x0002080001527983 */ /* 0x000f280000300800 */
[----:B------:R-:W4:Y:S04]  /*12fd0*/  LDL.LU R83, [R1+0x20c] ;  /* 0x00020c0001537983 */ /* 0x000f280000300800 */
[----:B------:R1:W-:Y:S01]  /*12fe0*/  STL.64 [R1+0x20], R84 ;  /* 0x0000205401007387 */ /* 0x0003e20000100a00 */
[C---:B------:R-:W-:Y:S03]  /*12ff0*/  HMMA.1688.F32.TF32 R248, R244.reuse, R8, R96 ;  /* 0x00000008f4f8723c */ /* 0x040fe60000081060 */
[----:B-1----:R-:W4:Y:S04]  /*13000*/  LDL.LU R84, [R1+0x1f0] ;  /* 0x0001f00001547983 */ /* 0x002f280000300800 */
[----:B------:R-:W4:Y:S04]  /*13010*/  LDL.LU R85, [R1+0x1f4] ;  /* 0x0001f40001557983 */ /* 0x000f280000300800 */
[----:B------:R-:W4:Y:S01]  /*13020*/  LDL.LU R86, [R1+0x1f8] ;  /* 0x0001f80001567983 */ /* 0x000f220000300800 */
[-C--:B------:R-:W-:Y:S03]  /*13030*/  HMMA.1688.F32.TF32 R244, R244, R4.reuse, R100 ;  /* 0x00000004f4f4723c */ /* 0x080fe60000081064 */
[----:B------:R-:W4:Y:S04]  /*13040*/  LDL.LU R87, [R1+0x1fc] ;  /* 0x0001fc0001577983 */ /* 0x000f280000300800 */
[----:B------:R1:W-:Y:S04]  /*13050*/  STL [R1+0xa3c], R3 ;  /* 0x000a3c0301007387 */ /* 0x0003e80000100800 */
[----:B------:R1:W-:Y:S04]  /*13060*/  STL [R1+0xa38], R0 ;  /* 0x000a380001007387 */ /* 0x0003e80000100800 */
[----:B------:R-:W-:Y:S04]  /*13070*/  STL.64 [R1+0x10], R88 ;  /* 0x0000105801007387 */ /* 0x000fe80000100a00 */
[----:B------:R-:W-:Y:S01]  /*13080*/  STL.64 [R1+0x18], R90 ;  /* 0x0000185a01007387 */ /* 0x000fe20000100a00 */
[----:B-----5:R-:W-:Y:S03]  /*13090*/  HMMA.1688.F32.TF32 R100, R140, R4, R236 ;  /* 0x000000048c64723c */ /* 0x020fe600000810ec */
[----:B------:R5:W-:Y:S01]  /*130a0*/  STL.64 [R1], R92 ;  /* 0x0000005c01007387 */ /* 0x000be20000100a00 */
[----:B-1----:R-:W-:Y:S01]  /*130b0*/  IMAD.MOV.U32 R3, RZ, RZ, R94 ;  /* 0x000000ffff037224 */ /* 0x002fe200078e005e */
[----:B------:R-:W-:-:S03]  /*130c0*/  MOV R0, R95 ;  /* 0x0000005f00007202 */ /* 0x000fc60000000f00 */
[----:B------:R-:W-:Y:S01]  /*130d0*/  HMMA.1688.F32.TF32 R236, R212, R16, R104 ;  /* 0x00000010d4ec723c */ /* 0x000fe20000081068 */
[----:B------:R-:W4:Y:S04]  /*130e0*/  LDL.LU R104, [R1+0x290] ;  /* 0x0002900001687983 */ /* 0x000f280000300800 */
[----:B------:R-:W4:Y:S04]  /*130f0*/  LDL.LU R105, [R1+0x294] ;  /* 0x0002940001697983 */ /* 0x000f280000300800 */
[----:B------:R-:W4:Y:S01]  /*13100*/  LDL.LU R106, [R1+0x298] ;  /* 0x00029800016a7983 */ /* 0x000f220000300800 */
[----:B------:R-:W-:Y:S03]  /*13110*/  HMMA.1688.F32.TF32 R96, R140, R8, R228 ;  /* 0x000000088c60723c */ /* 0x000fe600000810e4 */
[----:B------:R-:W4:Y:S05]  /*13120*/  LDL.LU R107, [R1+0x29c] ;  /* 0x00029c00016b7983 */ /* 0x000f2a0000300800 */
[----:B------:R-:W-:Y:S08]  /*13130*/  HMMA.1688.F32.TF32 R228, R212, R24, R112 ;  /* 0x00000018d4e4723c */ /* 0x000ff00000081070 */
[----:B-----5:R-:W-:Y:S08]  /*13140*/  HMMA.1688.F32.TF32 R92, R140, R28, R232 ;  /* 0x0000001c8c5c723c */ /* 0x020ff000000810e8 */
[----:B------:R-:W-:Y:S01]  /*13150*/  HMMA.1688.F32.TF32 R232, R212, R12, R108 ;  /* 0x0000000cd4e8723c */ /* 0x000fe2000008106c */
[----:B------:R-:W5:Y:S04]  /*13160*/  LDL.LU R108, [R1+0x280] ;  /* 0x00028000016c7983 */ /* 0x000f680000300800 */
[----:B------:R-:W5:Y:S04]  /*13170*/  LDL.LU R109, [R1+0x284] ;  /* 0x00028400016d7983 */ /* 0x000f680000300800 */
[----:B------:R-:W5:Y:S01]  /*13180*/  LDL.LU R110, [R1+0x288] ;  /* 0x00028800016e7983 */ /* 0x000f620000300800 */
[----:B---3--:R-:W-:Y:S03]  /*13190*/  HMMA.1688.F32.TF32 R88, R140, R32, R240 ;  /* 0x000000208c58723c */ /* 0x008fe600000810f0 */
[----:B------:R-:W5:Y:S04]  /*131a0*/  LDL.LU R111, [R1+0x28c] ;  /* 0x00028c00016f7983 */ /* 0x000f680000300800 */
[----:B------:R-:W3:Y:S01]  /*131b0*/  LDL.LU R112, [R1+0x270] ;  /* 0x0002700001707983 */ /* 0x000ee20000300800 */
[----:B------:R-:W-:Y:S03]  /*131c0*/  HMMA.1688.F32.TF32 R240, R212, R20, R116 ;  /* 0x00000014d4f0723c */ /* 0x000fe60000081074 */
[----:B------:R-:W3:Y:S04]  /*131d0*/  LDL.LU R113, [R1+0x274] ;  /* 0x0002740001717983 */ /* 0x000ee80000300800 */
[----:B------:R-:W3:Y:S04]  /*131e0*/  LDL.LU R114, [R1+0x278] ;  /* 0x0002780001727983 */ /* 0x000ee80000300800 */
[----:B------:R-:W3:Y:S04]  /*131f0*/  LDL.LU R115, [R1+0x27c] ;  /* 0x00027c0001737983 */ /* 0x000ee80000300800 */
[----:B------:R-:W3:Y:S04]  /*13200*/  LDL.LU R116, [R1+0x260] ;  /* 0x0002600001747983 */ /* 0x000ee80000300800 */
[----:B------:R-:W3:Y:S04]  /*13210*/  LDL.LU R117, [R1+0x264] ;  /* 0x0002640001757983 */ /* 0x000ee80000300800 */
[----:B------:R-:W3:Y:S04]  /*13220*/  LDL.LU R118, [R1+0x268] ;  /* 0x0002680001767983 */ /* 0x000ee80000300800 */
[----:B------:R-:W3:Y:S01]  /*13230*/  LDL.LU R119, [R1+0x26c] ;  /* 0x00026c0001777983 */ /* 0x000ee20000300800 */
[C---:B--2---:R-:W-:Y:S08]  /*13240*/  HMMA.1688.F32.TF32 R72, R140.reuse, R16, R72 ;  /* 0x000000108c48723c */ /* 0x044ff00000081048 */
[C---:B----4-:R-:W-:Y:S08]  /*13250*/  HMMA.1688.F32.TF32 R76, R140.reuse, R12, R76 ;  /* 0x0000000c8c4c723c */ /* 0x050ff0000008104c */
[C---:B------:R-:W-:Y:S08]  /*13260*/  HMMA.1688.F32.TF32 R80, R140.reuse, R24, R80 ;  /* 0x000000188c50723c */ /* 0x040ff00000081050 */
[----:B------:R-:W-:Y:S07]  /*13270*/  HMMA.1688.F32.TF32 R84, R140, R20, R84 ;  /* 0x000000148c54723c */ /* 0x000fee0000081054 */
[----:B------:R-:W-:Y:S01]  /*13280*/  IMAD.MOV.U32 R140, RZ, RZ, R227 ;  /* 0x000000ffff8c7224 */ /* 0x000fe200078e00e3 */
[----:B------:R-:W-:Y:S01]  /*13290*/  MOV R143, R224 ;  /* 0x000000e0008f7202 */ /* 0x000fe20000000f00 */
[----:B------:R-:W-:-:S02]  /*132a0*/  IMAD.MOV.U32 R141, RZ, RZ, R226 ;  /* 0x000000ffff8d7224 */ /* 0x000fc400078e00e2 */
[----:B------:R-:W-:Y:S02]  /*132b0*/  IMAD.MOV.U32 R142, RZ, RZ, R225 ;  /* 0x000000ffff8e7224 */ /* 0x000fe400078e00e1 */
        /* <DEDUP_REMOVED lines=10> */
[C---:B------:R-:W-:Y:S08]  /*13360*/  HMMA.1688.F32.TF32 R216, R212.reuse, R8, R128 ;  /* 0x00000008d4d8723c */ /* 0x040ff00000081080 */
[-C--:B------:R-:W-:Y:S08]  /*13370*/  HMMA.1688.F32.TF32 R212, R212, R4.reuse, R132 ;  /* 0x00000004d4d4723c */ /* 0x080ff00000081084 */
[C---:B------:R-:W-:Y:S01]  /*13380*/  HMMA.1688.F32.TF32 R132, R136.reuse, R4, R208 ;  /* 0x000000048884723c */ /* 0x040fe200000810d0 */
[----:B------:R-:W-:Y:S04]  /*13390*/  LDS R208, [R146+0x2180] ;  /* 0x0021800092d07984 */ /* 0x000fe80000000800 */
[----:B------:R-:W-:Y:S03]  /*133a0*/  LDS R210, [R146+0x2980] ;  /* 0x0029800092d27984 */ /* 0x000fe60000000800 */
[C---:B------:R-:W-:Y:S01]  /*133b0*/  HMMA.1688.F32.TF32 R104, R136.reuse, R16, R104 ;  /* 0x000000108868723c */ /* 0x040fe20000081068 */
[----:B------:R-:W-:Y:S04]  /*133c0*/  LDS R146, [R147+0x3900] ;  /* 0x0039000093927984 */ /* 0x000fe80000000800 */
[----:B------:R-:W-:Y:S03]  /*133d0*/  LDS R209, [R2+0x2180] ;  /* 0x0021800002d17984 */ /* 0x000fe60000000800 */
[C---:B------:R-:W-:Y:S01]  /*133e0*/  HMMA.1688.F32.TF32 R120, R136.reuse, R32, R120 ;  /* 0x000000208878723c */ /* 0x040fe20000081078 */
[----:B------:R-:W1:Y:S07]  /*133f0*/  LDS R211, [R2+0x2980] ;  /* 0x0029800002d37984 */ /* 0x000e6e0000000800 */
[C---:B-----5:R-:W-:Y:S08]  /*13400*/  HMMA.1688.F32.TF32 R108, R136.reuse, R12, R108 ;  /* 0x0000000c886c723c */ /* 0x060ff0000008106c */
[C---:B------:R-:W-:Y:S08]  /*13410*/  HMMA.1688.F32.TF32 R124, R136.reuse, R28, R124 ;  /* 0x0000001c887c723c */ /* 0x040ff0000008107c */
[C---:B---3--:R-:W-:Y:S08]  /*13420*/  HMMA.1688.F32.TF32 R112, R136.reuse, R24, R112 ;  /* 0x000000188870723c */ /* 0x048ff00000081070 */
[C---:B------:R-:W-:Y:S01]  /*13430*/  HMMA.1688.F32.TF32 R128, R136.reuse, R8, R140 ;  /* 0x000000088880723c */ /* 0x040fe2000008108c */
[----:B------:R-:W-:Y:S04]  /*13440*/  LDS R140, [R147+0x3080] ;  /* 0x00308000938c7984 */ /* 0x000fe80000000800 */
[----:B------:R-:W-:Y:S03]  /*13450*/  LDS R142, [R147+0x3880] ;  /* 0x00388000938e7984 */ /* 0x000fe60000000800 */
[----:B------:R-:W-:Y:S01]  /*13460*/  HMMA.1688.F32.TF32 R116, R136, R20, R116 ;  /* 0x000000148874723c */ /* 0x000fe20000081074 */
[----:B------:R-:W-:Y:S04]  /*13470*/  LDS R136, [R147+0x3000] ;  /* 0x0030000093887984 */ /* 0x000fe80000000800 */
[----:B------:R-:W-:Y:S04]  /*13480*/  LDS R138, [R147+0x3800] ;  /* 0x00380000938a7984 */ /* 0x000fe80000000800 */
[----:B------:R-:W-:Y:S04]  /*13490*/  LDS R137, [R252+0x3000] ;  /* 0x00300000fc897984 */ /* 0x000fe80000000800 */
[----:B------:R-:W2:Y:S04]  /*134a0*/  LDS R139, [R252+0x3800] ;  /* 0x00380000fc8b7984 */ /* 0x000ea80000000800 */
[----:B------:R-:W3:Y:S01]  /*134b0*/  LDS R147, [R252+0x3900] ;  /* 0x00390000fc937984 */ /* 0x000ee20000000800 */
[C---:B-1----:R-:W-:Y:S03]  /*134c0*/  HMMA.1688.F32.TF32 R148, R208.reuse, R16, R148 ;  /* 0x00000010d094723c */ /* 0x042fe60000081094 */
[----:B------:R-:W4:Y:S04]  /*134d0*/  LDL.LU R17, [R1+0x2ac] ;  /* 0x0002ac0001117983 */ /* 0x000f280000300800 */
[----:B------:R-:W-:Y:S01]  /*134e0*/  LDS R141, [R252+0x3080] ;  /* 0x00308000fc8d7984 */ /* 0x000fe20000000800 */
[----:B------:R-:W-:Y:S03]  /*134f0*/  HMMA.1688.F32.TF32 R152, R208, R12, R152 ;  /* 0x0000000cd098723c */ /* 0x000fe60000081098 */
[----:B------:R-:W5:Y:S04]  /*13500*/  LDL.LU R13, [R1+0x2a0] ;  /* 0x0002a000010d7983 */ /* 0x000f680000300800 */
[----:B------:R-:W1:Y:S01]  /*13510*/  LDS R143, [R252+0x3880] ;  /* 0x00388000fc8f7984 */ /* 0x000e620000000800 */
[C---:B--2---:R-:W-:Y:S08]  /*13520*/  HMMA.1688.F32.TF32 R200, R136.reuse, R18, R200 ;  /* 0x0000001288c8723c */ /* 0x044ff000000810c8 */
[C---:B------:R-:W-:Y:S08]  /*13530*/  HMMA.1688.F32.TF32 R204, R136.reuse, R14, R204 ;  /* 0x0000000e88cc723c */ /* 0x040ff000000810cc */
[C---:B------:R-:W-:Y:S08]  /*13540*/  HMMA.1688.F32.TF32 R184, R136.reuse, R26, R184 ;  /* 0x0000001a88b8723c */ /* 0x040ff000000810b8 */
[C---:B------:R-:W-:Y:S08]  /*13550*/  HMMA.1688.F32.TF32 R180, R136.reuse, R22, R180 ;  /* 0x0000001688b4723c */ /* 0x040ff000000810b4 */
[C---:B------:R-:W-:Y:S08]  /*13560*/  HMMA.1688.F32.TF32 R176, R136.reuse, R34, R176 ;  /* 0x0000002288b0723c */ /* 0x040ff000000810b0 */
[C---:B------:R-:W-:Y:S08]  /*13570*/  HMMA.1688.F32.TF32 R172, R136.reuse, R30, R172 ;  /* 0x0000001e88ac723c */ /* 0x040ff000000810ac */
[C---:B------:R-:W-:Y:S08]  /*13580*/  HMMA.1688.F32.TF32 R168, R136.reuse, R10, R168 ;  /* 0x0000000a88a8723c */ /* 0x040ff000000810a8 */
[----:B------:R-:W-:Y:S08]  /*13590*/  HMMA.1688.F32.TF32 R36, R136, R6, R36 ;  /* 0x000000068824723c */ /* 0x000ff00000081024 */
[C---:B---3--:R-:W-:Y:S08]  /*135a0*/  HMMA.1688.F32.TF32 R136, R144.reuse, R18, R72 ;  /* 0x000000129088723c */ /* 0x048ff00000081048 */
[C---:B------:R-:W-:Y:S08]  /*135b0*/  HMMA.1688.F32.TF32 R72, R144.reuse, R14, R76 ;  /* 0x0000000e9048723c */ /* 0x040ff0000008104c */
[C---:B------:R-:W-:Y:S07]  /*135c0*/  HMMA.1688.F32.TF32 R76, R144.reuse, R26, R80 ;  /* 0x0000001a904c723c */ /* 0x040fee0000081050 */
[----:B------:R-:W-:Y:S01]  /*135d0*/  STL.64 [R1+0x220], R136 ;  /* 0x0002208801007387 */ /* 0x000fe20000100a00 */
[----:B------:R-:W-:Y:S03]  /*135e0*/  HMMA.1688.F32.TF32 R80, R144, R22, R84 ;  /* 0x000000169050723c */ /* 0x000fe60000081054 */
[----:B------:R-:W-:Y:S04]  /*135f0*/  STL.64 [R1+0x228], R138 ;  /* 0x0002288a01007387 */ /* 0x000fe80000100a00 */
[----:B------:R-:W-:Y:S04]  /*13600*/  STL.64 [R1+0x210], R72 ;  /* 0x0002104801007387 */ /* 0x000fe80000100a00 */
[----:B------:R2:W-:Y:S01]  /*13610*/  STL.64 [R1+0x218], R74 ;  /* 0x0002184a01007387 */ /* 0x0005e20000100a00 */
[----:B-1----:R-:W-:Y:S03]  /*13620*/  HMMA.1688.F32.TF32 R40, R140, R18, R40 ;  /* 0x000000128c28723c */ /* 0x002fe60000081028 */
[----:B------:R-:W-:Y:S04]  /*13630*/  LDS R85, [R2+0x3080] ;  /* 0x0030800002557984 */ /* 0x000fe80000000800 */
[----:B------:R-:W-:Y:S01]  /*13640*/  LDS R87, [R2+0x3880] ;  /* 0x0038800002577984 */ /* 0x000fe20000000800 */
[C---:B--2---:R-:W-:Y:S03]  /*13650*/  HMMA.1688.F32.TF32 R72, R144.reuse, R34, R88 ;  /* 0x000000229048723c */ /* 0x044fe60000081058 */
[----:B------:R-:W-:Y:S04]  /*13660*/  STL.64 [R1+0x200], R76 ;  /* 0x0002004c01007387 */ /* 0x000fe80000100a00 */
[----:B------:R1:W-:Y:S04]  /*13670*/  STL.64 [R1+0x208], R78 ;  /* 0x0002084e01007387 */ /* 0x0003e80000100a00 */
[----:B------:R-:W-:Y:S04]  /*13680*/  STL.64 [R1+0x1f0], R80 ;  /* 0x0001f05001007387 */ /* 0x000fe80000100a00 */
[----:B------:R2:W-:Y:S01]  /*13690*/  STL.64 [R1+0x1f8], R82 ;  /* 0x0001f85201007387 */ /* 0x0005e20000100a00 */
[C---:B-1----:R-:W-:Y:S07]  /*136a0*/  HMMA.1688.F32.TF32 R76, R144.reuse, R30, R92 ;  /* 0x0000001e904c723c */ /* 0x042fee000008105c */
[----:B------:R-:W-:Y:S01]  /*136b0*/  STL.64 [R1+0x1e0], R72 ;  /* 0x0001e04801007387 */ /* 0x000fe20000100a00 */
[C---:B--2---:R-:W-:Y:S03]  /*136c0*/  HMMA.1688.F32.TF32 R80, R144.reuse, R10, R96 ;  /* 0x0000000a9050723c */ /* 0x044fe60000081060 */
[----:B------:R1:W-:Y:S05]  /*136d0*/  STL.64 [R1+0x1e8], R74 ;  /* 0x0001e84a01007387 */ /* 0x0003ea0000100a00 */
[----:B-1----:R-:W-:Y:S07]  /*136e0*/  HMMA.1688.F32.TF32 R72, R144, R6, R100 ;  /* 0x000000069048723c */ /* 0x002fee0000081064 */
[----:B------:R-:W-:Y:S04]  /*136f0*/  STL.64 [R1+0x1d0], R76 ;  /* 0x0001d04c01007387 */ /* 0x000fe80000100a00 */
[----:B------:R-:W-:Y:S04]  /*13700*/  STL.64 [R1+0x1d8], R78 ;  /* 0x0001d84e01007387 */ /* 0x000fe80000100a00 */
[----:B------:R-:W-:Y:S04]  /*13710*/  STL.64 [R1+0x1c0], R80 ;  /* 0x0001c05001007387 */ /* 0x000fe80000100a00 */
[----:B------:R1:W-:Y:S04]  /*13720*/  STL.64 [R1+0x1c8], R82 ;  /* 0x0001c85201007387 */ /* 0x0003e80000100a00 */
[----:B------:R-:W-:Y:S04]  /*13730*/  LDS R77, [R252+0x3180] ;  /* 0x00318000fc4d7984 */ /* 0x000fe80000000800 */
[----:B------:R-:W-:Y:S04]  /*13740*/  LDS R79, [R252+0x3980] ;  /* 0x00398000fc4f7984 */ /* 0x000fe80000000800 */
[----:B------:R-:W-:Y:S01]  /*13750*/  STL.64 [R1+0x1b0], R72 ;  /* 0x0001b04801007387 */ /* 0x000fe20000100a00 */
[----:B-1----:R-:W-:-:S03]  /*13760*/  IMAD.MOV.U32 R82, RZ, RZ, R3 ;  /* 0x000000ffff527224 */ /* 0x002fc600078e0003 */
[----:B------:R-:W-:Y:S01]  /*13770*/  STL.64 [R1+0x1b8], R74 ;  /* 0x0001b84a01007387 */ /* 0x000fe20000100a00 */
[----:B------:R-:W-:-:S03]  /*13780*/  IMAD.MOV.U32 R83, RZ, RZ, R0 ;  /* 0x000000ffff537224 */ /* 0x000fc600078e0000 */
[----:B------:R-:W2:Y:S04]  /*13790*/  LDL.LU R80, [R1] ;  /* 0x0000000001507983 */ /* 0x000ea80000300800 */
[----:B------:R-:W2:Y:S04]  /*137a0*/  LDL.LU R81, [R1+0x4] ;  /* 0x0000040001517983 */ /* 0x000ea80000300800 */
[----:B------:R-:W3:Y:S04]  /*137b0*/  LDL.LU R3, [R1+0xa3c] ;  /* 0x000a3c0001037983 */ /* 0x000ee80000300800 */
[----:B------:R-:W2:Y:S04]  /*137c0*/  LDL.LU R0, [R1+0xa38] ;  /* 0x000a380001007983 */ /* 0x000ea80000300800 */
[----:B------:R-:W2:Y:S04]  /*137d0*/  LDL.LU R88, [R1+0x10] ;  /* 0x0000100001587983 */ /* 0x000ea80000300800 */
[----:B------:R-:W2:Y:S04]  /*137e0*/  LDL.LU R89, [R1+0x14] ;  /* 0x0000140001597983 */ /* 0x000ea80000300800 */
[----:B------:R-:W2:Y:S04]  /*137f0*/  LDL.LU R90, [R1+0x18] ;  /* 0x00001800015a7983 */ /* 0x000ea80000300800 */
[----:B------:R-:W2:Y:S04]  /*13800*/  LDL.LU R91, [R1+0x1c] ;  /* 0x00001c00015b7983 */ /* 0x000ea80000300800 */
[----:B------:R-:W2:Y:S04]  /*13810*/  LDL.LU R92, [R1+0x20] ;  /* 0x00002000015c7983 */ /* 0x000ea80000300800 */
[----:B------:R-:W2:Y:S01]  /*13820*/  LDL.LU R93, [R1+0x24] ;  /* 0x00002400015d7983 */ /* 0x000ea20000300800 */
[C---:B------:R-:W-:Y:S03]  /*13830*/  HMMA.1688.F32.TF32 R44, R140.reuse, R14, R44 ;  /* 0x0000000e8c2c723c */ /* 0x040fe6000008102c */
[----:B------:R-:W-:Y:S04]  /*13840*/  LDS R73, [R2+0x3000] ;  /* 0x0030000002497984 */ /* 0x000fe80000000800 */
[----:B------:R-:W-:Y:S04]  /*13850*/  LDS R75, [R2+0x3800] ;  /* 0x00380000024b7984 */ /* 0x000fe80000000800 */
[----:B----4-:R-:W-:Y:S04]  /*13860*/  LDS R76, [R17+0x3180] ;  /* 0x00318000114c7984 */ /* 0x010fe80000000800 */
[----:B------:R-:W1:Y:S01]  /*13870*/  LDS R78, [R17+0x3980] ;  /* 0x00398000114e7984 */ /* 0x000e620000000800 */
[C---:B------:R-:W-:Y:S03]  /*13880*/  HMMA.1688.F32.TF32 R48, R140.reuse, R26, R48 ;  /* 0x0000001a8c30723c */ /* 0x040fe60000081030 */
[----:B-----5:R-:W-:Y:S04]  /*13890*/  LDS R72, [R13+0x3000] ;  /* 0x003000000d487984 */ /* 0x020fe80000000800 */
[----:B------:R-:W4:Y:S01]  /*138a0*/  LDS R74, [R13+0x3800] ;  /* 0x003800000d4a7984 */ /* 0x000f220000000800 */
[----:B------:R-:W-:Y:S03]  /*138b0*/  HMMA.1688.F32.TF32 R52, R140, R22, R52 ;  /* 0x000000168c34723c */ /* 0x000fe60000081034 */
[----:B------:R-:W-:Y:S04]  /*138c0*/  LDS R84, [R13+0x3080] ;  /* 0x003080000d547984 */ /* 0x000fe80000000800 */
[----:B------:R-:W-:Y:S01]  /*138d0*/  LDS R86, [R13+0x3880] ;  /* 0x003880000d567984 */ /* 0x000fe20000000800 */
[----:B---3--:R-:W-:Y:S01]  /*138e0*/  MOV R95, R3 ;  /* 0x00000003005f7202 */ /* 0x008fe20000000f00 */
[----:B--2---:R-:W-:-:S02]  /*138f0*/  IMAD.MOV.U32 R94, RZ, RZ, R0 ;  /* 0x000000ffff5e7224 */ /* 0x004fc400078e0000 */
[----:B------:R-:W2:Y:S04]  /*13900*/  LDL.LU R0, [R1+0xa34] ;  /* 0x000a340001007983 */ /* 0x000ea80000300800 */
[----:B------:R-:W3:Y:S04]  /*13910*/  LDL.LU R3, [R1+0xa30] ;  /* 0x000a300001037983 */ /* 0x000ee80000300800 */
[----:B------:R-:W5:Y:S04]  /*13920*/  LDL.LU R96, [R1+0x30] ;  /* 0x0000300001607983 */ /* 0x000f680000300800 */
[----:B------:R-:W5:Y:S04]  /*13930*/  LDL.LU R97, [R1+0x34] ;  /* 0x0000340001617983 */ /* 0x000f680000300800 */
[----:B------:R-:W5:Y:S04]  /*13940*/  LDL.LU R98, [R1+0x38] ;  /* 0x0000380001627983 */ /* 0x000f680000300800 */
[----:B------:R-:W5:Y:S04]  /*13950*/  LDL.LU R99, [R1+0x3c] ;  /* 0x00003c0001637983 */ /* 0x000f680000300800 */
[----:B------:R-:W4:Y:S04]  /*13960*/  LDL.LU R100, [R1+0x40] ;  /* 0x0000400001647983 */ /* 0x000f280000300800 */
[----:B------:R-:W4:Y:S01]  /*13970*/  LDL.LU R101, [R1+0x44] ;  /* 0x0000440001657983 */ /* 0x000f220000300800 */
[----:B-1----:R-:W-:Y:S01]  /*13980*/  HMMA.1688.F32.TF32 R104, R76, R18, R104 ;  /* 0x000000124c68723c */ /* 0x002fe20000081068 */
[----:B--2---:R-:W-:-:S02]  /*13990*/  IMAD.MOV.U32 R103, RZ, RZ, R0 ;  /* 0x000000ffff677224 */ /* 0x004fc400078e0000 */
[----:B---3--:R-:W-:Y:S02]  /*139a0*/  IMAD.MOV.U32 R102, RZ, RZ, R3 ;  /* 0x000000ffff667224 */ /* 0x008fe400078e0003 */
[----:B------:R-:W2:Y:S04]  /*139b0*/  LDL.LU R3, [R1+0xa2c] ;  /* 0x000a2c0001037983 */ /* 0x000ea80000300800 */
[----:B------:R-:W3:Y:S01]  /*139c0*/  LDL.LU R0, [R1+0xa28] ;  /* 0x000a280001007983 */ /* 0x000ee20000300800 */
[----:B------:R-:W-:Y:S03]  /*139d0*/  HMMA.1688.F32.TF32 R108, R76, R14, R108 ;  /* 0x0000000e4c6c723c */ /* 0x000fe6000008106c */
[----:B------:R-:W4:Y:S10]  /*139e0*/  LDL.LU R136, [R1+0xb0] ;  /* 0x0000b00001887983 */ /* 0x000f340000300800 */
[----:B------:R1:W-:Y:S01]  /*139f0*/  STL.64 [R1+0x1a0], R104 ;  /* 0x0001a06801007387 */ /* 0x0003e20000100a00 */
[C---:B------:R-:W-:Y:S03]  /*13a00*/  HMMA.1688.F32.TF32 R56, R140.reuse, R34, R56 ;  /* 0x000000228c38723c */ /* 0x040fe60000081038 */
[----:B------:R1:W-:Y:S04]  /*13a10*/  STL.64 [R1+0x1a8], R106 ;  /* 0x0001a86a01007387 */ /* 0x0003e80000100a00 */
[----:B------:R-:W4:Y:S01]  /*13a20*/  LDL.LU R137, [R1+0xb4] ;  /* 0x0000b40001897983 */ /* 0x000f220000300800 */
[C---:B------:R-:W-:Y:S03]  /*13a30*/  HMMA.1688.F32.TF32 R60, R140.reuse, R30, R60 ;  /* 0x0000001e8c3c723c */ /* 0x040fe6000008103c */
[----:B------:R-:W4:Y:S04]  /*13a40*/  LDL.LU R138, [R1+0xb8] ;  /* 0x0000b800018a7983 */ /* 0x000f280000300800 */
[----:B------:R-:W4:Y:S01]  /*13a50*/  LDL.LU R139, [R1+0xbc] ;  /* 0x0000bc00018b7983 */ /* 0x000f220000300800 */
[C---:B------:R-:W-:Y:S08]  /*13a60*/  HMMA.1688.F32.TF32 R64, R140.reuse, R10, R64 ;  /* 0x0000000a8c40723c */ /* 0x040ff00000081040 */
[----:B------:R-:W-:Y:S01]  /*13a70*/  HMMA.1688.F32.TF32 R68, R140, R6, R68 ;  /* 0x000000068c44723c */ /* 0x000fe20000081044 */
[----:B------:R-:W4:Y:S04]  /*13a80*/  LDL.LU R140, [R1+0xc0] ;  /* 0x0000c000018c7983 */ /* 0x000f280000300800 */
[----:B------:R-:W4:Y:S04]  /*13a90*/  LDL.LU R141, [R1+0xc4] ;  /* 0x0000c400018d7983 */ /* 0x000f280000300800 */
[----:B------:R-:W4:Y:S04]  /*13aa0*/  LDL.LU R142, [R1+0xc8] ;  /* 0x0000c800018e7983 */ /* 0x000f280000300800 */
[----:B------:R-:W4:Y:S04]  /*13ab0*/  LDL.LU R143, [R1+0xcc] ;  /* 0x0000cc00018f7983 */ /* 0x000f280000300800 */
[----:B------:R-:W4:Y:S04]  /*13ac0*/  LDL.LU R144, [R1+0xd0] ;  /* 0x0000d00001907983 */ /* 0x000f280000300800 */
[----:B------:R-:W4:Y:S04]  /*13ad0*/  LDL.LU R145, [R1+0xd4] ;  /* 0x0000d40001917983 */ /* 0x000f280000300800 */
[----:B------:R-:W4:Y:S04]  /*13ae0*/  LDL.LU R146, [R1+0xd8] ;  /* 0x0000d80001927983 */ /* 0x000f280000300800 */
[----:B------:R-:W4:Y:S04]  /*13af0*/  LDL.LU R147, [R1+0xdc] ;  /* 0x0000dc0001937983 */ /* 0x000f280000300800 */
[----:B-1----:R-:W4:Y:S04]  /*13b00*/  LDL.LU R104, [R1+0x50] ;  /* 0x0000500001687983 */ /* 0x002f280000300800 */
[----:B------:R-:W4:Y:S04]  /*13b10*/  LDL.LU R105, [R1+0x54] ;  /* 0x0000540001697983 */ /* 0x000f280000300800 */
[----:B------:R-:W4:Y:S04]  /*13b20*/  LDL.LU R106, [R1+0x58] ;  /* 0x00005800016a7983 */ /* 0x000f280000300800 */
[----:B------:R-:W4:Y:S04]  /*13b30*/  LDL.LU R107, [R1+0x5c] ;  /* 0x00005c00016b7983 */ /* 0x000f280000300800 */
[----:B------:R1:W-:Y:S04]  /*13b40*/  STL.64 [R1+0x190], R108 ;  /* 0x0001906c01007387 */ /* 0x0003e80000100a00 */
[----:B------:R2:W-:Y:S04]  /*13b50*/  STL.64 [R1+0x198], R110 ;  /* 0x0001986e01007387 */ /* 0x0005e80000100a00 */
[----:B-1----:R-:W4:Y:S04]  /*13b60*/  LDL.LU R108, [R1+0x60] ;  /* 0x00006000016c7983 */ /* 0x002f280000300800 */
[----:B------:R-:W4:Y:S01]  /*13b70*/  LDL.LU R109, [R1+0x64] ;  /* 0x00006400016d7983 */ /* 0x000f220000300800 */
[----:B--2---:R-:W-:Y:S01]  /*13b80*/  MOV R111, R3 ;  /* 0x00000003006f7202 */ /* 0x004fe20000000f00 */
[----:B---3--:R-:W-:-:S02]  /*13b90*/  IMAD.MOV.U32 R110, RZ, RZ, R0 ;  /* 0x000000ffff6e7224 */ /* 0x008fc400078e0000 */
[----:B------:R-:W2:Y:S04]  /*13ba0*/  LDL.LU R0, [R1+0xa24] ;  /* 0x000a240001007983 */ /* 0x000ea80000300800 */
[----:B------:R-:W3:Y:S01]  /*13bb0*/  LDL.LU R3, [R1+0xa20] ;  /* 0x000a200001037983 */ /* 0x000ee20000300800 */
[C---:B------:R-:W-:Y:S08]  /*13bc0*/  HMMA.1688.F32.TF32 R112, R76.reuse, R26, R112 ;  /* 0x0000001a4c70723c */ /* 0x040ff00000081070 */
[C---:B------:R-:W-:Y:S08]  /*13bd0*/  HMMA.1688.F32.TF32 R116, R76.reuse, R22, R116 ;  /* 0x000000164c74723c */ /* 0x040ff00000081074 */
[C---:B------:R-:W-:Y:S08]  /*13be0*/  HMMA.1688.F32.TF32 R120, R76.reuse, R34, R120 ;  /* 0x000000224c78723c */ /* 0x040ff00000081078 */
[----:B------:R-:W-:Y:S01]  /*13bf0*/  HMMA.1688.F32.TF32 R124, R76, R30, R124 ;  /* 0x0000001e4c7c723c */ /* 0x000fe2000008107c */
[----:B------:R1:W-:Y:S04]  /*13c00*/  STL.64 [R1+0x180], R112 ;  /* 0x0001807001007387 */ /* 0x0003e80000100a00 */
[----:B------:R5:W-:Y:S04]  /*13c10*/  STL.64 [R1+0x188], R114 ;  /* 0x0001887201007387 */ /* 0x000be80000100a00 */
[----:B-1----:R-:W4:Y:S04]  /*13c20*/  LDL.LU R112, [R1+0x70] ;  /* 0x0000700001707983 */ /* 0x002f280000300800 */
[----:B------:R-:W4:Y:S04]  /*13c30*/  LDL.LU R113, [R1+0x74] ;  /* 0x0000740001717983 */ /* 0x000f280000300800 */
[----:B-----5:R-:W5:Y:S04]  /*13c40*/  LDL.LU R114, [R1+0x78] ;  /* 0x0000780001727983 */ /* 0x020f680000300800 */
[----:B------:R-:W5:Y:S04]  /*13c50*/  LDL.LU R115, [R1+0x7c] ;  /* 0x00007c0001737983 */ /* 0x000f680000300800 */
[----:B------:R1:W-:Y:S04]  /*13c60*/  STL.64 [R1+0x170], R116 ;  /* 0x0001707401007387 */ /* 0x0003e80000100a00 */
[----:B------:R2:W-:Y:S04]  /*13c70*/  STL.64 [R1+0x178], R118 ;  /* 0x0001787601007387 */ /* 0x0005e80000100a00 */
[----:B-1----:R-:W4:Y:S04]  /*13c80*/  LDL.LU R116, [R1+0x80] ;  /* 0x0000800001747983 */ /* 0x002f280000300800 */
[----:B------:R-:W4:Y:S01]  /*13c90*/  LDL.LU R117, [R1+0x84] ;  /* 0x0000840001757983 */ /* 0x000f220000300800 */
[----:B--2---:R-:W-:-:S02]  /*13ca0*/  IMAD.MOV.U32 R119, RZ, RZ, R0 ;  /* 0x000000ffff777224 */ /* 0x004fc400078e0000 */
[----:B---3--:R-:W-:Y:S02]  /*13cb0*/  IMAD.MOV.U32 R118, RZ, RZ, R3 ;  /* 0x000000ffff767224 */ /* 0x008fe400078e0003 */
[----:B------:R-:W2:Y:S04]  /*13cc0*/  LDL.LU R3, [R1+0xa1c] ;  /* 0x000a1c0001037983 */ /* 0x000ea80000300800 */
[----:B------:R-:W3:Y:S04]  /*13cd0*/  LDL.LU R0, [R1+0xa18] ;  /* 0x000a180001007983 */ /* 0x000ee80000300800 */
[----:B------:R1:W-:Y:S04]  /*13ce0*/  STL.64 [R1+0x160], R120 ;  /* 0x0001607801007387 */ /* 0x0003e80000100a00 */
[----:B------:R1:W-:Y:S04]  /*13cf0*/  STL.64 [R1+0x168], R122 ;  /* 0x0001687a01007387 */ /* 0x0003e80000100a00 */
[----:B-1----:R-:W5:Y:S04]  /*13d00*/  LDL.LU R120, [R1+0x90] ;  /* 0x0000900001787983 */ /* 0x002f680000300800 */
[----:B------:R-:W5:Y:S04]  /*13d10*/  LDL.LU R121, [R1+0x94] ;  /* 0x0000940001797983 */ /* 0x000f680000300800 */
[----:B------:R-:W5:Y:S04]  /*13d20*/  LDL.LU R122, [R1+0x98] ;  /* 0x00009800017a7983 */ /* 0x000f680000300800 */
[----:B------:R-:W5:Y:S04]  /*13d30*/  LDL.LU R123, [R1+0x9c] ;  /* 0x00009c00017b7983 */ /* 0x000f680000300800 */
[----:B------:R1:W-:Y:S04]  /*13d40*/  STL.64 [R1+0x150], R124 ;  /* 0x0001507c01007387 */ /* 0x0003e80000100a00 */
[----:B------:R-:W-:Y:S04]  /*13d50*/  STL.64 [R1+0x158], R126 ;  /* 0x0001587e01007387 */ /* 0x000fe80000100a00 */
[----:B-1----:R-:W5:Y:S04]  /*13d60*/  LDL.LU R124, [R1+0xa0] ;  /* 0x0000a000017c7983 */ /* 0x002f680000300800 */
[----:B------:R-:W5:Y:S01]  /*13d70*/  LDL.LU R125, [R1+0xa4] ;  /* 0x0000a400017d7983 */ /* 0x000f620000300800 */
[C---:B------:R-:W-:Y:S08]  /*13d80*/  HMMA.1688.F32.TF32 R156, R208.reuse, R24, R156 ;  /* 0x00000018d09c723c */ /* 0x040ff0000008109c */
[C---:B------:R-:W-:Y:S08]  /*13d90*/  HMMA.1688.F32.TF32 R160, R208.reuse, R20, R160 ;  /* 0x00000014d0a0723c */ /* 0x040ff000000810a0 */
[C---:B------:R-:W-:Y:S08]  /*13da0*/  HMMA.1688.F32.TF32 R164, R208.reuse, R32, R164 ;  /* 0x00000020d0a4723c */ /* 0x040ff000000810a4 */
[C---:B------:R-:W-:Y:S08]  /*13db0*/  HMMA.1688.F32.TF32 R188, R208.reuse, R28, R188 ;  /* 0x0000001cd0bc723c */ /* 0x040ff000000810bc */
[C---:B------:R-:W-:Y:S08]  /*13dc0*/  HMMA.1688.F32.TF32 R192, R208.reuse, R8, R192 ;  /* 0x00000008d0c0723c */ /* 0x040ff000000810c0 */
[----:B------:R-:W-:Y:S01]  /*13dd0*/  HMMA.1688.F32.TF32 R196, R208, R4, R196 ;  /* 0x00000004d0c4723c */ /* 0x000fe200000810c4 */
[----:B------:R-:W-:Y:S04]  /*13de0*/  LDS R208, [R13+0x3100] ;  /* 0x003100000dd07984 */ /* 0x000fe80000000800 */
[----:B------:R-:W-:Y:S04]  /*13df0*/  LDS R210, [R13+0x3900] ;  /* 0x003900000dd27984 */ /* 0x000fe80000000800 */
[----:B------:R-:W-:Y:S04]  /*13e00*/  LDS R209, [R2+0x3100] ;  /* 0x0031000002d17984 */ /* 0x000fe80000000800 */
[----:B------:R-:W1:Y:S01]  /*13e10*/  LDS R211, [R2+0x3900] ;  /* 0x0039000002d37984 */ /* 0x000e620000000800 */
[C---:B------:R-:W-:Y:S08]  /*13e20*/  HMMA.1688.F32.TF32 R128, R76.reuse, R10, R128 ;  /* 0x0000000a4c80723c */ /* 0x040ff00000081080 */
[----:B------:R-:W-:Y:S08]  /*13e30*/  HMMA.1688.F32.TF32 R76, R76, R6, R132 ;  /* 0x000000064c4c723c */ /* 0x000ff00000081084 */
[C---:B----4-:R-:W-:Y:S08]  /*13e40*/  HMMA.1688.F32.TF32 R144, R72.reuse, R18, R144 ;  /* 0x000000124890723c */ /* 0x050ff00000081090 */
[----:B------:R-:W-:Y:S08]  /*13e50*/  HMMA.1688.F32.TF32 R140, R72, R14, R140 ;  /* 0x0000000e488c723c */ /* 0x000ff0000008108c */
[C---:B-1----:R-:W-:Y:S08]  /*13e60*/  HMMA.1688.F32.TF32 R224, R208.reuse, R34, R224 ;  /* 0x00000022d0e0723c */ /* 0x042ff000000810e0 */
[C---:B------:R-:W-:Y:S08]  /*13e70*/  HMMA.1688.F32.TF32 R220, R208.reuse, R30, R220 ;  /* 0x0000001ed0dc723c */ /* 0x040ff000000810dc */
[----:B------:R-:W-:Y:S08]  /*13e80*/  HMMA.1688.F32.TF32 R216, R208, R10, R216 ;  /* 0x0000000ad0d8723c */ /* 0x000ff000000810d8 */
[----:B------:R-:W-:Y:S08]  /*13e90*/  HMMA.1688.F32.TF32 R136, R72, R26, R136 ;  /* 0x0000001a4888723c */ /* 0x000ff00000081088 */
[----:B------:R-:W-:Y:S01]  /*13ea0*/  HMMA.1688.F32.TF32 R240, R208, R22, R240 ;  /* 0x00000016d0f0723c */ /* 0x000fe200000810f0 */
[----:B--2---:R-:W-:Y:S01]  /*13eb0*/  MOV R127, R3 ;  /* 0x00000003007f7202 */ /* 0x004fe20000000f00 */
[----:B---3--:R-:W-:-:S02]  /*13ec0*/  IMAD.MOV.U32 R126, RZ, RZ, R0 ;  /* 0x000000ffff7e7224 */ /* 0x008fc400078e0000 */
[----:B------:R-:W2:Y:S04]  /*13ed0*/  LDL.LU R0, [R1+0xa14] ;  /* 0x000a140001007983 */ /* 0x000ea80000300800 */
[----:B------:R-:W-:Y:S04]  /*13ee0*/  STL.64 [R1+0x140], R128 ;  /* 0x0001408001007387 */ /* 0x000fe80000100a00 */
[----:B------:R5:W-:Y:S04]  /*13ef0*/  STL.64 [R1+0x148], R130 ;  /* 0x0001488201007387 */ /* 0x000be80000100a00 */
[----:B------:R-:W-:Y:S04]  /*13f00*/  STL.64 [R1+0x130], R76 ;  /* 0x0001304c01007387 */ /* 0x000fe80000100a00 */
[----:B------:R1:W-:Y:S04]  /*13f10*/  STL.64 [R1+0x138], R78 ;  /* 0x0001384e01007387 */ /* 0x0003e80000100a00 */
[----:B------:R-:W3:Y:S04]  /*13f20*/  LDL.LU R16, [R1+0x2bc] ;  /* 0x0002bc0001107983 */ /* 0x000ee80000300800 */
[----:B------:R-:W4:Y:S01]  /*13f30*/  LDL.LU R4, [R1+0x2a8] ;  /* 0x0002a80001047983 */ /* 0x000f220000300800 */
[C---:B-----5:R-:W-:Y:S03]  /*13f40*/  HMMA.1688.F32.TF32 R128, R72.reuse, R34, R120 ;  /* 0x000000224880723c */ /* 0x060fe60000081078 */
[----:B------:R-:W2:Y:S04]  /*13f50*/  LDL.LU R9, [R1+0x8b4] ;  /* 0x0008b40001097983 */ /* 0x000ea80000300800 */
[----:B------:R-:W5:Y:S01]  /*13f60*/  LDL.LU R8, [R1+0x8b8] ;  /* 0x0008b80001087983 */ /* 0x000f620000300800 */
[C---:B------:R-:W-:Y:S08]  /*13f70*/  HMMA.1688.F32.TF32 R120, R72.reuse, R10, R112 ;  /* 0x0000000a4878723c */ /* 0x040ff00000081070 */
[C---:B------:R-:W-:Y:S08]  /*13f80*/  HMMA.1688.F32.TF32 R132, R72.reuse, R22, R124 ;  /* 0x000000164884723c */ /* 0x040ff0000008107c */
[C---:B------:R-:W-:Y:S08]  /*13f90*/  HMMA.1688.F32.TF32 R124, R72.reuse, R30, R116 ;  /* 0x0000001e487c723c */ /* 0x040ff00000081074 */
[----:B------:R-:W-:Y:S08]  /*13fa0*/  HMMA.1688.F32.TF32 R116, R72, R6, R108 ;  /* 0x000000064874723c */ /* 0x000ff0000008106c */
[C---:B------:R-:W-:Y:S08]  /*13fb0*/  HMMA.1688.F32.TF32 R108, R84.reuse, R14, R100 ;  /* 0x0000000e546c723c */ /* 0x040ff00000081064 */
[C---:B------:R-:W-:Y:S08]  /*13fc0*/  HMMA.1688.F32.TF32 R100, R84.reuse, R22, R92 ;  /* 0x000000165464723c */ /* 0x040ff0000008105c */
[----:B------:R-:W-:Y:S08]  /*13fd0*/  HMMA.1688.F32.TF32 R92, R84, R30, R80 ;  /* 0x0000001e545c723c */ /* 0x000ff00000081050 */
[C---:B------:R-:W-:Y:S08]  /*13fe0*/  HMMA.1688.F32.TF32 R80, R208.reuse, R18, R236 ;  /* 0x00000012d050723c */ /* 0x040ff000000810ec */
[C---:B-1----:R-:W-:Y:S08]  /*13ff0*/  HMMA.1688.F32.TF32 R76, R208.reuse, R14, R232 ;  /* 0x0000000ed04c723c */ /* 0x042ff000000810e8 */
[C---:B------:R-:W-:Y:S01]  /*14000*/  HMMA.1688.F32.TF32 R72, R208.reuse, R26, R228 ;  /* 0x0000001ad048723c */ /* 0x040fe200000810e4 */
[----:B------:R1:W-:Y:S07]  /*14010*/  STL.64 [R1+0x30], R224 ;  /* 0x000030e001007387 */ /* 0x0003ee0000100a00 */
[----:B------:R-:W-:Y:S01]  /*14020*/  HMMA.1688.F32.TF32 R208, R208, R6, R212 ;  /* 0x00000006d0d0723c */ /* 0x000fe200000810d4 */
[----:B------:R-:W-:Y:S04]  /*14030*/  STL.64 [R1+0x38], R226 ;  /* 0x000038e201007387 */ /* 0x000fe80000100a00 */
[----:B------:R-:W2:Y:S04]  /*14040*/  LDL.LU R17, [R1+0x8c0] ;  /* 0x0008c00001117983 */ /* 0x000ea80000300800 */
[----:B------:R-:W-:Y:S04]  /*14050*/  STL.64 [R1+0x20], R220 ;  /* 0x000020dc01007387 */ /* 0x000fe80000100a00 */
[----:B------:R-:W-:Y:S04]  /*14060*/  STL.64 [R1+0x28], R222 ;  /* 0x000028de01007387 */ /* 0x000fe80000100a00 */
[----:B------:R-:W-:Y:S04]  /*14070*/  STL.64 [R1+0x10], R216 ;  /* 0x000010d801007387 */ /* 0x000fe80000100a00 */
[----:B------:R-:W-:Y:S04]  /*14080*/  STL.64 [R1+0x18], R218 ;  /* 0x000018da01007387 */ /* 0x000fe80000100a00 */
[----:B------:R-:W2:Y:S04]  /*14090*/  LDL.LU R20, [R1+0x8c8] ;  /* 0x0008c80001147983 */ /* 0x000ea80000300800 */
[----:B------:R-:W-:Y:S04]  /*140a0*/  STL.64 [R1], R208 ;  /* 0x000000d001007387 */ /* 0x000fe80000100a00 */
[----:B------:R-:W-:Y:S04]  /*140b0*/  STL.64 [R1+0x8], R210 ;  /* 0x000008d201007387 */ /* 0x000fe80000100a00 */
[----:B------:R-:W2:Y:S04]  /*140c0*/  LDL.LU R25, [R1+0x8bc] ;  /* 0x0008bc0001197983 */ /* 0x000ea80000300800 */
[----:B------:R-:W2:Y:S04]  /*140d0*/  LDL.LU R21, [R1+0x8c4] ;  /* 0x0008c40001157983 */ /* 0x000ea80000300800 */
[----:B------:R-:W2:Y:S04]  /*140e0*/  LDL.LU R33, [R1+0x8cc] ;  /* 0x0008cc0001217983 */ /* 0x000ea80000300800 */
[----:B------:R-:W2:Y:S01]  /*140f0*/  LDL.LU R32, [R1+0x8d0] ;  /* 0x0008d00001207983 */ /* 0x000ea20000300800 */
[----:B------:R-:W-:-:S02]  /*14100*/  IMAD.MOV.U32 R12, RZ, RZ, 0x1f ;  /* 0x0000001fff0c7424 */ /* 0x000fc400078e00ff */
[----:B------:R-:W-:Y:S01]  /*14110*/  IMAD.MOV.U32 R3, RZ, RZ, c[0x0][0x180] ;  /* 0x00006000ff037624 */ /* 0x000fe200078e00ff */
[----:B------:R-:W-:Y:S02]  /*14120*/  LDS R208, [R13+0x3180] ;  /* 0x003180000dd07984 */ /* 0x000fe40000000800 */
[----:B------:R-:W-:Y:S02]  /*14130*/  IADD3 R12, R12, c[0x0][0x180], RZ ;  /* 0x000060000c0c7a10 */ /* 0x000fe40007ffe0ff */
[----:B------:R-:W-:Y:S02]  /*14140*/  LDS R210, [R13+0x3980] ;  /* 0x003980000dd27984 */ /* 0x000fe40000000800 */
[----:B------:R-:W-:Y:S02]  /*14150*/  SHF.R.S32.HI R5, RZ, 0x1f, R12 ;  /* 0x0000001fff057819 */ /* 0x000fe4000001140c */
[----:B------:R-:W-:Y:S02]  /*14160*/  LDS R209, [R2+0x3180] ;  /* 0x0031800002d17984 */ /* 0x000fe40000000800 */
[----:B------:R-:W-:Y:S01]  /*14170*/  LEA.HI R5, R5, R12, RZ, 0x5 ;  /* 0x0000000c05057211 */ /* 0x000fe200078f28ff */
[----:B------:R-:W-:Y:S01]  /*14180*/  IMAD.MOV.U32 R12, RZ, RZ, c[0x0][0x188] ;  /* 0x00006200ff0c7624 */ /* 0x000fe200078e00ff */
[----:B------:R1:W2:Y:S04]  /*14190*/  LDS R211, [R2+0x3980] ;  /* 0x0039800002d37984 */ /* 0x0002a80000000800 */
[----:B------:R-:W-:-:S02]  /*141a0*/  SHF.L.U32 R238, R12, 0x5, RZ ;  /* 0x000000050cee7819 */ /* 0x000fc400000006ff */
[----:B------:R-:W1:Y:S01]  /*141b0*/  S2R R12, SR_TID.X ;  /* 0x00000000000c7919 */ /* 0x000e620000002100 */
[----:B------:R-:W-:Y:S02]  /*141c0*/  IADD3 R3, R3, -0x40, RZ ;  /* 0xffffffc003037810 */ /* 0x000fe40007ffe0ff */
[----:B------:R-:W-:Y:S01]  /*141d0*/  SHF.R.S32.HI R5, RZ, 0x5, R5 ;  /* 0x00000005ff057819 */ /* 0x000fe20000011405 */
[----:B------:R-:W-:-:S03]  /*141e0*/  IMAD.SHL.U32 R238, R238, 0x4, RZ ;  /* 0x00000004eeee7824 */ /* 0x000fc600078e00ff */
[----:B------:R-:W-:Y:S02]  /*141f0*/  IADD3 R5, R5, -0x2, RZ ;  /* 0xfffffffe05057810 */ /* 0x000fe40007ffe0ff */
[----:B-1----:R-:W-:Y:S02]  /*14200*/  LOP3.LUT R24, R12, 0x1f, RZ, 0xc0, !PT ;  /* 0x0000001f0c187812 */ /* 0x002fe400078ec0ff */
[----:B------:R-:W2:Y:S03]  /*14210*/  LDL.LU R12, [R1+0x330] ;  /* 0x00033000010c7983 */ /* 0x000ea60000300800 */
[----:B------:R-:W-:Y:S02]  /*14220*/  IMAD.SHL.U32 R224, R24, 0x4, RZ ;  /* 0x0000000418e07824 */ /* 0x000fe400078e00ff */
[----:B---3--:R-:W-:Y:S01]  /*14230*/  IMAD R3, R16, -0x20, R3 ;  /* 0xffffffe010037824 */ /* 0x008fe200078e0203 */
[----:B----4-:R-:W-:-:S04]  /*14240*/  IADD3 R4, R4, 0x1, RZ ;  /* 0x0000000104047810 */ /* 0x010fc80007ffe0ff */
[----:B------:R-:W-:Y:S02]  /*14250*/  ISETP.GT.AND P0, PT, R3, RZ, PT ;  /* 0x000000ff0300720c */ /* 0x000fe40003f04270 */
[----:B------:R-:W-:Y:S02]  /*14260*/  ISETP.GT.AND P1, PT, R4, 0x1, PT ;  /* 0x000000010400780c */ /* 0x000fe40003f24270 */
[----:B------:R-:W-:Y:S02]  /*14270*/  ISETP.GE.AND P5, PT, R16, R5, PT ;  /* 0x000000051000720c */ /* 0x000fe40003fa6270 */
[----:B-----5:R-:W-:Y:S02]  /*14280*/  IADD3 R8, P2, R8, R238, RZ ;  /* 0x000000ee08087210 */ /* 0x020fe40007f5e0ff */
[----:B------:R-:W-:Y:S02]  /*14290*/  SEL R5, RZ, 0x4, !P0 ;  /* 0x00000004ff057807 */ /* 0x000fe40004000000 */
[----:B------:R-:W-:Y:S01]  /*142a0*/  SEL R212, R4, RZ, !P1 ;  /* 0x000000ff04d47207 */ /* 0x000fe20004800000 */
[----:B--2---:R-:W-:Y:S01]  /*142b0*/  IMAD.X R9, R9, 0x1, R0, P2 ;  /* 0x0000000109097824 */ /* 0x004fe200010e0600 */
[----:B------:R-:W-:Y:S01]  /*142c0*/  SEL R5, R5, RZ, !P5 ;  /* 0x000000ff05057207 */ /* 0x000fe20006800000 */
[----:B------:R1:W-:Y:S04]  /*142d0*/  STL [R1+0x8b8], R8 ;  /* 0x0008b80801007387 */ /* 0x0003e80000100800 */
[----:B------:R-:W-:Y:S01]  /*142e0*/  STL [R1+0x2a8], R212 ;  /* 0x0002a8d401007387 */ /* 0x000fe20000100800 */
[----:B------:R-:W-:-:S02]  /*142f0*/  ISETP.NE.U32.AND P0, PT, R5, RZ, PT ;  /* 0x000000ff0500720c */ /* 0x000fc40003f05070 */
[----:B------:R-:W-:Y:S01]  /*14300*/  LEA R4, R212, R224, 0xe ;  /* 0x000000e0d4047211 */ /* 0x000fe200078e70ff */
[----:B------:R-:W-:Y:S10]  /*14310*/  BAR.SYNC.DEFER_BLOCKING 0x0 ;  /* 0x0000000000007b1d */ /* 0x000ff40000010000 */
[----:B------:R-:W-:Y:S01]  /*14320*/  @!PT LDS RZ, [RZ] ;  /* 0x00000000fffff984 */ /* 0x000fe20000000800 */
[----:B------:R-:W-:Y:S01]  /*14330*/  @!PT LDS RZ, [RZ] ;  /* 0x00000000fffff984 */ /* 0x000fe20000000800 */
[----:B------:R-:W-:Y:S01]  /*14340*/  @!PT LDS RZ, [RZ] ;  /* 0x00000000fffff984 */ /* 0x000fe20000000800 */
[----:B------:R1:W-:Y:S01]  /*14350*/  LDGSTS.E [R4], [R8.64], P0 ;  /* 0x0000000008047fae */ /* 0x0003e20008121844 */
[----:B------:R-:W-:-:S05]  /*14360*/  IADD3 R17, P1, R17, R238, RZ ;  /* 0x000000ee11117210 */ /* 0x000fca0007f3e0ff */
[----:B------:R-:W-:Y:S04]  /*14370*/  STL [R1+0x8c0], R17 ;  /* 0x0008c01101007387 */ /* 0x000fe80000100800 */
[----:B------:R2:W-:Y:S04]  /*14380*/  STL [R1+0x8b4], R9 ;  /* 0x0008b40901007387 */ /* 0x0005e80000100800 */
[----:B------:R-:W3:Y:S04]  /*14390*/  LDL.LU R213, [R1+0x32c] ;  /* 0x00032c0001d57983 */ /* 0x000ee80000300800 */
[----:B------:R-:W4:Y:S04]  /*143a0*/  LDL.LU R28, [R1+0x338] ;  /* 0x00033800011c7983 */ /* 0x000f280000300800 */
[----:B------:R-:W5:Y:S04]  /*143b0*/  LDL.LU R2, [R1+0xa10] ;  /* 0x000a100001027983 */ /* 0x000f680000300800 */
[----:B------:R-:W5:Y:S01]  /*143c0*/  LDL.LU R29, [R1+0x334] ;  /* 0x00033400011d7983 */ /* 0x000f620000300800 */
[----:B-1----:R-:W-:-:S03]  /*143d0*/  IMAD.MOV.U32 R8, RZ, RZ, R17 ;  /* 0x000000ffff087224 */ /* 0x002fc600078e0011 */
[----:B------:R-:W5:Y:S01]  /*143e0*/  LDL.LU R13, [R1+0x340] ;  /* 0x00034000010d7983 */ /* 0x000f620000300800 */
[----:B------:R-:W-:Y:S01]  /*143f0*/  IMAD.X R25, R25, 0x1, R0, P1 ;  /* 0x0000000119197824 */ /* 0x000fe200008e0600 */
[----:B------:R-:W-:-:S04]  /*14400*/  IADD3 R20, P1, R20, R238, RZ ;  /* 0x000000ee14147210 */ /* 0x000fc80007f3e0ff */
[----:B------:R1:W-:Y:S01]  /*14410*/  STL [R1+0x8bc], R25 ;  /* 0x0008bc1901007387 */ /* 0x0003e20000100800 */
[----:B--2---:R-:W-:Y:S01]  /*14420*/  IMAD.MOV.U32 R9, RZ, RZ, R25 ;  /* 0x000000ffff097224 */ /* 0x004fe200078e0019 */
[----:B------:R-:W-:Y:S02]  /*14430*/  IADD3.X R21, R21, R0, RZ, P1, !PT ;  /* 0x0000000015157210 */ /* 0x000fe40000ffe4ff */
[----:B------:R-:W2:Y:S04]  /*14440*/  LDL.LU R17, [R1+0x33c] ;  /* 0x00033c0001117983 */ /* 0x000ea80000300800 */
[----:B------:R-:W-:Y:S04]  /*14450*/  STL [R1+0x8c8], R20 ;  /* 0x0008c81401007387 */ /* 0x000fe80000100800 */
[----:B------:R1:W-:Y:S04]  /*14460*/  LDGSTS.E [R4+0x80], [R8.64], P0 ;  /* 0x0008000008047fae */ /* 0x0003e80008121844 */
[----:B------:R1:W-:Y:S04]  /*14470*/  STL [R1+0x8c4], R21 ;  /* 0x0008c41501007387 */ /* 0x0003e80000100800 */
[----:B-1----:R-:W2:Y:S01]  /*14480*/  LDL.LU R25, [R1+0x344] ;  /* 0x0003440001197983 */ /* 0x002ea20000300800 */
[----:B------:R-:W-:-:S03]  /*14490*/  IMAD.MOV.U32 R9, RZ, RZ, R21 ;  /* 0x000000ffff097224 */ /* 0x000fc600078e0015 */
[----:B------:R-:W2:Y:S01]  /*144a0*/  LDL.LU R21, [R1+0x348] ;  /* 0x0003480001157983 */ /* 0x000ea20000300800 */
[----:B------:R-:W-:Y:S01]  /*144b0*/  IADD3 R32, P2, R32, R238, RZ ;  /* 0x000000ee20207210 */ /* 0x000fe20007f5e0ff */
[----:B------:R-:W-:Y:S02]  /*144c0*/  IMAD.MOV.U32 R8, RZ, RZ, R20 ;  /* 0x000000ffff087224 */ /* 0x000fe400078e0014 */
[----:B------:R-:W2:Y:S02]  /*144d0*/  LDL.LU R20, [R1+0x3b0] ;  /* 0x0003b00001147983 */ /* 0x000ea40000300800 */
[----:B------:R-:W-:Y:S02]  /*144e0*/  IMAD.X R33, R33, 0x1, R0, P2 ;  /* 0x0000000121217824 */ /* 0x000fe400010e0600 */
[----:B------:R1:W-:Y:S04]  /*144f0*/  LDGSTS.E [R4+0x100], [R8.64], P0 ;  /* 0x0010000008047fae */ /* 0x0003e80008121844 */
[----:B------:R-:W-:Y:S04]  /*14500*/  STL [R1+0x8d0], R32 ;  /* 0x0008d02001007387 */ /* 0x000fe80000100800 */
[----:B------:R1:W-:Y:S02]  /*14510*/  STL [R1+0x8cc], R33 ;  /* 0x0008cc2101007387 */ /* 0x0003e40000100800 */
[----:B-1----:R-:W-:-:S02]  /*14520*/  IMAD.MOV.U32 R9, RZ, RZ, R33 ;  /* 0x000000ffff097224 */ /* 0x002fc400078e0021 */
[----:B------:R-:W2:Y:S01]  /*14530*/  LDL.LU R33, [R1+0x3ac] ;  /* 0x0003ac0001217983 */ /* 0x000ea20000300800 */
[----:B------:R-:W-:-:S04]  /*14540*/  ISETP.GT.AND P1, PT, R3, 0x4, PT ;  /* 0x000000040300780c */ /* 0x000fc80003f24270 */
[----:B------:R-:W-:Y:S02]  /*14550*/  SEL R5, RZ, 0x4, !P1 ;  /* 0x00000004ff057807 */ /* 0x000fe40004800000 */
[----:B------:R-:W-:Y:S02]  /*14560*/  IADD3 R12, P2, R12, R238, RZ ;  /* 0x000000ee0c0c7210 */ /* 0x000fe40007f5e0ff */
[----:B------:R-:W-:Y:S02]  /*14570*/  SEL R5, R5, RZ, !P5 ;  /* 0x000000ff05057207 */ /* 0x000fe40006800000 */
[----:B------:R-:W-:Y:S02]  /*14580*/  MOV R8, R32 ;  /* 0x0000002000087202 */ /* 0x000fe40000000f00 */
[----:B------:R-:W-:Y:S01]  /*14590*/  ISETP.NE.U32.AND P1, PT, R5, RZ, PT ;  /* 0x000000ff0500720c */ /* 0x000fe20003f25070 */
[----:B------:R-:W2:Y:S04]  /*145a0*/  LDL.LU R32, [R1+0x3b8] ;  /* 0x0003b80001207983 */ /* 0x000ea80000300800 */
[----:B------:R1:W-:Y:S04]  /*145b0*/  LDGSTS.E [R4+0x180], [R8.64], P0 ;  /* 0x0018000008047fae */ /* 0x0003e80008121844 */
[----:B------:R-:W-:Y:S01]  /*145c0*/  STL [R1+0x330], R12 ;  /* 0x0003300c01007387 */ /* 0x000fe20000100800 */
[----:B-1----:R-:W-:-:S02]  /*145d0*/  IMAD.MOV.U32 R8, RZ, RZ, R12 ;  /* 0x000000ffff087224 */ /* 0x002fc400078e000c */
[----:B---3--:R-:W-:Y:S01]  /*145e0*/  IMAD.X R213, R213, 0x1, R0, P2 ;  /* 0x00000001d5d57824 */ /* 0x008fe200010e0600 */
[----:B----4-:R-:W-:-:S04]  /*145f0*/  IADD3 R28, P0, R28, R238, RZ ;  /* 0x000000ee1c1c7210 */ /* 0x010fc80007f1e0ff */
[----:B------:R1:W-:Y:S01]  /*14600*/  STL [R1+0x32c], R213 ;  /* 0x00032cd501007387 */ /* 0x0003e20000100800 */
[----:B------:R-:W-:-:S05]  /*14610*/  MOV R9, R213 ;  /* 0x000000d500097202 */ /* 0x000fca0000000f00 */
[----:B------:R3:W-:Y:S01]  /*14620*/  LDGSTS.E [R4+0x800], [R8.64], P1 ;  /* 0x0080000008047fae */ /* 0x0007e20008921844 */
[----:B-----5:R-:W-:-:S03]  /*14630*/  IMAD.X R29, R29, 0x1, R0, P0 ;  /* 0x000000011d1d7824 */ /* 0x020fc600000e0600 */
[----:B-1----:R-:W4:Y:S01]  /*14640*/  LDL.LU R213, [R1+0x3b4] ;  /* 0x0003b40001d57983 */ /* 0x002f220000300800 */
[----:B------:R-:W-:-:S03]  /*14650*/  IADD3 R13, P0, R13, R238, RZ ;  /* 0x000000ee0d0d7210 */ /* 0x000fc60007f1e0ff */
[----:B------:R-:W5:Y:S04]  /*14660*/  LDL.LU R12, [R1+0x3c0] ;  /* 0x0003c000010c7983 */ /* 0x000f680000300800 */
[----:B------:R1:W-:Y:S01]  /*14670*/  STL [R1+0x338], R28 ;  /* 0x0003381c01007387 */ /* 0x0003e20000100800 */
[----:B---3--:R-:W-:-:S03]  /*14680*/  IMAD.MOV.U32 R8, RZ, RZ, R28 ;  /* 0x000000ffff087224 */ /* 0x008fc600078e001c */
[----:B------:R3:W-:Y:S01]  /*14690*/  STL [R1+0x334], R29 ;  /* 0x0003341d01007387 */ /* 0x0007e20000100800 */
[----:B------:R-:W-:Y:S01]  /*146a0*/  IMAD.MOV.U32 R9, RZ, RZ, R29 ;  /* 0x000000ffff097224 */ /* 0x000fe200078e001d */
[----:B--2---:R-:W-:Y:S02]  /*146b0*/  IADD3.X R17, R17, R0, RZ, P0, !PT ;  /* 0x0000000011117210 */ /* 0x004fe400007fe4ff */
[----:B-1----:R-:W2:Y:S04]  /*146c0*/  LDL.LU R28, [R1+0x3bc] ;  /* 0x0003bc00011c7983 */ /* 0x002ea80000300800 */
[----:B------:R1:W-:Y:S04]  /*146d0*/  STL [R1+0x340], R13 ;  /* 0x0003400d01007387 */ /* 0x0003e80000100800 */
[----:B------:R1:W-:Y:S04]  /*146e0*/  LDGSTS.E [R4+0x880], [R8.64], P1 ;  /* 0x0088000008047fae */ /* 0x0003e80008921844 */
[----:B------:R1:W-:Y:S04]  /*146f0*/  STL [R1+0x33c], R17 ;  /* 0x00033c1101007387 */ /* 0x0003e80000100800 */
[----:B---3--:R-:W3:Y:S01]  /*14700*/  LDL.LU R29, [R1+0x3c4] ;  /* 0x0003c400011d7983 */ /* 0x008ee20000300800 */
[----:B------:R-:W-:Y:S01]  /*14710*/  IADD3 R21, P2, R21, R238, RZ ;  /* 0x000000ee15157210 */ /* 0x000fe20007f5e0ff */
[----:B-1----:R-:W-:-:S02]  /*14720*/  IMAD.MOV.U32 R8, RZ, RZ, R13 ;  /* 0x000000ffff087224 */ /* 0x002fc400078e000d */
[----:B------:R-:W3:Y:S01]  /*14730*/  LDL.LU R13, [R1+0x3c8] ;  /* 0x0003c800010d7983 */ /* 0x000ee20000300800 */
[----:B------:R-:W-:Y:S02]  /*14740*/  IMAD.MOV.U32 R9, RZ, RZ, R17 ;  /* 0x000000ffff097224 */ /* 0x000fe400078e0011 */
[----:B------:R-:W-:Y:S01]  /*14750*/  IMAD.X R25, R25, 0x1, R0, P2 ;  /* 0x0000000119197824 */ /* 0x000fe200010e0600 */
[----:B------:R-:W3:Y:S04]  /*14760*/  LDL.LU R17, [R1+0x430] ;  /* 0x0004300001117983 */ /* 0x000ee80000300800 */
[----:B------:R1:W-:Y:S04]  /*14770*/  LDGSTS.E [R4+0x900], [R8.64], P1 ;  /* 0x0090000008047fae */ /* 0x0003e80008921844 */
[----:B------:R-:W-:Y:S04]  /*14780*/  STL [R1+0x348], R21 ;  /* 0x0003481501007387 */ /* 0x000fe80000100800 */
[----:B------:R1:W-:Y:S02]  /*14790*/  STL [R1+0x344], R25 ;  /* 0x0003441901007387 */ /* 0x0003e40000100800 */
[----:B-1----:R-:W-:Y:S01]  /*147a0*/  IMAD.MOV.U32 R9, RZ, RZ, R25 ;  /* 0x000000ffff097224 */ /* 0x002fe200078e0019 */
[----:B------:R-:W-:Y:S01]  /*147b0*/  IADD3 R20, P2, R20, R238, RZ ;  /* 0x000000ee14147210 */ /* 0x000fe20007f5e0ff */
[----:B------:R-:W3:Y:S01]  /*147c0*/  LDL.LU R25, [R1+0x42c] ;  /* 0x00042c0001197983 */ /* 0x000ee20000300800 */
[----:B------:R-:W-:-:S03]  /*147d0*/  MOV R8, R21 ;  /* 0x0000001500087202 */ /* 0x000fc60000000f00 */
[----:B------:R-:W-:Y:S01]  /*147e0*/  IMAD.X R33, R33, 0x1, R0, P2 ;  /* 0x0000000121217824 */ /* 0x000fe200010e0600 */
[----:B------:R-:W3:Y:S04]  /*147f0*/  LDL.LU R21, [R1+0x438] ;  /* 0x0004380001157983 */ /* 0x000ee80000300800 */
[----:B------:R-:W-:Y:S04]  /*14800*/  STL [R1+0x3b0], R20 ;  /* 0x0003b01401007387 */ /* 0x000fe80000100800 */
[----:B------:R1:W-:Y:S04]  /*14810*/  LDGSTS.E [R4+0x980], [R8.64], P1 ;  /* 0x0098000008047fae */ /* 0x0003e80008921844 */
[----:B------:R1:W-:Y:S02]  /*14820*/  STL [R1+0x3ac], R33 ;  /* 0x0003ac2101007387 */ /* 0x0003e40000100800 */
[----:B-1----:R-:W-:-:S02]  /*14830*/  MOV R9, R33 ;  /* 0x0000002100097202 */ /* 0x002fc40000000f00 */
[----:B------:R-:W3:Y:S01]  /*14840*/  LDL.LU R33, [R1+0x434] ;  /* 0x0004340001217983 */ /* 0x000ee20000300800 */
[----:B------:R-:W-:-:S04]  /*14850*/  ISETP.GT.AND P0, PT, R3, 0x8, PT ;  /* 0x000000080300780c */ /* 0x000fc80003f04270 */
[----:B------:R-:W-:-:S04]  /*14860*/  SEL R5, RZ, 0x4, !P0 ;  /* 0x00000004ff057807 */ /* 0x000fc80004000000 */
[----:B------:R-:W-:-:S04]  /*14870*/  SEL R5, R5, RZ, !P5 ;  /* 0x000000ff05057207 */ /* 0x000fc80006800000 */
[----:B------:R-:W-:Y:S02]  /*14880*/  ISETP.NE.U32.AND P0, PT, R5, RZ, PT ;  /* 0x000000ff0500720c */ /* 0x000fe40003f05070 */
[----:B------:R-:W-:Y:S01]  /*14890*/  IADD3 R32, P1, R32, R238, RZ ;  /* 0x000000ee20207210 */ /* 0x000fe20007f3e0ff */
[----:B------:R-:W-:Y:S02]  /*148a0*/  IMAD.MOV.U32 R8, RZ, RZ, R20 ;  /* 0x000000ffff087224 */ /* 0x000fe400078e0014 */
[----:B------:R-:W3:Y:S04]  /*148b0*/  LDL.LU R20, [R1+0x440] ;  /* 0x0004400001147983 */ /* 0x000ee80000300800 */
[----:B------:R1:W-:Y:S04]  /*148c0*/  STL [R1+0x3b8], R32 ;  /* 0x0003b82001007387 */ /* 0x0003e80000100800 */
[----:B------:R1:W-:Y:S02]  /*148d0*/  LDGSTS.E [R4+0x1000], [R8.64], P0 ;  /* 0x0100000008047fae */ /* 0x0003e40008121844 */
[----:B-1----:R-:W-:-:S02]  /*148e0*/  IMAD.MOV.U32 R8, RZ, RZ, R32 ;  /* 0x000000ffff087224 */ /* 0x002fc400078e0020 */
[----:B----4-:R-:W-:Y:S01]  /*148f0*/  IMAD.X R213, R213, 0x1, R0, P1 ;  /* 0x00000001d5d57824 */ /* 0x010fe200008e0600 */
[----:B-----5:R-:W-:-:S04]  /*14900*/  IADD3 R12, P1, R12, R238, RZ ;  /* 0x000000ee0c0c7210 */ /* 0x020fc80007f3e0ff */
[----:B------:R-:W-:Y:S01]  /*14910*/  STL [R1+0x3b4], R213 ;  /* 0x0003b4d501007387 */ /* 0x000fe20000100800 */
[----:B------:R-:W-:-:S03]  /*14920*/  IMAD.MOV.U32 R9, RZ, RZ, R213 ;  /* 0x000000ffff097224 */ /* 0x000fc600078e00d5 */
[----:B------:R-:W4:Y:S04]  /*14930*/  LDL.LU R32, [R1+0x43c] ;  /* 0x00043c0001207983 */ /* 0x000f280000300800 */
[----:B------:R1:W-:Y:S04]  /*14940*/  STL [R1+0x3c0], R12 ;  /* 0x0003c00c01007387 */ /* 0x0003e80000100800 */
[----:B------:R5:W-:Y:S01]  /*14950*/  LDGSTS.E [R4+0x1080], [R8.64], P0 ;  /* 0x0108000008047fae */ /* 0x000be20008121844 */
[----:B--2---:R-:W-:-:S05]  /*14960*/  IADD3.X R28, R28, R0, RZ, P1, !PT ;  /* 0x000000001c1c7210 */ /* 0x004fca0000ffe4ff */
[----:B------:R2:W-:Y:S04]  /*14970*/  STL [R1+0x3bc], R28 ;  /* 0x0003bc1c01007387 */ /* 0x0005e80000100800 */
[----:B------:R-:W4:Y:S01]  /*14980*/  LDL.LU R215, [R1+0x444] ;  /* 0x0004440001d77983 */ /* 0x000f220000300800 */
[----:B-----5:R-:W-:-:S03]  /*14990*/  IMAD.MOV.U32 R8, RZ, RZ, R12 ;  /* 0x000000ffff087224 */ /* 0x020fc600078e000c */
[----:B-1----:R-:W5:Y:S01]  /*149a0*/  LDL.LU R12, [R1+0x448] ;  /* 0x00044800010c7983 */ /* 0x002f620000300800 */
[----:B------:R-:W-:Y:S01]  /*149b0*/  IMAD.MOV.U32 R9, RZ, RZ, R28 ;  /* 0x000000ffff097224 */ /* 0x000fe200078e001c */
[----:B------:R-:W-:Y:S02]  /*149c0*/  ISETP.GT.AND P1, PT, R3, 0xc, PT ;  /* 0x0000000c0300780c */ /* 0x000fe40003f24270 */
[----:B--2---:R-:W2:Y:S01]  /*149d0*/  LDL.LU R28, [R1+0x4b0] ;  /* 0x0004b000011c7983 */ /* 0x004ea20000300800 */
[----:B---3--:R-:W-:-:S03]  /*149e0*/  IADD3 R13, P2, R13, R238, RZ ;  /* 0x000000ee0d0d7210 */ /* 0x008fc60007f5e0ff */
[----:B------:R1:W-:Y:S02]  /*149f0*/  LDGSTS.E [R4+0x1100], [R8.64], P0 ;  /* 0x0110000008047fae */ /* 0x0003e40008121844 */
[----:B------:R-:W-:Y:S01]  /*14a00*/  IMAD.X R29, R29, 0x1, R0, P2 ;  /* 0x000000011d1d7824 */ /* 0x000fe200010e0600 */
[----:B------:R-:W-:Y:S01]  /*14a10*/  IADD3 R17, P2, R17, R238, RZ ;  /* 0x000000ee11117210 */ /* 0x000fe20007f5e0ff */
[----:B------:R-:W-:Y:S01]  /*14a20*/  STL [R1+0x3c8], R13 ;  /* 0x0003c80d01007387 */ /* 0x000fe20000100800 */
[----:B------:R-:W-:-:S03]  /*14a30*/  SEL R5, RZ, 0x4, !P1 ;  /* 0x00000004ff057807 */ /* 0x000fc60004800000 */
[----:B------:R3:W-:Y:S01]  /*14a40*/  STL [R1+0x3c4], R29 ;  /* 0x0003c41d01007387 */ /* 0x0007e20000100800 */
[----:B-1----:R-:W-:Y:S01]  /*14a50*/  IMAD.MOV.U32 R9, RZ, RZ, R29 ;  /* 0x000000ffff097224 */ /* 0x002fe200078e001d */
[----:B------:R-:W-:Y:S02]  /*14a60*/  MOV R8, R13 ;  /* 0x0000000d00087202 */ /* 0x000fe40000000f00 */
[----:B------:R-:W-:-:S03]  /*14a70*/  SEL R5, R5, RZ, !P5 ;  /* 0x000000ff05057207 */ /* 0x000fc60006800000 */
[----:B------:R1:W-:Y:S04]  /*14a80*/  LDGSTS.E [R4+0x1180], [R8.64], P0 ;  /* 0x0118000008047fae */ /* 0x0003e80008121844 */
[----:B---3--:R-:W3:Y:S01]  /*14a90*/  LDL.LU R29, [R1+0x4ac] ;  /* 0x0004ac00011d7983 */ /* 0x008ee20000300800 */
[----:B------:R-:W-:-:S03]  /*14aa0*/  IMAD.X R25, R25, 0x1, R0, P2 ;  /* 0x0000000119197824 */ /* 0x000fc600010e0600 */
[----:B------:R-:W3:Y:S01]  /*14ab0*/  LDL.LU R13, [R1+0x4b8] ;  /* 0x0004b800010d7983 */ /* 0x000ee20000300800 */
[----:B------:R-:W-:-:S03]  /*14ac0*/  ISETP.NE.U32.AND P1, PT, R5, RZ, PT ;  /* 0x000000ff0500720c */ /* 0x000fc60003f25070 */
[----:B------:R-:W-:Y:S01]  /*14ad0*/  STL [R1+0x430], R17 ;  /* 0x0004301101007387 */ /* 0x000fe20000100800 */
[----:B-1----:R-:W-:-:S03]  /*14ae0*/  MOV R9, R25 ;  /* 0x0000001900097202 */ /* 0x002fc60000000f00 */
[----:B------:R1:W-:Y:S01]  /*14af0*/  STL [R1+0x42c], R25 ;  /* 0x00042c1901007387 */ /* 0x0003e20000100800 */
[----:B------:R-:W-:Y:S01]  /*14b00*/  IADD3 R21, P0, R21, R238, RZ ;  /* 0x000000ee15157210 */ /* 0x000fe20007f1e0ff */
[----:B------:R-:W-:-:S05]  /*14b10*/  IMAD.MOV.U32 R8, RZ, RZ, R17 ;  /* 0x000000ffff087224 */ /* 0x000fca00078e0011 */
[----:B------:R1:W-:Y:S04]  /*14b20*/  LDGSTS.E [R4+0x1800], [R8.64], P1 ;  /* 0x0180000008047fae */ /* 0x0003e80008921844 */
[----:B-1----:R-:W3:Y:S04]  /*14b30*/  LDL.LU R25, [R1+0x4b4] ;  /* 0x0004b40001197983 */ /* 0x002ee80000300800 */
[----:B------:R-:W3:Y:S01]  /*14b40*/  LDL.LU R17, [R1+0x4c0] ;  /* 0x0004c00001117983 */ /* 0x000ee20000300800 */
[----:B------:R-:W-:-:S03]  /*14b50*/  IMAD.X R33, R33, 0x1, R0, P0 ;  /* 0x0000000121217824 */ /* 0x000fc600000e0600 */
[----:B------:R1:W-:Y:S01]  /*14b60*/  STL [R1+0x438], R21 ;  /* 0x0004381501007387 */ /* 0x0003e20000100800 */
[----:B------:R-:W-:-:S03]  /*14b70*/  IMAD.MOV.U32 R8, RZ, RZ, R21 ;  /* 0x000000ffff087224 */ /* 0x000fc600078e0015 */
[----:B------:R4:W-:Y:S04]  /*14b80*/  STL [R1+0x434], R33 ;  /* 0x0004342101007387 */ /* 0x0009e80000100800 */
[----:B-1----:R-:W3:Y:S01]  /*14b90*/  LDL.LU R21, [R1+0x4bc] ;  /* 0x0004bc0001157983 */ /* 0x002ee20000300800 */
[----:B------:R-:W-:Y:S01]  /*14ba0*/  IADD3 R20, P0, R20, R238, RZ ;  /* 0x000000ee14147210 */ /* 0x000fe20007f1e0ff */
[----:B------:R-:W-:-:S04]  /*14bb0*/  IMAD.MOV.U32 R9, RZ, RZ, R33 ;  /* 0x000000ffff097224 */ /* 0x000fc800078e0021 */
[----:B------:R-:W-:Y:S04]  /*14bc0*/  STL [R1+0x440], R20 ;  /* 0x0004401401007387 */ /* 0x000fe80000100800 */
[----:B------:R1:W-:Y:S02]  /*14bd0*/  LDGSTS.E [R4+0x1880], [R8.64], P1 ;  /* 0x0188000008047fae */ /* 0x0003e40008921844 */
[----:B-1----:R-:W-:Y:S01]  /*14be0*/  IMAD.MOV.U32 R8, RZ, RZ, R20 ;  /* 0x000000ffff087224 */ /* 0x002fe200078e0014 */
[----:B----4-:R-:W-:Y:S02]  /*14bf0*/  IADD3.X R32, R32, R0, RZ, P0, !PT ;  /* 0x0000000020207210 */ /* 0x010fe400007fe4ff */
[----:B------:R-:W-:-:S03]  /*14c00*/  ISETP.GT.AND P0, PT, R3, 0x10, PT ;  /* 0x000000100300780c */ /* 0x000fc60003f04270 */
[----:B------:R1:W-:Y:S04]  /*14c10*/  STL [R1+0x43c], R32 ;  /* 0x00043c2001007387 */ /* 0x0003e80000100800 */
[----:B------:R-:W4:Y:S04]  /*14c20*/  LDL.LU R214, [R1+0x4c4] ;  /* 0x0004c40001d67983 */ /* 0x000f280000300800 */
[----:B------:R-:W4:Y:S01]  /*14c30*/  LDL.LU R213, [R1+0x4c8] ;  /* 0x0004c80001d57983 */ /* 0x000f220000300800 */
[----:B------:R-:W-:Y:S01]  /*14c40*/  IMAD.MOV.U32 R9, RZ, RZ, R32 ;  /* 0x000000ffff097224 */ /* 0x000fe200078e0020 */
[----:B------:R-:W-:-:S02]  /*14c50*/  SEL R5, RZ, 0x4, !P0 ;  /* 0x00000004ff057807 */ /* 0x000fc40004000000 */
[----:B------:R-:W4:Y:S01]  /*14c60*/  LDL.LU R33, [R1+0x52c] ;  /* 0x00052c0001217983 */ /* 0x000f220000300800 */
[----:B-----5:R-:W-:-:S03]  /*14c70*/  IADD3 R12, P2, R12, R238, RZ ;  /* 0x000000ee0c0c7210 */ /* 0x020fc60007f5e0ff */
[----:B------:R5:W-:Y:S01]  /*14c80*/  LDGSTS.E [R4+0x1900], [R8.64], P1 ;  /* 0x0190000008047fae */ /* 0x000be20008921844 */
[----:B------:R-:W-:Y:S01]  /*14c90*/  SEL R5, R5, RZ, !P5 ;  /* 0x000000ff05057207 */ /* 0x000fe20006800000 */
[----:B------:R-:W-:Y:S01]  /*14ca0*/  IMAD.X R215, R215, 0x1, R0, P2 ;  /* 0x00000001d7d77824 */ /* 0x000fe200010e0600 */
[----:B--2---:R-:W-:Y:S01]  /*14cb0*/  IADD3 R28, P2, R28, R238, RZ ;  /* 0x000000ee1c1c7210 */ /* 0x004fe20007f5e0ff */
[----:B-1----:R-:W2:Y:S01]  /*14cc0*/  LDL.LU R32, [R1+0x530] ;  /* 0x0005300001207983 */ /* 0x002ea20000300800 */
[----:B------:R-:W-:-:S03]  /*14cd0*/  ISETP.NE.U32.AND P0, PT, R5, RZ, PT ;  /* 0x000000ff0500720c */ /* 0x000fc60003f05070 */
[----:B------:R-:W2:Y:S01]  /*14ce0*/  LDL.LU R20, [R1+0x538] ;  /* 0x0005380001147983 */ /* 0x000ea20000300800 */
[----:B-----5:R-:W-:Y:S01]  /*14cf0*/  MOV R8, R12 ;  /* 0x0000000c00087202 */ /* 0x020fe20000000f00 */
[----:B------:R-:W-:Y:S02]  /*14d00*/  IMAD.MOV.U32 R9, RZ, RZ, R215 ;  /* 0x000000ffff097224 */ /* 0x000fe400078e00d7 */
[----:B------:R1:W-:Y:S04]  /*14d10*/  STL [R1+0x448], R12 ;  /* 0x0004480c01007387 */ /* 0x0003e80000100800 */
[----:B------:R5:W-:Y:S04]  /*14d20*/  LDGSTS.E [R4+0x1980], [R8.64], P1 ;  /* 0x0198000008047fae */ /* 0x000be80008921844 */
[----:B------:R-:W-:Y:S04]  /*14d30*/  STL [R1+0x444], R215 ;  /* 0x000444d701007387 */ /* 0x000fe80000100800 */
[----:B-1----:R-:W2:Y:S01]  /*14d40*/  LDL.LU R12, [R1+0x540] ;  /* 0x00054000010c7983 */ /* 0x002ea20000300800 */
[----:B---3--:R-:W-:-:S03]  /*14d50*/  IMAD.X R29, R29, 0x1, R0, P2 ;  /* 0x000000011d1d7824 */ /* 0x008fc600010e0600 */
[----:B------:R-:W-:Y:S01]  /*14d60*/  STL [R1+0x4b0], R28 ;  /* 0x0004b01c01007387 */ /* 0x000fe20000100800 */
[----:B------:R-:W-:-:S03]  /*14d70*/  IADD3 R13, P1, R13, R238, RZ ;  /* 0x000000ee0d0d7210 */ /* 0x000fc60007f3e0ff */
[----:B------:R1:W-:Y:S01]  /*14d80*/  STL [R1+0x4ac], R29 ;  /* 0x0004ac1d01007387 */ /* 0x0003e20000100800 */
[----:B-----5:R-:W-:Y:S01]  /*14d90*/  MOV R9, R29 ;  /* 0x0000001d00097202 */ /* 0x020fe20000000f00 */
[----:B------:R-:W-:-:S05]  /*14da0*/  IMAD.MOV.U32 R8, RZ, RZ, R28 ;  /* 0x000000ffff087224 */ /* 0x000fca00078e001c */
[----:B------:R3:W-:Y:S04]  /*14db0*/  LDGSTS.E [R4+0x2000], [R8.64], P0 ;  /* 0x0200000008047fae */ /* 0x0007e80008121844 */
[----:B-1----:R-:W5:Y:S01]  /*14dc0*/  LDL.LU R29, [R1+0x534] ;  /* 0x00053400011d7983 */ /* 0x002f620000300800 */
[----:B------:R-:W-:-:S03]  /*14dd0*/  IMAD.X R25, R25, 0x1, R0, P1 ;  /* 0x0000000119197824 */ /* 0x000fc600008e0600 */
[----:B------:R1:W-:Y:S01]  /*14de0*/  STL [R1+0x4b8], R13 ;  /* 0x0004b80d01007387 */ /* 0x0003e20000100800 */
[----:B---3--:R-:W-:-:S03]  /*14df0*/  IMAD.MOV.U32 R8, RZ, RZ, R13 ;  /* 0x000000ffff087224 */ /* 0x008fc600078e000d */
[----:B------:R3:W-:Y:S01]  /*14e00*/  STL [R1+0x4b4], R25 ;  /* 0x0004b41901007387 */ /* 0x0007e20000100800 */
[----:B------:R-:W-:-:S03]  /*14e10*/  IADD3 R17, P1, R17, R238, RZ ;  /* 0x000000ee11117210 */ /* 0x000fc60007f3e0ff */
[----:B-1----:R-:W5:Y:S01]  /*14e20*/  LDL.LU R13, [R1+0x53c] ;  /* 0x00053c00010d7983 */ /* 0x002f620000300800 */
[----:B------:R-:W-:Y:S01]  /*14e30*/  IMAD.MOV.U32 R9, RZ, RZ, R25 ;  /* 0x000000ffff097224 */ /* 0x000fe200078e0019 */
[----:B------:R-:W-:Y:S02]  /*14e40*/  IADD3.X R21, R21, R0, RZ, P1, !PT ;  /* 0x0000000015157210 */ /* 0x000fe40000ffe4ff */
[----:B------:R-:W-:Y:S04]  /*14e50*/  STL [R1+0x4c0], R17 ;  /* 0x0004c01101007387 */ /* 0x000fe80000100800 */
[----:B------:R1:W-:Y:S04]  /*14e60*/  STL [R1+0x4bc], R21 ;  /* 0x0004bc1501007387 */ /* 0x0003e80000100800 */
[----:B------:R-:W5:Y:S04]  /*14e70*/  LDL.LU R28, [R1+0x544] ;  /* 0x00054400011c7983 */ /* 0x000f680000300800 */
[----:B---3--:R-:W3:Y:S04]  /*14e80*/  LDL.LU R25, [R1+0x548] ;  /* 0x0005480001197983 */ /* 0x008ee80000300800 */
[----:B------:R1:W-:Y:S02]  /*14e90*/  LDGSTS.E [R4+0x2080], [R8.64], P0 ;  /* 0x0208000008047fae */ /* 0x0003e40008121844 */
[----:B-1----:R-:W-:-:S02]  /*14ea0*/  IMAD.MOV.U32 R9, RZ, RZ, R21 ;  /* 0x000000ffff097224 */ /* 0x002fc400078e0015 */
[----:B------:R-:W-:Y:S01]  /*14eb0*/  IMAD.MOV.U32 R8, RZ, RZ, R17 ;  /* 0x000000ffff087224 */ /* 0x000fe200078e0011 */
[----:B------:R-:W3:Y:S04]  /*14ec0*/  LDL.LU R21, [R1+0x5ac] ;  /* 0x0005ac0001157983 */ /* 0x000ee80000300800 */
[----:B------:R-:W3:Y:S01]  /*14ed0*/  LDL.LU R17, [R1+0x5b0] ;  /* 0x0005b00001117983 */ /* 0x000ee20000300800 */
[----:B------:R-:W-:-:S03]  /*14ee0*/  ISETP.GT.AND P1, PT, R3, 0x14, PT ;  /* 0x000000140300780c */ /* 0x000fc60003f24270 */
[----:B------:R1:W-:Y:S01]  /*14ef0*/  LDGSTS.E [R4+0x2100], [R8.64], P0 ;  /* 0x0210000008047fae */ /* 0x0003e20008121844 */
[----:B------:R-:W-:-:S04]  /*14f00*/  SEL R5, RZ, 0x4, !P1 ;  /* 0x00000004ff057807 */ /* 0x000fc80004800000 */
[----:B------:R-:W-:-:S04]  /*14f10*/  SEL R5, R5, RZ, !P5 ;  /* 0x000000ff05057207 */ /* 0x000fc80006800000 */
[----:B------:R-:W-:Y:S02]  /*14f20*/  ISETP.NE.U32.AND P1, PT, R5, RZ, PT ;  /* 0x000000ff0500720c */ /* 0x000fe40003f25070 */
[----:B----4-:R-:W-:-:S05]  /*14f30*/  IADD3 R213, P2, R213, R238, RZ ;  /* 0x000000eed5d57210 */ /* 0x010fca0007f5e0ff */
[----:B------:R-:W-:Y:S01]  /*14f40*/  IMAD.X R214, R214, 0x1, R0, P2 ;  /* 0x00000001d6d67824 */ /* 0x000fe200010e0600 */
[----:B-1----:R-:W-:-:S03]  /*14f50*/  MOV R8, R213 ;  /* 0x000000d500087202 */ /* 0x002fc60000000f00 */
[----:B------:R-:W-:Y:S01]  /*14f60*/  IMAD.MOV.U32 R9, RZ, RZ, R214 ;  /* 0x000000ffff097224 */ /* 0x000fe200078e00d6 */
[----:B------:R-:W-:Y:S04]  /*14f70*/  STL [R1+0x4c8], R213 ;  /* 0x0004c8d501007387 */ /* 0x000fe80000100800 */
[----:B------:R1:W-:Y:S01]  /*14f80*/  LDGSTS.E [R4+0x2180], [R8.64], P0 ;  /* 0x0218000008047fae */ /* 0x0003e20008121844 */
[-C--:B--2---:R-:W-:Y:S02]  /*14f90*/  IADD3 R32, P2, R32, R238.reuse, RZ ;  /* 0x000000ee20207210 */ /* 0x084fe40007f5e0ff */
[----:B------:R-:W-:-:S03]  /*14fa0*/  IADD3 R20, P0, R20, R238, RZ ;  /* 0x000000ee14147210 */ /* 0x000fc60007f1e0ff */
[----:B------:R-:W-:Y:S01]  /*14fb0*/  IMAD.X R33, R33, 0x1, R0, P2 ;  /* 0x0000000121217824 */ /* 0x000fe200010e0600 */
[----:B------:R-:W-:Y:S04]  /*14fc0*/  STL [R1+0x4c4], R214 ;  /* 0x0004c4d601007387 */ /* 0x000fe80000100800 */
[----:B------:R2:W-:Y:S01]  /*14fd0*/  STL [R1+0x530], R32 ;  /* 0x0005302001007387 */ /* 0x0005e20000100800 */
[----:B-1----:R-:W-:Y:S01]  /*14fe0*/  IMAD.MOV.U32 R8, RZ, RZ, R32 ;  /* 0x000000ffff087224 */ /* 0x002fe200078e0020 */
[----:B------:R-:W-:Y:S02]  /*14ff0*/  MOV R9, R33 ;  /* 0x0000002100097202 */ /* 0x000fe40000000f00 */
[----:B------:R-:W-:Y:S04]  /*15000*/  STL [R1+0x52c], R33 ;  /* 0x00052c2101007387 */ /* 0x000fe80000100800 */
[----:B------:R-:W4:Y:S04]  /*15010*/  LDL.LU R215, [R1+0x5b8] ;  /* 0x0005b80001d77983 */ /* 0x000f280000300800 */
[----:B--2---:R-:W2:Y:S04]  /*15020*/  LDL.LU R32, [R1+0x5c0] ;  /* 0x0005c00001207983 */ /* 0x004ea80000300800 */
[----:B------:R1:W-:Y:S04]  /*15030*/  STL [R1+0x538], R20 ;  /* 0x0005381401007387 */ /* 0x0003e80000100800 */
[----:B------:R1:W-:Y:S01]  /*15040*/  LDGSTS.E [R4+0x2800], [R8.64], P1 ;  /* 0x0280000008047fae */ /* 0x0003e20008921844 */
[----:B-----5:R-:W-:Y:S01]  /*15050*/  IMAD.X R29, R29, 0x1, R0, P0 ;  /* 0x000000011d1d7824 */ /* 0x020fe200000e0600 */
[----:B------:R-:W-:Y:S01]  /*15060*/  IADD3 R12, P0, R12, R238, RZ ;  /* 0x000000ee0c0c7210 */ /* 0x000fe20007f1e0ff */
[----:B-1----:R-:W-:-:S03]  /*15070*/  IMAD.MOV.U32 R8, RZ, RZ, R20 ;  /* 0x000000ffff087224 */ /* 0x002fc600078e0014 */
[----:B------:R-:W-:Y:S01]  /*15080*/  STL [R1+0x534], R29 ;  /* 0x0005341d01007387 */ /* 0x000fe20000100800 */
[----:B------:R-:W-:-:S03]  /*15090*/  IMAD.MOV.U32 R9, RZ, RZ, R29 ;  /* 0x000000ffff097224 */ /* 0x000fc600078e001d */
[----:B------:R-:W5:Y:S04]  /*150a0*/  LDL.LU R216, [R1+0x5b4] ;  /* 0x0005b40001d87983 */ /* 0x000f680000300800 */
[----:B------:R-:W5:Y:S01]  /*150b0*/  LDL.LU R214, [R1+0x5bc] ;  /* 0x0005bc0001d67983 */ /* 0x000f620000300800 */
[----:B------:R-:W-:-:S03]  /*150c0*/  IADD3.X R13, R13, R0, RZ, P0, !PT ;  /* 0x000000000d0d7210 */ /* 0x000fc600007fe4ff */
[----:B------:R1:W-:Y:S04]  /*150d0*/  STL [R1+0x540], R12 ;  /* 0x0005400c01007387 */ /* 0x0003e80000100800 */
[----:B------:R1:W-:Y:S04]  /*150e0*/  LDGSTS.E [R4+0x2880], [R8.64], P1 ;  /* 0x0288000008047fae */ /* 0x0003e80008921844 */
[----:B------:R3:W-:Y:S04]  /*150f0*/  STL [R1+0x53c], R13 ;  /* 0x00053c0d01007387 */ /* 0x0007e80000100800 */
[----:B------:R-:W5:Y:S01]  /*15100*/  LDL.LU R20, [R1+0x5c4] ;  /* 0x0005c40001147983 */ /* 0x000f620000300800 */
[----:B-1----:R-:W-:-:S03]  /*15110*/  IMAD.MOV.U32 R8, RZ, RZ, R12 ;  /* 0x000000ffff087224 */ /* 0x002fc600078e000c */
[----:B------:R-:W5:Y:S01]  /*15120*/  LDL.LU R12, [R1+0x5c8] ;  /* 0x0005c800010c7983 */ /* 0x000f620000300800 */
[-C--:B---3--:R-:W-:Y:S01]  /*15130*/  IADD3 R25, P2, R25, R238.reuse, RZ ;  /* 0x000000ee19197210 */ /* 0x088fe20007f5e0ff */
[----:B------:R-:W-:Y:S02]  /*15140*/  IMAD.MOV.U32 R9, RZ, RZ, R13 ;  /* 0x000000ffff097224 */ /* 0x000fe400078e000d */
[----:B------:R-:W3:Y:S02]  /*15150*/  LDL.LU R33, [R1+0x630] ;  /* 0x0006300001217983 */ /* 0x000ee40000300800 */
[----:B------:R-:W-:Y:S02]  /*15160*/  IMAD.X R28, R28, 0x1, R0, P2 ;  /* 0x000000011c1c7824 */ /* 0x000fe400010e0600 */
[----:B------:R-:W3:Y:S04]  /*15170*/  LDL.LU R13, [R1+0x638] ;  /* 0x00063800010d7983 */ /* 0x000ee80000300800 */
[----:B------:R1:W-:Y:S04]  /*15180*/  STL [R1+0x548], R25 ;  /* 0x0005481901007387 */ /* 0x0003e80000100800 */
[----:B------:R1:W-:Y:S04]  /*15190*/  STL [R1+0x544], R28 ;  /* 0x0005441c01007387 */ /* 0x0003e80000100800 */
[----:B------:R1:W-:Y:S01]  /*151a0*/  LDGSTS.E [R4+0x2900], [R8.64], P1 ;  /* 0x0290000008047fae */ /* 0x0003e20008921844 */
[----:B------:R-:W-:-:S04]  /*151b0*/  IADD3 R17, P3, R17, R238, RZ ;  /* 0x000000ee11117210 */ /* 0x000fc80007f7e0ff */
[----:B------:R-:W-:Y:S01]  /*151c0*/  IADD3.X R21, R21, R0, RZ, P3, !PT ;  /* 0x0000000015157210 */ /* 0x000fe20001ffe4ff */
[----:B------:R-:W-:Y:S04]  /*151d0*/  STL [R1+0x5b0], R17 ;  /* 0x0005b01101007387 */ /* 0x000fe80000100800 */
[----:B------:R-:W3:Y:S01]  /*151e0*/  LDL.LU R213, [R1+0x62c] ;  /* 0x00062c0001d57983 */ /* 0x000ee20000300800 */
[----:B-1----:R-:W-:-:S03]  /*151f0*/  IMAD.MOV.U32 R8, RZ, RZ, R25 ;  /* 0x000000ffff087224 */ /* 0x002fc600078e0019 */
[----:B------:R1:W-:Y:S04]  /*15200*/  STL [R1+0x5ac], R21 ;  /* 0x0005ac1501007387 */ /* 0x0003e80000100800 */
[----:B------:R-:W3:Y:S01]  /*15210*/  LDL.LU R25, [R1+0x634] ;  /* 0x0006340001197983 */ /* 0x000ee20000300800 */
[----:B------:R-:W-:Y:S01]  /*15220*/  ISETP.GT.AND P0, PT, R3, 0x18, PT ;  /* 0x000000180300780c */ /* 0x000fe20003f04270 */
[----:B------:R-:W-:Y:S02]  /*15230*/  IMAD.MOV.U32 R9, RZ, RZ, R28 ;  /* 0x000000ffff097224 */ /* 0x000fe400078e001c */
[----:B------:R-:W3:Y:S01]  /*15240*/  LDL.LU R29, [R1+0x63c] ;  /* 0x00063c00011d7983 */ /* 0x000ee20000300800 */
[----:B------:R-:W-:-:S03]  /*15250*/  SEL R5, RZ, 0x4, !P0 ;  /* 0x00000004ff057807 */ /* 0x000fc60004000000 */
[----:B------:R1:W-:Y:S01]  /*15260*/  LDGSTS.E [R4+0x2980], [R8.64], P1 ;  /* 0x0298000008047fae */ /* 0x0003e20008921844 */
[----:B------:R-:W-:-:S03]  /*15270*/  SEL R5, R5, RZ, !P5 ;  /* 0x000000ff05057207 */ /* 0x000fc60006800000 */
[----:B------:R-:W3:Y:S01]  /*15280*/  LDL.LU R28, [R1+0x640] ;  /* 0x00064000011c7983 */ /* 0x000ee20000300800 */
[----:B------:R-:W-:Y:S01]  /*15290*/  ISETP.NE.U32.AND P0, PT, R5, RZ, PT ;  /* 0x000000ff0500720c */ /* 0x000fe20003f05070 */
[----:B-1----:R-:W-:Y:S01]  /*152a0*/  IMAD.MOV.U32 R8, RZ, RZ, R17 ;  /* 0x000000ffff087224 */ /* 0x002fe200078e0011 */
[----:B------:R-:W-:Y:S02]  /*152b0*/  MOV R9, R21 ;  /* 0x0000001500097202 */ /* 0x000fe40000000f00 */
[----:B------:R-:W3:Y:S09]  /*152c0*/  LDL.LU R21, [R1+0x644] ;  /* 0x0006440001157983 */ /* 0x000ef20000300800 */
[----:B------:R1:W-:Y:S04]  /*152d0*/  LDGSTS.E [R4+0x3000], [R8.64], P0 ;  /* 0x0300000008047fae */ /* 0x0003e80008121844 */
[----:B------:R-:W3:Y:S01]  /*152e0*/  LDL.LU R17, [R1+0x648] ;  /* 0x0006480001117983 */ /* 0x000ee20000300800 */
[----:B----4-:R-:W-:-:S02]  /*152f0*/  IADD3 R215, P1, R215, R238, RZ ;  /* 0x000000eed7d77210 */ /* 0x010fc40007f3e0ff */
[----:B--2---:R-:W-:-:S03]  /*15300*/  IADD3 R32, P2, R32, R238, RZ ;  /* 0x000000ee20207210 */ /* 0x004fc60007f5e0ff */
[----:B-1----:R-:W-:Y:S01]  /*15310*/  IMAD.MOV.U32 R8, RZ, RZ, R215 ;  /* 0x000000ffff087224 */ /* 0x002fe200078e00d7 */
[----:B------:R-:W-:Y:S01]  /*15320*/  STL [R1+0x5b8], R215 ;  /* 0x0005b8d701007387 */ /* 0x000fe20000100800 */
[----:B-----5:R-:W-:-:S05]  /*15330*/  IMAD.X R216, R216, 0x1, R0, P1 ;  /* 0x00000001d8d87824 */ /* 0x020fca00008e0600 */
[----:B------:R-:W-:Y:S01]  /*15340*/  MOV R9, R216 ;  /* 0x000000d800097202 */ /* 0x000fe20000000f00 */
[----:B------:R-:W-:Y:S01]  /*15350*/  IMAD.X R214, R214, 0x1, R0, P2 ;  /* 0x00000001d6d67824 */ /* 0x000fe200010e0600 */
[----:B------:R-:W-:-:S03]  /*15360*/  ISETP.GT.AND P1, PT, R3, 0x1c, PT ;  /* 0x0000001c0300780c */ /* 0x000fc60003f24270 */
[----:B------:R1:W-:Y:S01]  /*15370*/  LDGSTS.E [R4+0x3080], [R8.64], P0 ;  /* 0x0308000008047fae */ /* 0x0003e20008121844 */
[----:B------:R-:W-:Y:S01]  /*15380*/  SEL R5, RZ, 0x4, !P1 ;  /* 0x00000004ff057807 */ /* 0x000fe20004800000 */
[----:B-1----:R-:W-:Y:S02]  /*15390*/  IMAD.MOV.U32 R8, RZ, RZ, R32 ;  /* 0x000000ffff087224 */ /* 0x002fe400078e0020 */
[----:B------:R-:W-:Y:S01]  /*153a0*/  IMAD.MOV.U32 R9, RZ, RZ, R214 ;  /* 0x000000ffff097224 */ /* 0x000fe200078e00d6 */
[----:B------:R-:W-:-:S04]  /*153b0*/  IADD3 R12, P2, R12, R238, RZ ;  /* 0x000000ee0c0c7210 */ /* 0x000fc80007f5e0ff */
[----:B------:R1:W-:Y:S01]  /*153c0*/  LDGSTS.E [R4+0x3100], [R8.64], P0 ;  /* 0x0310000008047fae */ /* 0x0003e20008121844 */
[----:B------:R-:W-:-:S03]  /*153d0*/  IMAD.X R20, R20, 0x1, R0, P2 ;  /* 0x0000000114147824 */ /* 0x000fc600010e0600 */
[----:B------:R-:W-:Y:S01]  /*153e0*/  STL [R1+0x5b4], R216 ;  /* 0x0005b4d801007387 */ /* 0x000fe20000100800 */
[----:B------:R-:W-:Y:S02]  /*153f0*/  SEL R5, R5, RZ, !P5 ;  /* 0x000000ff05057207 */ /* 0x000fe40006800000 */
[----:B-1----:R-:W-:Y:S01]  /*15400*/  MOV R8, R12 ;  /* 0x0000000c00087202 */ /* 0x002fe20000000f00 */
[----:B------:R-:W-:Y:S01]  /*15410*/  IMAD.MOV.U32 R9, RZ, RZ, R20 ;  /* 0x000000ffff097224 */ /* 0x000fe200078e0014 */
[----:B------:R1:W-:Y:S01]  /*15420*/  STL [R1+0x5c0], R32 ;  /* 0x0005c02001007387 */ /* 0x0003e20000100800 */
[----:B------:R-:W-:-:S03]  /*15430*/  ISETP.NE.U32.AND P1, PT, R5, RZ, PT ;  /* 0x000000ff0500720c */ /* 0x000fc60003f25070 */
[----:B------:R-:W-:Y:S04]  /*15440*/  STL [R1+0x5bc], R214 ;  /* 0x0005bcd601007387 */ /* 0x000fe80000100800 */
[----:B------:R2:W-:Y:S01]  /*15450*/  LDGSTS.E [R4+0x3180], [R8.64], P0 ;  /* 0x0318000008047fae */ /* 0x0005e20008121844 */
[----:B---3--:R-:W-:-:S03]  /*15460*/  IADD3 R33, P0, R33, R238, RZ ;  /* 0x000000ee21217210 */ /* 0x008fc60007f1e0ff */
[----:B------:R3:W-:Y:S04]  /*15470*/  STL [R1+0x5c8], R12 ;  /* 0x0005c80c01007387 */ /* 0x0007e80000100800 */
[----:B------:R4:W-:Y:S01]  /*15480*/  STL [R1+0x5c4], R20 ;  /* 0x0005c41401007387 */ /* 0x0009e20000100800 */
[----:B------:R-:W-:-:S03]  /*15490*/  IADD3 R13, P2, R13, R238, RZ ;  /* 0x000000ee0d0d7210 */ /* 0x000fc60007f5e0ff */
[----:B-1----:R-:W5:Y:S01]  /*154a0*/  LDL.LU R32, [R1+0x8ac] ;  /* 0x0008ac0001207983 */ /* 0x002f620000300800 */
[----:B------:R-:W-:-:S03]  /*154b0*/  IMAD.X R213, R213, 0x1, R0, P0 ;  /* 0x00000001d5d57824 */ /* 0x000fc600000e0600 */
[----:B---3--:R-:W3:Y:S01]  /*154c0*/  LDL.LU R12, [R1+0x8d4] ;  /* 0x0008d400010c7983 */ /* 0x008ee20000300800 */
[----:B--2---:R-:W-:Y:S01]  /*154d0*/  MOV R8, R33 ;  /* 0x0000002100087202 */ /* 0x004fe20000000f00 */
[----:B------:R-:W-:Y:S02]  /*154e0*/  IMAD.MOV.U32 R9, RZ, RZ, R213 ;  /* 0x000000ffff097224 */ /* 0x000fe400078e00d5 */
[----:B------:R-:W-:Y:S01]  /*154f0*/  IMAD.X R25, R25, 0x1, R0, P2 ;  /* 0x0000000119197824 */ /* 0x000fe200010e0600 */
[----:B----4-:R-:W2:Y:S04]  /*15500*/  LDL.LU R20, [R1+0x8b0] ;  /* 0x0008b00001147983 */ /* 0x010ea80000300800 */
[----:B------:R-:W-:Y:S04]  /*15510*/  STL [R1+0x630], R33 ;  /* 0x0006302101007387 */ /* 0x000fe80000100800 */
[----:B------:R-:W-:Y:S04]  /*15520*/  STL [R1+0x62c], R213 ;  /* 0x00062cd501007387 */ /* 0x000fe80000100800 */
[----:B------:R-:W-:Y:S04]  /*15530*/  STL [R1+0x638], R13 ;  /* 0x0006380d01007387 */ /* 0x000fe80000100800 */
[----:B------:R1:W-:Y:S04]  /*15540*/  LDGSTS.E [R4+0x3800], [R8.64], P1 ;  /* 0x0380000008047fae */ /* 0x0003e80008921844 */
[----:B------:R4:W-:Y:S01]  /*15550*/  STL [R1+0x634], R25 ;  /* 0x0006341901007387 */ /* 0x0009e20000100800 */
[----:B-1----:R-:W-:-:S02]  /*15560*/  IMAD.MOV.U32 R9, RZ, RZ, R25 ;  /* 0x000000ffff097224 */ /* 0x002fc400078e0019 */
[----:B------:R-:W-:Y:S01]  /*15570*/  IMAD.MOV.U32 R8, RZ, RZ, R13 ;  /* 0x000000ffff087224 */ /* 0x000fe200078e000d */
[----:B----4-:R-:W4:Y:S04]  /*15580*/  LDL.LU R25, [R1+0x2d8] ;  /* 0x0002d80001197983 */ /* 0x010f280000300800 */
[----:B------:R-:W4:Y:S04]  /*15590*/  LDL.LU R13, [R1+0x2dc] ;  /* 0x0002dc00010d7983 */ /* 0x000f280000300800 */
[----:B------:R-:W4:Y:S01]  /*155a0*/  LDL.LU R5, [R1+0x2e0] ;  /* 0x0002e00001057983 */ /* 0x000f220000300800 */
[----:B------:R-:W-:-:S02]  /*155b0*/  IADD3 R28, P0, R28, R238, RZ ;  /* 0x000000ee1c1c7210 */ /* 0x000fc40007f1e0ff */
[----:B------:R-:W-:Y:S01]  /*155c0*/  IADD3 R17, P2, R17, R238, RZ ;  /* 0x000000ee11117210 */ /* 0x000fe20007f5e0ff */
[----:B------:R1:W-:Y:S01]  /*155d0*/  LDGSTS.E [R4+0x3880], [R8.64], P1 ;  /* 0x0388000008047fae */ /* 0x0003e20008921844 */
[----:B------:R-:W-:-:S03]  /*155e0*/  IADD3.X R29, R29, R0, RZ, P0, !PT ;  /* 0x000000001d1d7210 */ /* 0x000fc600007fe4ff */
[----:B------:R-:W-:Y:S01]  /*155f0*/  IMAD.X R21, R21, 0x1, R0, P2 ;  /* 0x0000000115157824 */ /* 0x000fe200010e0600 */
[----:B------:R1:W-:Y:S04]  /*15600*/  STL [R1+0x640], R28 ;  /* 0x0006401c01007387 */ /* 0x0003e80000100800 */
[----:B------:R-:W-:Y:S01]  /*15610*/  STL [R1+0x63c], R29 ;  /* 0x00063c1d01007387 */ /* 0x000fe20000100800 */
[----:B-1----:R-:W-:Y:S02]  /*15620*/  IMAD.MOV.U32 R8, RZ, RZ, R28 ;  /* 0x000000ffff087224 */ /* 0x002fe400078e001c */
[----:B------:R-:W-:Y:S01]  /*15630*/  IMAD.MOV.U32 R9, RZ, RZ, R29 ;  /* 0x000000ffff097224 */ /* 0x000fe200078e001d */
[----:B------:R-:W-:Y:S04]  /*15640*/  STL [R1+0x648], R17 ;  /* 0x0006481101007387 */ /* 0x000fe80000100800 */
[----:B------:R1:W-:Y:S04]  /*15650*/  LDGSTS.E [R4+0x3900], [R8.64], P1 ;  /* 0x0390000008047fae */ /* 0x0003e80008921844 */
[----:B------:R1:W-:Y:S01]  /*15660*/  STL [R1+0x644], R21 ;  /* 0x0006441501007387 */ /* 0x0003e20000100800 */
[----:B------:R-:W-:-:S03]  /*15670*/  ISETP.GT.AND P0, PT, R3, 0x1, PT ;  /* 0x000000010300780c */ /* 0x000fc60003f04270 */
[----:B------:R-:W4:Y:S01]  /*15680*/  LDL.LU R28, [R1+0x2e4] ;  /* 0x0002e400011c7983 */ /* 0x000f220000300800 */
[----:B-1----:R-:W-:Y:S01]  /*15690*/  IMAD.MOV.U32 R9, RZ, RZ, R21 ;  /* 0x000000ffff097224 */ /* 0x002fe200078e0015 */
[----:B------:R-:W-:Y:S02]  /*156a0*/  MOV R8, R17 ;  /* 0x0000001100087202 */ /* 0x000fe40000000f00 */
[----:B------:R-:W4:Y:S04]  /*156b0*/  LDL.LU R21, [R1+0x2e8] ;  /* 0x0002e80001157983 */ /* 0x000f280000300800 */
[----:B------:R1:W-:Y:S04]  /*156c0*/  LDGSTS.E [R4+0x3980], [R8.64], P1 ;  /* 0x0398000008047fae */ /* 0x0003e80008921844 */
[----:B------:R-:W4:Y:S04]  /*156d0*/  LDL.LU R33, [R1+0x34c] ;  /* 0x00034c0001217983 */ /* 0x000f280000300800 */
[----:B------:R-:W4:Y:S01]  /*156e0*/  LDL.LU R17, [R1+0x350] ;  /* 0x0003500001117983 */ /* 0x000f220000300800 */
[----:B-1----:R-:W-:Y:S01]  /*156f0*/  SEL R4, RZ, 0x4, !P0 ;  /* 0x00000004ff047807 */ /* 0x002fe20004000000 */
[----:B------:R-:W-:-:S02]  /*15700*/  IMAD.SHL.U32 R239, R24, 0x4, RZ ;  /* 0x0000000418ef7824 */ /* 0x000fc400078e00ff */
[----:B------:R-:W4:Y:S01]  /*15710*/  LDL.LU R29, [R1+0x358] ;  /* 0x00035800011d7983 */ /* 0x000f220000300800 */
[----:B------:R-:W-:-:S04]  /*15720*/  SEL R4, R4, RZ, !P5 ;  /* 0x000000ff04047207 */ /* 0x000fc80006800000 */
[----:B------:R-:W-:Y:S02]  /*15730*/  ISETP.NE.U32.AND P0, PT, R4, RZ, PT ;  /* 0x000000ff0400720c */ /* 0x000fe40003f05070 */
[----:B------:R-:W-:-:S04]  /*15740*/  LOP3.LUT R214, R239, 0x20, RZ, 0x3c, !PT ;  /* 0x00000020efd67812 */ /* 0x000fc800078e3cff */
[----:B------:R-:W-:Y:S02]  /*15750*/  LEA R4, R212, R214, 0xe ;  /* 0x000000d6d4047211 */ /* 0x000fe400078e70ff */
[----:B---3--:R-:W-:-:S05]  /*15760*/  IADD3 R12, P1, R12, R238, RZ ;  /* 0x000000ee0c0c7210 */ /* 0x008fca0007f3e0ff */
[----:B-----5:R-:W-:Y:S01]  /*15770*/  IMAD.X R32, R32, 0x1, R0, P1 ;  /* 0x0000000120207824 */ /* 0x020fe200008e0600 */
[----:B--2---:R-:W-:Y:S01]  /*15780*/  IADD3 R20, P1, R20, R238, RZ ;  /* 0x000000ee14147210 */ /* 0x004fe20007f3e0ff */
[----:B------:R1:W-:Y:S01]  /*15790*/  STL [R1+0x8d4], R12 ;  /* 0x0008d40c01007387 */ /* 0x0003e20000100800 */
[----:B------:R-:W-:-:S03]  /*157a0*/  IMAD.MOV.U32 R8, RZ, RZ, R12 ;  /* 0x000000ffff087224 */ /* 0x000fc600078e000c */
[----:B------:R-:W-:Y:S01]  /*157b0*/  STL [R1+0x8ac], R32 ;  /* 0x0008ac2001007387 */ /* 0x000fe20000100800 */
[----:B------:R-:W-:-:S03]  /*157c0*/  IMAD.MOV.U32 R9, RZ, RZ, R32 ;  /* 0x000000ffff097224 */ /* 0x000fc600078e0020 */
[----:B------:R-:W2:Y:S04]  /*157d0*/  LDL.LU R213, [R1+0x354] ;  /* 0x0003540001d57983 */ /* 0x000ea80000300800 */
[----:B-1----:R-:W3:Y:S04]  /*157e0*/  LDL.LU R12, [R1+0x360] ;  /* 0x00036000010c7983 */ /* 0x002ee80000300800 */
[----:B------:R-:W-:Y:S04]  /*157f0*/  STL [R1+0x8b0], R20 ;  /* 0x0008b01401007387 */ /* 0x000fe80000100800 */
[----:B------:R1:W-:Y:S01]  /*15800*/  LDGSTS.E [R4+0x200], [R8.64], P0 ;  /* 0x0020000008047fae */ /* 0x0003e20008121844 */
[----:B----4-:R-:W-:-:S04]  /*15810*/  IMAD.X R25, R25, 0x1, R0, P1 ;  /* 0x0000000119197824 */ /* 0x010fc800008e0600 */
[----:B-1----:R-:W-:Y:S01]  /*15820*/  IMAD.MOV.U32 R9, RZ, RZ, R25 ;  /* 0x000000ffff097224 */ /* 0x002fe200078e0019 */
[----:B------:R-:W-:Y:S01]  /*15830*/  IADD3 R5, P1, R5, R238, RZ ;  /* 0x000000ee05057210 */ /* 0x000fe20007f3e0ff */
[----:B------:R1:W-:Y:S04]  /*15840*/  STL [R1+0x2d8], R25 ;  /* 0x0002d81901007387 */ /* 0x0003e80000100800 */
[----:B------:R-:W-:Y:S01]  /*15850*/  IMAD.X R13, R13, 0x1, R0, P1 ;  /* 0x000000010d0d7824 */ /* 0x000fe200008e0600 */
[----:B-1----:R-:W4:Y:S01]  /*15860*/  LDL.LU R25, [R1+0x35c] ;  /* 0x00035c0001197983 */ /* 0x002f220000300800 */
[----:B------:R-:W-:-:S03]  /*15870*/  MOV R8, R20 ;  /* 0x0000001400087202 */ /* 0x000fc60000000f00 */
[----:B------:R1:W-:Y:S04]  /*15880*/  STL [R1+0x2e0], R5 ;  /* 0x0002e00501007387 */ /* 0x0003e80000100800 */
[----:B------:R5:W-:Y:S04]  /*15890*/  STL [R1+0x2dc], R13 ;  /* 0x0002dc0d01007387 */ /* 0x000be80000100800 */
[----:B------:R-:W4:Y:S04]  /*158a0*/  LDL.LU R32, [R1+0x364] ;  /* 0x0003640001207983 */ /* 0x000f280000300800 */
[----:B------:R-:W4:Y:S01]  /*158b0*/  LDL.LU R20, [R1+0x368] ;  /* 0x0003680001147983 */ /* 0x000f220000300800 */
[----:B------:R-:W-:-:S03]  /*158c0*/  ISETP.GT.AND P1, PT, R3, 0x5, PT ;  /* 0x000000050300780c */ /* 0x000fc60003f24270 */
[----:B------:R1:W-:Y:S01]  /*158d0*/  LDGSTS.E [R4+0x280], [R8.64], P0 ;  /* 0x0028000008047fae */ /* 0x0003e20008121844 */
[-C--:B------:R-:W-:Y:S01]  /*158e0*/  IADD3 R21, P2, R21, R238.reuse, RZ ;  /* 0x000000ee15157210 */ /* 0x080fe20007f5e0ff */
[----:B-1----:R-:W-:Y:S01]  /*158f0*/  IMAD.MOV.U32 R8, RZ, RZ, R5 ;  /* 0x000000ffff087224 */ /* 0x002fe200078e0005 */
[----:B------:R-:W-:Y:S02]  /*15900*/  MOV R9, R13 ;  /* 0x0000000d00097202 */ /* 0x000fe40000000f00 */
[----:B------:R-:W-:Y:S01]  /*15910*/  SEL R5, RZ, 0x4, !P1 ;  /* 0x00000004ff057807 */ /* 0x000fe20004800000 */
[----:B------:R-:W-:Y:S01]  /*15920*/  IMAD.X R28, R28, 0x1, R0, P2 ;  /* 0x000000011c1c7824 */ /* 0x000fe200010e0600 */
[----:B-----5:R-:W5:Y:S02]  /*15930*/  LDL.LU R13, [R1+0x3d0] ;  /* 0x0003d000010d7983 */ /* 0x020f640000300800 */
[----:B------:R-:W-:Y:S02]  /*15940*/  SEL R5, R5, RZ, !P5 ;  /* 0x000000ff05057207 */ /* 0x000fe40006800000 */
[----:B------:R1:W-:Y:S01]  /*15950*/  LDGSTS.E [R4+0x300], [R8.64], P0 ;  /* 0x0030000008047fae */ /* 0x0003e20008121844 */
[----:B------:R-:W-:-:S02]  /*15960*/  IADD3 R17, P2, R17, R238, RZ ;  /* 0x000000ee11117210 */ /* 0x000fc40007f5e0ff */
[----:B------:R-:W-:Y:S01]  /*15970*/  ISETP.NE.U32.AND P1, PT, R5, RZ, PT ;  /* 0x000000ff0500720c */ /* 0x000fe20003f25070 */
[----:B------:R-:W-:Y:S01]  /*15980*/  STL [R1+0x2e8], R21 ;  /* 0x0002e81501007387 */ /* 0x000fe20000100800 */
[----:B------:R-:W-:-:S03]  /*15990*/  IADD3.X R33, R33, R0, RZ, P2, !PT ;  /* 0x0000000021217210 */ /* 0x000fc600017fe4ff */
[----:B------:R1:W-:Y:S02]  /*159a0*/  STL [R1+0x2e4], R28 ;  /* 0x0002e41c01007387 */ /* 0x0003e40000100800 */
[----:B-1----:R-:W-:Y:S02]  /*159b0*/  IMAD.MOV.U32 R8, RZ, RZ, R21 ;  /* 0x000000ffff087224 */ /* 0x002fe400078e0015 */
[----:B------:R-:W-:Y:S02]  /*159c0*/  IMAD.MOV.U32 R9, RZ, RZ, R28 ;  /* 0x000000ffff097224 */ /* 0x000fe400078e001c */
[----:B------:R-:W5:Y:S04]  /*159d0*/  LDL.LU R28, [R1+0x3cc] ;  /* 0x0003cc00011c7983 */ /* 0x000f680000300800 */
[----:B------:R-:W5:Y:S04]  /*159e0*/  LDL.LU R21, [R1+0x3d8] ;  /* 0x0003d80001157983 */ /* 0x000f680000300800 */
[----:B------:R1:W-:Y:S01]  /*159f0*/  LDGSTS.E [R4+0x380], [R8.64], P0 ;  /* 0x0038000008047fae */ /* 0x0003e20008121844 */
[----:B------:R-:W-:-:S03]  /*15a00*/  IADD3 R29, P0, R29, R238, RZ ;  /* 0x000000ee1d1d7210 */ /* 0x000fc60007f1e0ff */
[----:B------:R-:W-:Y:S04]  /*15a10*/  STL [R1+0x350], R17 ;  /* 0x0003501101007387 */ /* 0x000fe80000100800 */
[----:B------:R1:W-:Y:S02]  /*15a20*/  STL [R1+0x34c], R33 ;  /* 0x00034c2101007387 */ /* 0x0003e40000100800 */
[----:B-1----:R-:W-:Y:S02]  /*15a30*/  IMAD.MOV.U32 R9, RZ, RZ, R33 ;  /* 0x000000ffff097224 */ /* 0x002fe400078e0021 */
[----:B------:R-:W-:Y:S01]  /*15a40*/  IMAD.MOV.U32 R8, RZ, RZ, R17 ;  /* 0x000000ffff087224 */ /* 0x000fe200078e0011 */
[----:B------:R-:W5:Y:S04]  /*15a50*/  LDL.LU R33, [R1+0x3d4] ;  /* 0x0003d40001217983 */ /* 0x000f680000300800 */
[----:B------:R-:W5:Y:S04]  /*15a60*/  LDL.LU R17, [R1+0x3e0] ;  /* 0x0003e00001117983 */ /* 0x000f680000300800 */
[----:B------:R1:W-:Y:S04]  /*15a70*/  STL [R1+0x358], R29 ;  /* 0x0003581d01007387 */ /* 0x0003e80000100800 */
[----:B------:R1:W-:Y:S02]  /*15a80*/  LDGSTS.E [R4+0xa00], [R8.64], P1 ;  /* 0x00a0000008047fae */ /* 0x0003e40008921844 */
[----:B-1----:R-:W-:Y:S01]  /*15a90*/  MOV R8, R29 ;  /* 0x0000001d00087202 */ /* 0x002fe20000000f00 */
[----:B--2---:R-:W-:Y:S01]  /*15aa0*/  IMAD.X R213, R213, 0x1, R0, P0 ;  /* 0x00000001d5d57824 */ /* 0x004fe200000e0600 */
[----:B---3--:R-:W-:-:S04]  /*15ab0*/  IADD3 R12, P0, R12, R238, RZ ;  /* 0x000000ee0c0c7210 */ /* 0x008fc80007f1e0ff */
[----:B------:R1:W-:Y:S01]  /*15ac0*/  STL [R1+0x354], R213 ;  /* 0x000354d501007387 */ /* 0x0003e20000100800 */
[----:B------:R-:W-:-:S03]  /*15ad0*/  IMAD.MOV.U32 R9, RZ, RZ, R213 ;  /* 0x000000ffff097224 */ /* 0x000fc600078e00d5 */
[----:B------:R-:W2:Y:S04]  /*15ae0*/  LDL.LU R29, [R1+0x3dc] ;  /* 0x0003dc00011d7983 */ /* 0x000ea80000300800 */
[----:B------:R-:W-:Y:S04]  /*15af0*/  STL [R1+0x360], R12 ;  /* 0x0003600c01007387 */ /* 0x000fe80000100800 */
[----:B------:R3:W-:Y:S02]  /*15b00*/  LDGSTS.E [R4+0xa80], [R8.64], P1 ;  /* 0x00a8000008047fae */ /* 0x0007e40008921844 */
[----:B---3--:R-:W-:-:S02]  /*15b10*/  IMAD.MOV.U32 R8, RZ, RZ, R12 ;  /* 0x000000ffff087224 */ /* 0x008fc400078e000c */
[----:B----4-:R-:W-:-:S05]  /*15b20*/  IMAD.X R25, R25, 0x1, R0, P0 ;  /* 0x0000000119197824 */ /* 0x010fca00000e0600 */
[----:B------:R3:W-:Y:S01]  /*15b30*/  STL [R1+0x35c], R25 ;  /* 0x00035c1901007387 */ /* 0x0007e20000100800 */
[----:B------:R-:W-:-:S03]  /*15b40*/  MOV R9, R25 ;  /* 0x0000001900097202 */ /* 0x000fc60000000f00 */
[----:B-1----:R-:W4:Y:S04]  /*15b50*/  LDL.LU R213, [R1+0x3e4] ;  /* 0x0003e40001d57983 */ /* 0x002f280000300800 */
[----:B------:R1:W-:Y:S01]  /*15b60*/  LDGSTS.E [R4+0xb00], [R8.64], P1 ;  /* 0x00b0000008047fae */ /* 0x0003e20008921844 */
[----:B------:R-:W-:-:S03]  /*15b70*/  IADD3 R20, P2, R20, R238, RZ ;  /* 0x000000ee14147210 */ /* 0x000fc60007f5e0ff */
[----:B---3--:R-:W3:Y:S02]  /*15b80*/  LDL.LU R25, [R1+0x3e8] ;  /* 0x0003e80001197983 */ /* 0x008ee40000300800 */
[----:B------:R-:W-:Y:S02]  /*15b90*/  IMAD.X R32, R32, 0x1, R0, P2 ;  /* 0x0000000120207824 */ /* 0x000fe400010e0600 */
[----:B------:R-:W4:Y:S02]  /*15ba0*/  LDL.LU R12, [R1+0x450] ;  /* 0x00045000010c7983 */ /* 0x000f240000300800 */
[----:B-1----:R-:W-:Y:S02]  /*15bb0*/  IMAD.MOV.U32 R9, RZ, RZ, R32 ;  /* 0x000000ffff097224 */ /* 0x002fe400078e0020 */
[----:B------:R-:W-:Y:S04]  /*15bc0*/  STL [R1+0x368], R20 ;  /* 0x0003681401007387 */ /* 0x000fe80000100800 */
[----:B------:R1:W-:Y:S04]  /*15bd0*/  STL [R1+0x364], R32 ;  /* 0x0003642001007387 */ /* 0x0003e80000100800 */
[----:B-1----:R-:W4:Y:S01]  /*15be0*/  LDL.LU R32, [R1+0x44c] ;  /* 0x00044c0001207983 */ /* 0x002f220000300800 */
[----:B------:R-:W-:-:S04]  /*15bf0*/  ISETP.GT.AND P0, PT, R3, 0x9, PT ;  /* 0x000000090300780c */ /* 0x000fc80003f04270 */
[----:B------:R-:W-:Y:S01]  /*15c00*/  SEL R5, RZ, 0x4, !P0 ;  /* 0x00000004ff057807 */ /* 0x000fe20004000000 */
[----:B------:R-:W-:Y:S01]  /*15c10*/  IMAD.MOV.U32 R8, RZ, RZ, R20 ;  /* 0x000000ffff087224 */ /* 0x000fe200078e0014 */
[----:B-----5:R-:W-:Y:S01]  /*15c20*/  IADD3 R13, P2, R13, R238, RZ ;  /* 0x000000ee0d0d7210 */ /* 0x020fe20007f5e0ff */
[----:B------:R-:W5:Y:S01]  /*15c30*/  LDL.LU R20, [R1+0x458] ;  /* 0x0004580001147983 */ /* 0x000f620000300800 */
[----:B------:R-:W-:-:S03]  /*15c40*/  SEL R5, R5, RZ, !P5 ;  /* 0x000000ff05057207 */ /* 0x000fc60006800000 */
[----:B------:R1:W-:Y:S01]  /*15c50*/  LDGSTS.E [R4+0xb80], [R8.64], P1 ;  /* 0x00b8000008047fae */ /* 0x0003e20008921844 */
[----:B------:R-:W-:Y:S02]  /*15c60*/  ISETP.NE.U32.AND P0, PT, R5, RZ, PT ;  /* 0x000000ff0500720c */ /* 0x000fe40003f05070 */
[----:B------:R-:W-:Y:S01]  /*15c70*/  IADD3.X R28, R28, R0, RZ, P2, !PT ;  /* 0x000000001c1c7210 */ /* 0x000fe200017fe4ff */
[----:B------:R-:W-:Y:S01]  /*15c80*/  STL [R1+0x3d0], R13 ;  /* 0x0003d00d01007387 */ /* 0x000fe20000100800 */
[----:B------:R-:W-:-:S03]  /*15c90*/  IADD3 R21, P1, R21, R238, RZ ;  /* 0x000000ee15157210 */ /* 0x000fc60007f3e0ff */
[----:B------:R1:W-:Y:S02]  /*15ca0*/  STL [R1+0x3cc], R28 ;  /* 0x0003cc1c01007387 */ /* 0x0003e40000100800 */
[----:B-1----:R-:W-:Y:S02]  /*15cb0*/  IMAD.MOV.U32 R8, RZ, RZ, R13 ;  /* 0x000000ffff087224 */ /* 0x002fe400078e000d */
[----:B------:R-:W-:-:S05]  /*15cc0*/  IMAD.MOV.U32 R9, RZ, RZ, R28 ;  /* 0x000000ffff097224 */ /* 0x000fca00078e001c */
[----:B------:R1:W-:Y:S04]  /*15cd0*/  LDGSTS.E [R4+0x1200], [R8.64], P0 ;  /* 0x0120000008047fae */ /* 0x0003e80008121844 */
[----:B------:R-:W5:Y:S04]  /*15ce0*/  LDL.LU R28, [R1+0x454] ;  /* 0x00045400011c7983 */ /* 0x000f680000300800 */
[----:B------:R-:W5:Y:S01]  /*15cf0*/  LDL.LU R13, [R1+0x460] ;  /* 0x00046000010d7983 */ /* 0x000f620000300800 */
[----:B------:R-:W-:-:S03]  /*15d00*/  IMAD.X R33, R33, 0x1, R0, P1 ;  /* 0x0000000121217824 */ /* 0x000fc600008e0600 */
[----:B------:R1:W-:Y:S01]  /*15d10*/  STL [R1+0x3d8], R21 ;  /* 0x0003d81501007387 */ /* 0x0003e20000100800 */
[----:B------:R-:W-:-:S03]  /*15d20*/  IADD3 R17, P1, R17, R238, RZ ;  /* 0x000000ee11117210 */ /* 0x000fc60007f3e0ff */
[----:B------:R2:W-:Y:S01]  /*15d30*/  STL [R1+0x3d4], R33 ;  /* 0x0003d42101007387 */ /* 0x0005e20000100800 */
[----:B-1----:R-:W-:Y:S01]  /*15d40*/  MOV R8, R21 ;  /* 0x0000001500087202 */ /* 0x002fe20000000f00 */
[----:B------:R-:W-:Y:S02]  /*15d50*/  IMAD.MOV.U32 R9, RZ, RZ, R33 ;  /* 0x000000ffff097224 */ /* 0x000fe400078e0021 */
[----:B------:R-:W5:Y:S04]  /*15d60*/  LDL.LU R21, [R1+0x45c] ;  /* 0x00045c0001157983 */ /* 0x000f680000300800 */
[----:B------:R1:W-:Y:S04]  /*15d70*/  STL [R1+0x3e0], R17 ;  /* 0x0003e01101007387 */ /* 0x0003e80000100800 */
[----:B------:R1:W-:Y:S02]  /*15d80*/  LDGSTS.E [R4+0x1280], [R8.64], P0 ;  /* 0x0128000008047fae */ /* 0x0003e40008121844 */
[----:B-1----:R-:W-:-:S02]  /*15d90*/  IMAD.MOV.U32 R8, RZ, RZ, R17 ;  /* 0x000000ffff087224 */ /* 0x002fc400078e0011 */
[----:B--2---:R-:W-:-:S05]  /*15da0*/  IMAD.X R29, R29, 0x1, R0, P1 ;  /* 0x000000011d1d7824 */ /* 0x004fca00008e0600 */
[----:B------:R1:W-:Y:S04]  /*15db0*/  STL [R1+0x3dc], R29 ;  /* 0x0003dc1d01007387 */ /* 0x0003e80000100800 */
[----:B------:R-:W2:Y:S04]  /*15dc0*/  LDL.LU R33, [R1+0x464] ;  /* 0x0004640001217983 */ /* 0x000ea80000300800 */
[----:B------:R-:W2:Y:S01]  /*15dd0*/  LDL.LU R17, [R1+0x468] ;  /* 0x0004680001117983 */ /* 0x000ea20000300800 */
[----:B------:R-:W-:-:S03]  /*15de0*/  MOV R9, R29 ;  /* 0x0000001d00097202 */ /* 0x000fc60000000f00 */
[----:B-1----:R-:W2:Y:S04]  /*15df0*/  LDL.LU R29, [R1+0x4d0] ;  /* 0x0004d000011d7983 */ /* 0x002ea80000300800 */
[----:B------:R1:W-:Y:S01]  /*15e00*/  LDGSTS.E [R4+0x1300], [R8.64], P0 ;  /* 0x0130000008047fae */ /* 0x0003e20008121844 */
[----:B---3--:R-:W-:-:S05]  /*15e10*/  IADD3 R25, P2, R25, R238, RZ ;  /* 0x000000ee19197210 */ /* 0x008fca0007f5e0ff */
[----:B----4-:R-:W-:Y:S01]  /*15e20*/  IMAD.X R213, R213, 0x1, R0, P2 ;  /* 0x00000001d5d57824 */ /* 0x010fe200010e0600 */
[----:B------:R-:W-:Y:S01]  /*15e30*/  IADD3 R12, P2, R12, R238, RZ ;  /* 0x000000ee0c0c7210 */ /* 0x000fe20007f5e0ff */
[----:B------:R3:W-:Y:S01]  /*15e40*/  STL [R1+0x3e8], R25 ;  /* 0x0003e81901007387 */ /* 0x0007e20000100800 */
[----:B-1----:R-:W-:-:S03]  /*15e50*/  IMAD.MOV.U32 R8, RZ, RZ, R25 ;  /* 0x000000ffff087224 */ /* 0x002fc600078e0019 */
[----:B------:R1:W-:Y:S04]  /*15e60*/  STL [R1+0x3e4], R213 ;  /* 0x0003e4d501007387 */ /* 0x0003e80000100800 */
[----:B------:R-:W4:Y:S04]  /*15e70*/  LDL.LU R215, [R1+0x4cc] ;  /* 0x0004cc0001d77983 */ /* 0x000f280000300800 */
[----:B---3--:R-:W3:Y:S01]  /*15e80*/  LDL.LU R25, [R1+0x4d8] ;  /* 0x0004d80001197983 */ /* 0x008ee20000300800 */
[----:B------:R-:W-:-:S03]  /*15e90*/  IADD3.X R32, R32, R0, RZ, P2, !PT ;  /* 0x0000000020207210 */ /* 0x000fc600017fe4ff */
[----:B------:R5:W-:Y:S01]  /*15ea0*/  STL [R1+0x450], R12 ;  /* 0x0004500c01007387 */ /* 0x000be20000100800 */
[----:B------:R-:W-:-:S03]  /*15eb0*/  IMAD.MOV.U32 R9, RZ, RZ, R213 ;  /* 0x000000ffff097224 */ /* 0x000fc600078e00d5 */
[----:B------:R-:W-:Y:S04]  /*15ec0*/  STL [R1+0x44c], R32 ;  /* 0x00044c2001007387 */ /* 0x000fe80000100800 */
[----:B-1----:R-:W3:Y:S01]  /*15ed0*/  LDL.LU R213, [R1+0x4d4] ;  /* 0x0004d40001d57983 */ /* 0x002ee20000300800 */
[----:B------:R-:W-:-:S03]  /*15ee0*/  ISETP.GT.AND P1, PT, R3, 0xd, PT ;  /* 0x0000000d0300780c */ /* 0x000fc60003f24270 */
[----:B------:R1:W-:Y:S01]  /*15ef0*/  LDGSTS.E [R4+0x1380], [R8.64], P0 ;  /* 0x0138000008047fae */ /* 0x0003e20008121844 */
[----:B------:R-:W-:-:S04]  /*15f00*/  SEL R5, RZ, 0x4, !P1 ;  /* 0x00000004ff057807 */ /* 0x000fc80004800000 */
[----:B------:R-:W-:-:S04]  /*15f10*/  SEL R5, R5, RZ, !P5 ;  /* 0x000000ff05057207 */ /* 0x000fc80006800000 */
[----:B------:R-:W-:Y:S02]  /*15f20*/  ISETP.NE.U32.AND P1, PT, R5, RZ, PT ;  /* 0x000000ff0500720c */ /* 0x000fe40003f25070 */
[----:B-----5:R-:W-:Y:S01]  /*15f30*/  IADD3 R20, P0, R20, R238, RZ ;  /* 0x000000ee14147210 */ /* 0x020fe20007f1e0ff */
[----:B-1----:R-:W-:Y:S02]  /*15f40*/  IMAD.MOV.U32 R8, RZ, RZ, R12 ;  /* 0x000000ffff087224 */ /* 0x002fe400078e000c */
[----:B------:R-:W-:Y:S01]  /*15f50*/  IMAD.MOV.U32 R9, RZ, RZ, R32 ;  /* 0x000000ffff097224 */ /* 0x000fe200078e0020 */
[----:B------:R-:W3:Y:S01]  /*15f60*/  LDL.LU R12, [R1+0x4e0] ;  /* 0x0004e000010c7983 */ /* 0x000ee20000300800 */
[----:B------:R-:W-:-:S06]  /*15f70*/  IMAD.X R28, R28, 0x1, R0, P0 ;  /* 0x000000011c1c7824 */ /* 0x000fcc00000e0600 */
[----:B------:R1:W-:Y:S01]  /*15f80*/  LDGSTS.E [R4+0x1a00], [R8.64], P1 ;  /* 0x01a0000008047fae */ /* 0x0003e20008921844 */
[----:B------:R-:W-:-:S03]  /*15f90*/  IADD3 R13, P0, R13, R238, RZ ;  /* 0x000000ee0d0d7210 */ /* 0x000fc60007f1e0ff */
[----:B------:R1:W-:Y:S04]  /*15fa0*/  STL [R1+0x458], R20 ;  /* 0x0004581401007387 */ /* 0x0003e80000100800 */
[----:B------:R-:W-:Y:S01]  /*15fb0*/  STL [R1+0x454], R28 ;  /* 0x0004541c01007387 */ /* 0x000fe20000100800 */
[----:B-1----:R-:W-:Y:S01]  /*15fc0*/  MOV R8, R20 ;  /* 0x0000001400087202 */ /* 0x002fe20000000f00 */
[----:B------:R-:W-:Y:S02]  /*15fd0*/  IMAD.MOV.U32 R9, RZ, RZ, R28 ;  /* 0x000000ffff097224 */ /* 0x000fe400078e001c */
[----:B------:R-:W3:Y:S04]  /*15fe0*/  LDL.LU R20, [R1+0x4dc] ;  /* 0x0004dc0001147983 */ /* 0x000ee80000300800 */
[----:B------:R1:W-:Y:S01]  /*15ff0*/  LDGSTS.E [R4+0x1a80], [R8.64], P1 ;  /* 0x01a8000008047fae */ /* 0x0003e20008921844 */
[----:B------:R-:W-:-:S03]  /*16000*/  IMAD.X R21, R21, 0x1, R0, P0 ;  /* 0x0000000115157824 */ /* 0x000fc600000e0600 */
[----:B------:R-:W-:Y:S01]  /*16010*/  STL [R1+0x460], R13 ;  /* 0x0004600d01007387 */ /* 0x000fe20000100800 */
[----:B------:R-:W-:-:S03]  /*16020*/  ISETP.GT.AND P0, PT, R3, 0x11, PT ;  /* 0x000000110300780c */ /* 0x000fc60003f04270 */
[----:B------:R1:W-:Y:S02]  /*16030*/  STL [R1+0x45c], R21 ;  /* 0x00045c1501007387 */ /* 0x0003e40000100800 */
[----:B-1----:R-:W-:Y:S01]  /*16040*/  MOV R9, R21 ;  /* 0x0000001500097202 */ /* 0x002fe20000000f00 */
[----:B------:R-:W-:Y:S01]  /*16050*/  IMAD.MOV.U32 R8, RZ, RZ, R13 ;  /* 0x000000ffff087224 */ /* 0x000fe200078e000d */
[----:B------:R-:W3:Y:S04]  /*16060*/  LDL.LU R21, [R1+0x4e4] ;  /* 0x0004e40001157983 */ /* 0x000ee80000300800 */
[----:B------:R-:W3:Y:S01]  /*16070*/  LDL.LU R13, [R1+0x4e8] ;  /* 0x0004e800010d7983 */ /* 0x000ee20000300800 */
[----:B------:R-:W-:-:S03]  /*16080*/  SEL R5, RZ, 0x4, !P0 ;  /* 0x00000004ff057807 */ /* 0x000fc60004000000 */
[----:B------:R1:W-:Y:S01]  /*16090*/  LDGSTS.E [R4+0x1b00], [R8.64], P1 ;  /* 0x01b0000008047fae */ /* 0x0003e20008921844 */
[----:B------:R-:W-:-:S03]  /*160a0*/  SEL R5, R5, RZ, !P5 ;  /* 0x000000ff05057207 */ /* 0x000fc60006800000 */
[----:B------:R-:W3:Y:S01]  /*160b0*/  LDL.LU R32, [R1+0x550] ;  /* 0x0005500001207983 */ /* 0x000ee20000300800 */
[----:B------:R-:W-:-:S03]  /*160c0*/  ISETP.NE.U32.AND P0, PT, R5, RZ, PT ;  /* 0x000000ff0500720c */ /* 0x000fc60003f05070 */
[----:B------:R-:W3:Y:S01]  /*160d0*/  LDL.LU R28, [R1+0x558] ;  /* 0x00055800011c7983 */ /* 0x000ee20000300800 */
[----:B--2---:R-:W-:-:S05]  /*160e0*/  IADD3 R17, P2, R17, R238, RZ ;  /* 0x000000ee11117210 */ /* 0x004fca0007f5e0ff */
[----:B------:R-:W-:Y:S01]  /*160f0*/  IMAD.X R33, R33, 0x1, R0, P2 ;  /* 0x0000000121217824 */ /* 0x000fe200010e0600 */
[----:B------:R-:W-:Y:S01]  /*16100*/  IADD3 R29, P2, R29, R238, RZ ;  /* 0x000000ee1d1d7210 */ /* 0x000fe20007f5e0ff */
[----:B-1----:R-:W-:Y:S02]  /*16110*/  IMAD.MOV.U32 R8, RZ, RZ, R17 ;  /* 0x000000ffff087224 */ /* 0x002fe400078e0011 */
[----:B------:R-:W-:Y:S01]  /*16120*/  IMAD.MOV.U32 R9, RZ, RZ, R33 ;  /* 0x000000ffff097224 */ /* 0x000fe200078e0021 */
[----:B------:R-:W-:Y:S04]  /*16130*/  STL [R1+0x468], R17 ;  /* 0x0004681101007387 */ /* 0x000fe80000100800 */
[----:B------:R1:W-:Y:S04]  /*16140*/  STL [R1+0x464], R33 ;  /* 0x0004642101007387 */ /* 0x0003e80000100800 */
[----:B------:R2:W-:Y:S04]  /*16150*/  LDGSTS.E [R4+0x1b80], [R8.64], P1 ;  /* 0x01b8000008047fae */ /* 0x0005e80008921844 */
[----:B-1----:R-:W5:Y:S04]  /*16160*/  LDL.LU R33, [R1+0x54c] ;  /* 0x00054c0001217983 */ /* 0x002f680000300800 */
[----:B------:R-:W5:Y:S01]  /*16170*/  LDL.LU R17, [R1+0x560] ;  /* 0x0005600001117983 */ /* 0x000f620000300800 */
[----:B--2---:R-:W-:-:S03]  /*16180*/  IMAD.MOV.U32 R8, RZ, RZ, R29 ;  /* 0x000000ffff087224 */ /* 0x004fc600078e001d */
[----:B------:R1:W-:Y:S01]  /*16190*/  STL [R1+0x4d0], R29 ;  /* 0x0004d01d01007387 */ /* 0x0003e20000100800 */
[----:B----4-:R-:W-:Y:S02]  /*161a0*/  IADD3.X R215, R215, R0, RZ, P2, !PT ;  /* 0x00000000d7d77210 */ /* 0x010fe400017fe4ff */
[----:B---3--:R-:W-:-:S03]  /*161b0*/  IADD3 R25, P1, R25, R238, RZ ;  /* 0x000000ee19197210 */ /* 0x008fc60007f3e0ff */
[----:B------:R-:W-:Y:S01]  /*161c0*/  STL [R1+0x4cc], R215 ;  /* 0x0004ccd701007387 */ /* 0x000fe20000100800 */
[----:B------:R-:W-:-:S03]  /*161d0*/  IMAD.MOV.U32 R9, RZ, RZ, R215 ;  /* 0x000000ffff097224 */ /* 0x000fc600078e00d7 */
[----:B-1----:R-:W2:Y:S04]  /*161e0*/  LDL.LU R29, [R1+0x554] ;  /* 0x00055400011d7983 */ /* 0x002ea80000300800 */
[----:B------:R1:W-:Y:S01]  /*161f0*/  LDGSTS.E [R4+0x2200], [R8.64], P0 ;  /* 0x0220000008047fae */ /* 0x0003e20008121844 */
[----:B------:R-:W-:-:S03]  /*16200*/  IMAD.X R213, R213, 0x1, R0, P1 ;  /* 0x00000001d5d57824 */ /* 0x000fc600008e0600 */
[----:B------:R3:W-:Y:S04]  /*16210*/  STL [R1+0x4d8], R25 ;  /* 0x0004d81901007387 */ /* 0x0007e80000100800 */
[----:B------:R-:W-:Y:S01]  /*16220*/  STL [R1+0x4d4], R213 ;  /* 0x0004d4d501007387 */ /* 0x000fe20000100800 */
[----:B-1----:R-:W-:-:S03]  /*16230*/  MOV R8, R25 ;  /* 0x0000001900087202 */ /* 0x002fc60000000f00 */
[----:B---3--:R-:W3:Y:S01]  /*16240*/  LDL.LU R25, [R1+0x55c] ;  /* 0x00055c0001197983 */ /* 0x008ee20000300800 */
[----:B------:R-:W-:-:S05]  /*16250*/  IMAD.MOV.U32 R9, RZ, RZ, R213 ;  /* 0x000000ffff097224 */ /* 0x000fca00078e00d5 */
[----:B------:R1:W-:Y:S01]  /*16260*/  LDGSTS.E [R4+0x2280], [R8.64], P0 ;  /* 0x0228000008047fae */ /* 0x0003e20008121844 */
[----:B------:R-:W-:-:S05]  /*16270*/  IADD3 R12, P1, R12, R238, RZ ;  /* 0x000000ee0c0c7210 */ /* 0x000fca0007f3e0ff */
[----:B------:R-:W-:Y:S01]  /*16280*/  STL [R1+0x4e0], R12 ;  /* 0x0004e00c01007387 */ /* 0x000fe20000100800 */
[----:B-1----:R-:W-:Y:S02]  /*16290*/  IMAD.MOV.U32 R8, RZ, RZ, R12 ;  /* 0x000000ffff087224 */ /* 0x002fe400078e000c */
[----:B------:R-:W-:-:S05]  /*162a0*/  IMAD.X R20, R20, 0x1, R0, P1 ;  /* 0x0000000114147824 */ /* 0x000fca00008e0600 */
[----:B------:R-:W-:Y:S01]  /*162b0*/  MOV R9, R20 ;  /* 0x0000001400097202 */ /* 0x000fe20000000f00 */
[----:B------:R1:W-:Y:S04]  /*162c0*/  STL [R1+0x4dc], R20 ;  /* 0x0004dc1401007387 */ /* 0x0003e80000100800 */
[----:B------:R4:W-:Y:S04]  /*162d0*/  LDGSTS.E [R4+0x2300], [R8.64], P0 ;  /* 0x0230000008047fae */ /* 0x0009e80008121844 */
[----:B-1----:R-:W3:Y:S04]  /*162e0*/  LDL.LU R20, [R1+0x568] ;  /* 0x0005680001147983 */ /* 0x002ee80000300800 */
[----:B------:R-:W3:Y:S01]  /*162f0*/  LDL.LU R12, [R1+0x5d0] ;  /* 0x0005d000010c7983 */ /* 0x000ee20000300800 */
[----:B------:R-:W-:-:S05]  /*16300*/  IADD3 R13, P2, R13, R238, RZ ;  /* 0x000000ee0d0d7210 */ /* 0x000fca0007f5e0ff */
[----:B------:R-:W-:Y:S01]  /*16310*/  IMAD.X R21, R21, 0x1, R0, P2 ;  /* 0x0000000115157824 */ /* 0x000fe200010e0600 */
[----:B------:R-:W-:Y:S01]  /*16320*/  STL [R1+0x4e8], R13 ;  /* 0x0004e80d01007387 */ /* 0x000fe20000100800 */
[----:B----4-:R-:W-:Y:S02]  /*16330*/  IMAD.MOV.U32 R8, RZ, RZ, R13 ;  /* 0x000000ffff087224 */ /* 0x010fe400078e000d */
[----:B------:R-:W-:Y:S01]  /*16340*/  IMAD.MOV.U32 R9, RZ, RZ, R21 ;  /* 0x000000ffff097224 */ /* 0x000fe200078e0015 */
[----:B------:R1:W-:Y:S01]  /*16350*/  STL [R1+0x4e4], R21 ;  /* 0x0004e41501007387 */ /* 0x0003e20000100800 */
[----:B------:R-:W-:-:S03]  /*16360*/  IADD3 R32, P2, R32, R238, RZ ;  /* 0x000000ee20207210 */ /* 0x000fc60007f5e0ff */
[----:B------:R4:W-:Y:S01]  /*16370*/  LDGSTS.E [R4+0x2380], [R8.64], P0 ;  /* 0x0238000008047fae */ /* 0x0009e20008121844 */
[----:B------:R-:W-:-:S03]  /*16380*/  IADD3 R28, P0, R28, R238, RZ ;  /* 0x000000ee1c1c7210 */ /* 0x000fc60007f1e0ff */
[----:B-1----:R-:W3:Y:S01]  /*16390*/  LDL.LU R21, [R1+0x564] ;  /* 0x0005640001157983 */ /* 0x002ee20000300800 */
[----:B------:R-:W-:-:S03]  /*163a0*/  ISETP.GT.AND P1, PT, R3, 0x15, PT ;  /* 0x000000150300780c */ /* 0x000fc60003f24270 */
[----:B------:R-:W3:Y:S01]  /*163b0*/  LDL.LU R13, [R1+0x5cc] ;  /* 0x0005cc00010d7983 */ /* 0x000ee20000300800 */
[----:B------:R-:W-:-:S03]  /*163c0*/  SEL R5, RZ, 0x4, !P1 ;  /* 0x00000004ff057807 */ /* 0x000fc60004800000 */
[----:B------:R-:W-:Y:S01]  /*163d0*/  STL [R1+0x550], R32 ;  /* 0x0005502001007387 */ /* 0x000fe20000100800 */
[----:B------:R-:W-:Y:S01]  /*163e0*/  SEL R5, R5, RZ, !P5 ;  /* 0x000000ff05057207 */ /* 0x000fe20006800000 */
[----:B----4-:R-:W-:-:S03]  /*163f0*/  IMAD.MOV.U32 R8, RZ, RZ, R32 ;  /* 0x000000ffff087224 */ /* 0x010fc600078e0020 */
[----:B------:R-:W-:Y:S02]  /*16400*/  ISETP.NE.U32.AND P1, PT, R5, RZ, PT ;  /* 0x000000ff0500720c */ /* 0x000fe40003f25070 */
[----:B-----5:R-:W-:-:S05]  /*16410*/  IADD3.X R33, R33, R0, RZ, P2, !PT ;  /* 0x0000000021217210 */ /* 0x020fca00017fe4ff */
[----:B------:R1:W-:Y:S04]  /*16420*/  STL [R1+0x54c], R33 ;  /* 0x00054c2101007387 */ /* 0x0003e80000100800 */
[----:B------:R-:W4:Y:S04]  /*16430*/  LDL.LU R216, [R1+0x5d8] ;  /* 0x0005d80001d87983 */ /* 0x000f280000300800 */
[----:B------:R-:W5:Y:S04]  /*16440*/  LDL.LU R213, [R1+0x5e0] ;  /* 0x0005e00001d57983 */ /* 0x000f680000300800 */
[----:B------:R-:W-:Y:S01]  /*16450*/  STL [R1+0x558], R28 ;  /* 0x0005581c01007387 */ /* 0x000fe20000100800 */
[----:B------:R-:W-:-:S05]  /*16460*/  IMAD.MOV.U32 R9, RZ, RZ, R33 ;  /* 0x000000ffff097224 */ /* 0x000fca00078e0021 */
[----:B------:R1:W-:Y:S01]  /*16470*/  LDGSTS.E [R4+0x2a00], [R8.64], P1 ;  /* 0x02a0000008047fae */ /* 0x0003e20008921844 */
[----:B--2---:R-:W-:Y:S01]  /*16480*/  IMAD.X R29, R29, 0x1, R0, P0 ;  /* 0x000000011d1d7824 */ /* 0x004fe200000e0600 */
[----:B------:R-:W-:-:S04]  /*16490*/  IADD3 R17, P0, R17, R238, RZ ;  /* 0x000000ee11117210 */ /* 0x000fc80007f1e0ff */
[----:B------:R2:W-:Y:S04]  /*164a0*/  STL [R1+0x554], R29 ;  /* 0x0005541d01007387 */ /* 0x0005e80000100800 */
[----:B------:R-:W5:Y:S04]  /*164b0*/  LDL.LU R217, [R1+0x5d4] ;  /* 0x0005d40001d97983 */ /* 0x000f680000300800 */
[----:B------:R-:W5:Y:S01]  /*164c0*/  LDL.LU R215, [R1+0x5dc] ;  /* 0x0005dc0001d77983 */ /* 0x000f620000300800 */
[----:B---3--:R-:W-:-:S03]  /*164d0*/  IMAD.X R25, R25, 0x1, R0, P0 ;  /* 0x0000000119197824 */ /* 0x008fc600000e0600 */
[----:B------:R-:W-:Y:S04]  /*164e0*/  STL [R1+0x560], R17 ;  /* 0x0005601101007387 */ /* 0x000fe80000100800 */
[----:B------:R3:W-:Y:S04]  /*164f0*/  STL [R1+0x55c], R25 ;  /* 0x00055c1901007387 */ /* 0x0007e80000100800 */
[----:B-1----:R-:W5:Y:S04]  /*16500*/  LDL.LU R33, [R1+0x5e4] ;  /* 0x0005e40001217983 */ /* 0x002f680000300800 */
[----:B------:R-:W5:Y:S01]  /*16510*/  LDL.LU R32, [R1+0x5e8] ;  /* 0x0005e80001207983 */ /* 0x000f620000300800 */
[----:B------:R-:W-:Y:S01]  /*16520*/  MOV R8, R28 ;  /* 0x0000001c00087202 */ /* 0x000fe20000000f00 */
[----:B------:R-:W-:-:S02]  /*16530*/  IMAD.MOV.U32 R9, RZ, RZ, R29 ;  /* 0x000000ffff097224 */ /* 0x000fc400078e001d */
[----:B--2---:R-:W2:Y:S04]  /*16540*/  LDL.LU R29, [R1+0x64c] ;  /* 0x00064c00011d7983 */ /* 0x004ea80000300800 */
[----:B------:R-:W2:Y:S04]  /*16550*/  LDL.LU R28, [R1+0x650] ;  /* 0x00065000011c7983 */ /* 0x000ea80000300800 */
[----:B------:R1:W-:Y:S02]  /*16560*/  LDGSTS.E [R4+0x2a80], [R8.64], P1 ;  /* 0x02a8000008047fae */ /* 0x0003e40008921844 */
[----:B-1----:R-:W-:Y:S01]  /*16570*/  MOV R9, R25 ;  /* 0x0000001900097202 */ /* 0x002fe20000000f00 */
[----:B------:R-:W-:Y:S01]  /*16580*/  IMAD.MOV.U32 R8, RZ, RZ, R17 ;  /* 0x000000ffff087224 */ /* 0x000fe200078e0011 */
[----:B---3--:R-:W3:Y:S04]  /*16590*/  LDL.LU R25, [R1+0x654] ;  /* 0x0006540001197983 */ /* 0x008ee80000300800 */
[----:B------:R-:W3:Y:S01]  /*165a0*/  LDL.LU R17, [R1+0x658] ;  /* 0x0006580001117983 */ /* 0x000ee20000300800 */
[----:B------:R-:W-:-:S02]  /*165b0*/  ISETP.GT.AND P0, PT, R3, 0x19, PT ;  /* 0x000000190300780c */ /* 0x000fc40003f04270 */
[-C--:B------:R-:W-:Y:S01]  /*165c0*/  IADD3 R20, P2, R20, R238.reuse, RZ ;  /* 0x000000ee14147210 */ /* 0x080fe20007f5e0ff */
[----:B------:R1:W-:Y:S01]  /*165d0*/  LDGSTS.E [R4+0x2b00], [R8.64], P1 ;  /* 0x02b0000008047fae */ /* 0x0003e20008921844 */
[----:B------:R-:W-:Y:S02]  /*165e0*/  SEL R5, RZ, 0x4, !P0 ;  /* 0x00000004ff057807 */ /* 0x000fe40004000000 */
[----:B------:R-:W-:Y:S02]  /*165f0*/  IADD3 R12, P3, R12, R238, RZ ;  /* 0x000000ee0c0c7210 */ /* 0x000fe40007f7e0ff */
[----:B------:R-:W-:Y:S01]  /*16600*/  SEL R5, R5, RZ, !P5 ;  /* 0x000000ff05057207 */ /* 0x000fe20006800000 */
[----:B------:R-:W-:Y:S03]  /*16610*/  STL [R1+0x568], R20 ;  /* 0x0005681401007387 */ /* 0x000fe60000100800 */
[----:B------:R-:W-:Y:S01]  /*16620*/  ISETP.NE.U32.AND P0, PT, R5, RZ, PT ;  /* 0x000000ff0500720c */ /* 0x000fe20003f05070 */
[----:B-1----:R-:W-:-:S02]  /*16630*/  IMAD.MOV.U32 R8, RZ, RZ, R20 ;  /* 0x000000ffff087224 */ /* 0x002fc400078e0014 */
[----:B------:R-:W-:-:S05]  /*16640*/  IMAD.X R21, R21, 0x1, R0, P2 ;  /* 0x0000000115157824 */ /* 0x000fca00010e0600 */
[----:B------:R-:W-:Y:S01]  /*16650*/  MOV R9, R21 ;  /* 0x0000001500097202 */ /* 0x000fe20000000f00 */
[----:B------:R-:W-:Y:S01]  /*16660*/  IMAD.X R13, R13, 0x1, R0, P3 ;  /* 0x000000010d0d7824 */ /* 0x000fe200018e0600 */
[----:B------:R1:W-:Y:S04]  /*16670*/  STL [R1+0x564], R21 ;  /* 0x0005641501007387 */ /* 0x0003e80000100800 */
[----:B------:R1:W-:Y:S04]  /*16680*/  LDGSTS.E [R4+0x2b80], [R8.64], P1 ;  /* 0x02b8000008047fae */ /* 0x0003e80008921844 */
[----:B------:R-:W-:Y:S04]  /*16690*/  STL [R1+0x5d0], R12 ;  /* 0x0005d00c01007387 */ /* 0x000fe80000100800 */
[----:B------:R1:W-:Y:S04]  /*166a0*/  STL [R1+0x5cc], R13 ;  /* 0x0005cc0d01007387 */ /* 0x0003e80000100800 */
[----:B-1----:R-:W3:Y:S01]  /*166b0*/  LDL.LU R21, [R1+0x65c] ;  /* 0x00065c0001157983 */ /* 0x002ee20000300800 */
[----:B------:R-:W-:-:S02]  /*166c0*/  IMAD.MOV.U32 R8, RZ, RZ, R12 ;  /* 0x000000ffff087224 */ /* 0x000fc400078e000c */
[----:B------:R-:W-:Y:S01]  /*166d0*/  IMAD.MOV.U32 R9, RZ, RZ, R13 ;  /* 0x000000ffff097224 */ /* 0x000fe200078e000d */
[----:B------:R-:W3:Y:S04]  /*166e0*/  LDL.LU R20, [R1+0x660] ;  /* 0x0006600001147983 */ /* 0x000ee80000300800 */
[----:B------:R-:W3:Y:S04]  /*166f0*/  LDL.LU R13, [R1+0x664] ;  /* 0x00066400010d7983 */ /* 0x000ee80000300800 */
[----:B------:R-:W3:Y:S04]  /*16700*/  LDL.LU R12, [R1+0x668] ;  /* 0x00066800010c7983 */ /* 0x000ee80000300800 */
[----:B------:R1:W-:Y:S01]  /*16710*/  LDGSTS.E [R4+0x3200], [R8.64], P0 ;  /* 0x0320000008047fae */ /* 0x0003e20008121844 */
[----:B----4-:R-:W-:-:S02]  /*16720*/  IADD3 R216, P1, R216, R238, RZ ;  /* 0x000000eed8d87210 */ /* 0x010fc40007f3e0ff */
[----:B-----5:R-:W-:-:S03]  /*16730*/  IADD3 R213, P2, R213, R238, RZ ;  /* 0x000000eed5d57210 */ /* 0x020fc60007f5e0ff */
[----:B-1----:R-:W-:Y:S01]  /*16740*/  IMAD.MOV.U32 R8, RZ, RZ, R216 ;  /* 0x000000ffff087224 */ /* 0x002fe200078e00d8 */
[----:B------:R-:W-:Y:S01]  /*16750*/  STL [R1+0x5d8], R216 ;  /* 0x0005d8d801007387 */ /* 0x000fe20000100800 */
[----:B------:R-:W-:-:S04]  /*16760*/  IMAD.X R217, R217, 0x1, R0, P1 ;  /* 0x00000001d9d97824 */ /* 0x000fc800008e0600 */
[----:B------:R-:W-:Y:S01]  /*16770*/  IMAD.MOV.U32 R9, RZ, RZ, R217 ;  /* 0x000000ffff097224 */ /* 0x000fe200078e00d9 */
[----:B------:R-:W-:-:S04]  /*16780*/  IADD3.X R215, R215, R0, RZ, P2, !PT ;  /* 0x00000000d7d77210 */ /* 0x000fc800017fe4ff */
[----:B------:R1:W-:Y:S01]  /*16790*/  LDGSTS.E [R4+0x3280], [R8.64], P0 ;  /* 0x0328000008047fae */ /* 0x0003e20008121844 */
[----:B------:R-:W-:-:S04]  /*167a0*/  ISETP.GT.AND P1, PT, R3, 0x1d, PT ;  /* 0x0000001d0300780c */ /* 0x000fc80003f24270 */
[----:B------:R-:W-:Y:S02]  /*167b0*/  SEL R5, RZ, 0x4, !P1 ;  /* 0x00000004ff057807 */ /* 0x000fe40004800000 */
[----:B------:R-:W-:Y:S01]  /*167c0*/  IADD3 R32, P2, R32, R238, RZ ;  /* 0x000000ee20207210 */ /* 0x000fe20007f5e0ff */
[----:B-1----:R-:W-:Y:S01]  /*167d0*/  IMAD.MOV.U32 R8, RZ, RZ, R213 ;  /* 0x000000ffff087224 */ /* 0x002fe200078e00d5 */
[----:B------:R-:W-:-:S03]  /*167e0*/  MOV R9, R215 ;  /* 0x000000d700097202 */ /* 0x000fc60000000f00 */
[----:B------:R-:W-:Y:S02]  /*167f0*/  IMAD.X R33, R33, 0x1, R0, P2 ;  /* 0x0000000121217824 */ /* 0x000fe400010e0600 */
[----:B------:R1:W-:Y:S01]  /*16800*/  LDGSTS.E [R4+0x3300], [R8.64], P0 ;  /* 0x0330000008047fae */ /* 0x0003e20008121844 */
[----:B------:R-:W-:Y:S01]  /*16810*/  SEL R5, R5, RZ, !P5 ;  /* 0x000000ff05057207 */ /* 0x000fe20006800000 */
[----:B-1----:R-:W-:Y:S02]  /*16820*/  IMAD.MOV.U32 R8, RZ, RZ, R32 ;  /* 0x000000ffff087224 */ /* 0x002fe400078e0020 */
[----:B------:R-:W-:Y:S01]  /*16830*/  IMAD.MOV.U32 R9, RZ, RZ, R33 ;  /* 0x000000ffff097224 */ /* 0x000fe200078e0021 */
[----:B------:R-:W-:-:S04]  /*16840*/  ISETP.NE.U32.AND P1, PT, R5, RZ, PT ;  /* 0x000000ff0500720c */ /* 0x000fc80003f25070 */
[----:B------:R1:W-:Y:S01]  /*16850*/  LDGSTS.E [R4+0x3380], [R8.64], P0 ;  /* 0x0338000008047fae */ /* 0x0003e20008121844 */
[----:B--2---:R-:W-:-:S03]  /*16860*/  IADD3 R28, P0, R28, R238, RZ ;  /* 0x000000ee1c1c7210 */ /* 0x004fc60007f1e0ff */
[----:B------:R2:W-:Y:S01]  /*16870*/  STL [R1+0x5d4], R217 ;  /* 0x0005d4d901007387 */ /* 0x0005e20000100800 */
[----:B---3--:R-:W-:Y:S02]  /*16880*/  IADD3 R17, P2, R17, R238, RZ ;  /* 0x000000ee11117210 */ /* 0x008fe40007f5e0ff */
[----:B------:R-:W-:Y:S01]  /*16890*/  IADD3.X R29, R29, R0, RZ, P0, !PT ;  /* 0x000000001d1d7210 */ /* 0x000fe200007fe4ff */
[----:B------:R-:W-:Y:S04]  /*168a0*/  STL [R1+0x5e0], R213 ;  /* 0x0005e0d501007387 */ /* 0x000fe80000100800 */
[----:B------:R-:W-:Y:S01]  /*168b0*/  STL [R1+0x5dc], R215 ;  /* 0x0005dcd701007387 */ /* 0x000fe20000100800 */
[----:B------:R-:W-:-:S03]  /*168c0*/  IMAD.X R25, R25, 0x1, R0, P2 ;  /* 0x0000000119197824 */ /* 0x000fc600010e0600 */
[----:B------:R-:W-:Y:S01]  /*168d0*/  STL [R1+0x5e8], R32 ;  /* 0x0005e82001007387 */ /* 0x000fe20000100800 */
[----:B-1----:R-:W-:-:S03]  /*168e0*/  IMAD.MOV.U32 R8, RZ, RZ, R28 ;  /* 0x000000ffff087224 */ /* 0x002fc600078e001c */
[----:B------:R-:W-:Y:S01]  /*168f0*/  STL [R1+0x5e4], R33 ;  /* 0x0005e42101007387 */ /* 0x000fe20000100800 */
[----:B------:R-:W-:-:S03]  /*16900*/  IMAD.MOV.U32 R9, RZ, RZ, R29 ;  /* 0x000000ffff097224 */ /* 0x000fc600078e001d */
[----:B------:R-:W-:Y:S04]  /*16910*/  STL [R1+0x650], R28 ;  /* 0x0006501c01007387 */ /* 0x000fe80000100800 */
[----:B------:R-:W-:Y:S04]  /*16920*/  STL [R1+0x64c], R29 ;  /* 0x00064c1d01007387 */ /* 0x000fe80000100800 */
[----:B------:R1:W-:Y:S04]  /*16930*/  STL [R1+0x658], R17 ;  /* 0x0006581101007387 */ /* 0x0003e80000100800 */
[----:B------:R-:W3:Y:S04]  /*16940*/  LDL.LU R218, [R1+0x2f0] ;  /* 0x0002f00001da7983 */ /* 0x000ee80000300800 */
[----:B------:R-:W-:Y:S04]  /*16950*/  STL [R1+0x654], R25 ;  /* 0x0006541901007387 */ /* 0x000fe80000100800 */
[----:B------:R4:W-:Y:S04]  /*16960*/  LDGSTS.E [R4+0x3a00], [R8.64], P1 ;  /* 0x03a0000008047fae */ /* 0x0009e80008921844 */
[----:B------:R-:W5:Y:S04]  /*16970*/  LDL.LU R219, [R1+0x2ec] ;  /* 0x0002ec0001db7983 */ /* 0x000f680000300800 */
[----:B--2---:R-:W2:Y:S01]  /*16980*/  LDL.LU R217, [R1+0x2f4] ;  /* 0x0002f40001d97983 */ /* 0x004ea20000300800 */
[----:B----4-:R-:W-:-:S03]  /*16990*/  MOV R8, R17 ;  /* 0x0000001100087202 */ /* 0x010fc60000000f00 */
[----:B-1----:R-:W4:Y:S01]  /*169a0*/  LDL.LU R17, [R1+0x2f8] ;  /* 0x0002f80001117983 */ /* 0x002f220000300800 */
[----:B------:R-:W-:-:S03]  /*169b0*/  IADD3 R20, P0, R20, R238, RZ ;  /* 0x000000ee14147210 */ /* 0x000fc60007f1e0ff */
[----:B------:R-:W2:Y:S02]  /*169c0*/  LDL.LU R5, [R1+0x300] ;  /* 0x0003000001057983 */ /* 0x000ea40000300800 */
[----:B------:R-:W-:Y:S01]  /*169d0*/  IMAD.X R21, R21, 0x1, R0, P0 ;  /* 0x0000000115157824 */ /* 0x000fe200000e0600 */
[----:B------:R-:W-:Y:S01]  /*169e0*/  IADD3 R12, P2, R12, R238, RZ ;  /* 0x000000ee0c0c7210 */ /* 0x000fe20007f5e0ff */
[----:B------:R-:W-:Y:S01]  /*169f0*/  STL [R1+0x660], R20 ;  /* 0x0006601401007387 */ /* 0x000fe20000100800 */
[----:B------:R-:W-:-:S03]  /*16a00*/  IMAD.MOV.U32 R9, RZ, RZ, R25 ;  /* 0x000000ffff097224 */ /* 0x000fc600078e0019 */
[----:B------:R-:W-:Y:S01]  /*16a10*/  IMAD.X R13, R13, 0x1, R0, P2 ;  /* 0x000000010d0d7824 */ /* 0x000fe200010e0600 */
[----:B------:R1:W-:Y:S04]  /*16a20*/  STL [R1+0x65c], R21 ;  /* 0x00065c1501007387 */ /* 0x0003e80000100800 */
[----:B------:R-:W-:Y:S04]  /*16a30*/  STL [R1+0x668], R12 ;  /* 0x0006680c01007387 */ /* 0x000fe80000100800 */
[----:B------:R-:W2:Y:S04]  /*16a40*/  LDL.LU R216, [R1+0x2fc] ;  /* 0x0002fc0001d87983 */ /* 0x000ea80000300800 */
[----:B------:R1:W-:Y:S04]  /*16a50*/  STL [R1+0x664], R13 ;  /* 0x0006640d01007387 */ /* 0x0003e80000100800 */
[----:B------:R-:W2:Y:S04]  /*16a60*/  LDL.LU R215, [R1+0x304] ;  /* 0x0003040001d77983 */ /* 0x000ea80000300800 */
[----:B------:R-:W2:Y:S04]  /*16a70*/  LDL.LU R33, [R1+0x308] ;  /* 0x0003080001217983 */ /* 0x000ea80000300800 */
[----:B------:R1:W-:Y:S01]  /*16a80*/  LDGSTS.E [R4+0x3a80], [R8.64], P1 ;  /* 0x03a8000008047fae */ /* 0x0003e20008921844 */
[----:B------:R-:W-:-:S03]  /*16a90*/  ISETP.GT.AND P0, PT, R3, 0x2, PT ;  /* 0x000000020300780c */ /* 0x000fc60003f04270 */
[----:B------:R-:W2:Y:S04]  /*16aa0*/  LDL.LU R32, [R1+0x36c] ;  /* 0x00036c0001207983 */ /* 0x000ea80000300800 */
[----:B------:R-:W2:Y:S01]  /*16ab0*/  LDL.LU R29, [R1+0x370] ;  /* 0x00037000011d7983 */ /* 0x000ea20000300800 */
[----:B-1----:R-:W-:Y:S01]  /*16ac0*/  MOV R8, R20 ;  /* 0x0000001400087202 */ /* 0x002fe20000000f00 */
[----:B------:R-:W-:Y:S02]  /*16ad0*/  IMAD.MOV.U32 R9, RZ, RZ, R21 ;  /* 0x000000ffff097224 */ /* 0x000fe400078e0015 */
[----:B------:R-:W2:Y:S04]  /*16ae0*/  LDL.LU R28, [R1+0x374] ;  /* 0x00037400011c7983 */ /* 0x000ea80000300800 */
[----:B------:R1:W-:Y:S04]  /*16af0*/  LDGSTS.E [R4+0x3b00], [R8.64], P1 ;  /* 0x03b0000008047fae */ /* 0x0003e80008921844 */
[----:B------:R-:W2:Y:S01]  /*16b00*/  LDL.LU R21, [R1+0x378] ;  /* 0x0003780001157983 */ /* 0x000ea20000300800 */
[----:B------:R-:W-:-:S03]  /*16b10*/  SHF.L.U32 R25, R24, 0x2, RZ ;  /* 0x0000000218197819 */ /* 0x000fc600000006ff */
[----:B------:R-:W2:Y:S01]  /*16b20*/  LDL.LU R20, [R1+0x37c] ;  /* 0x00037c0001147983 */ /* 0x000ea20000300800 */
[----:B-1----:R-:W-:Y:S02]  /*16b30*/  IMAD.MOV.U32 R8, RZ, RZ, R12 ;  /* 0x000000ffff087224 */ /* 0x002fe400078e000c */
[----:B------:R-:W-:Y:S02]  /*16b40*/  IMAD.MOV.U32 R9, RZ, RZ, R13 ;  /* 0x000000ffff097224 */ /* 0x000fe400078e000d */
[----:B------:R-:W2:Y:S04]  /*16b50*/  LDL.LU R13, [R1+0x380] ;  /* 0x00038000010d7983 */ /* 0x000ea80000300800 */
[----:B------:R1:W-:Y:S01]  /*16b60*/  LDGSTS.E [R4+0x3b80], [R8.64], P1 ;  /* 0x03b8000008047fae */ /* 0x0003e20008921844 */
[----:B------:R-:W-:-:S03]  /*16b70*/  LOP3.LUT R213, R25, 0x40, RZ, 0x3c, !PT ;  /* 0x0000004019d57812 */ /* 0x000fc600078e3cff */
[----:B------:R-:W2:Y:S01]  /*16b80*/  LDL.LU R12, [R1+0x388] ;  /* 0x00038800010c7983 */ /* 0x000ea20000300800 */
[----:B-1----:R-:W-:-:S04]  /*16b90*/  SEL R4, RZ, 0x4, !P0 ;  /* 0x00000004ff047807 */ /* 0x002fc80004000000 */
[----:B------:R-:W-:-:S04]  /*16ba0*/  SEL R4, R4, RZ, !P5 ;  /* 0x000000ff04047207 */ /* 0x000fc80006800000 */
[----:B------:R-:W-:Y:S01]  /*16bb0*/  ISETP.NE.U32.AND P0, PT, R4, RZ, PT ;  /* 0x000000ff0400720c */ /* 0x000fe20003f05070 */
[----:B------:R-:W-:Y:S01]  /*16bc0*/  IMAD R4, R212, 0x4000, R213 ;  /* 0x00004000d4047824 */ /* 0x000fe200078e02d5 */
[----:B---3--:R-:W-:-:S05]  /*16bd0*/  IADD3 R218, P1, R218, R238, RZ ;  /* 0x000000eedada7210 */ /* 0x008fca0007f3e0ff */
[----:B------:R-:W-:Y:S02]  /*16be0*/  IMAD.MOV.U32 R8, RZ, RZ, R218 ;  /* 0x000000ffff087224 */ /* 0x000fe400078e00da */
[--C-:B-----5:R-:W-:Y:S01]  /*16bf0*/  IMAD.X R219, R219, 0x1, R0.reuse, P1 ;  /* 0x00000001dbdb7824 */ /* 0x120fe200008e0600 */
[----:B------:R-:W-:Y:S04]  /*16c00*/  STL [R1+0x2f0], R218 ;  /* 0x0002f0da01007387 */ /* 0x000fe80000100800 */
[----:B------:R-:W-:Y:S02]  /*16c10*/  MOV R9, R219 ;  /* 0x000000db00097202 */ /* 0x000fe40000000f00 */
[----:B----4-:R-:W-:Y:S01]  /*16c20*/  IADD3 R17, P1, R17, R238, RZ ;  /* 0x000000ee11117210 */ /* 0x010fe20007f3e0ff */
[----:B------:R-:W-:Y:S04]  /*16c30*/  STL [R1+0x2ec], R219 ;  /* 0x0002ecdb01007387 */ /* 0x000fe80000100800 */
[----:B--2---:R-:W-:Y:S01]  /*16c40*/  IMAD.X R217, R217, 0x1, R0, P1 ;  /* 0x00000001d9d97824 */ /* 0x004fe200008e0600 */
[----:B------:R1:W-:Y:S04]  /*16c50*/  LDGSTS.E [R4+0x400], [R8.64], P0 ;  /* 0x0040000008047fae */ /* 0x0003e80008121844 */
[----:B------:R2:W-:Y:S04]  /*16c60*/  STL [R1+0x2f8], R17 ;  /* 0x0002f81101007387 */ /* 0x0005e80000100800 */
[----:B------:R-:W-:Y:S01]  /*16c70*/  STL [R1+0x2f4], R217 ;  /* 0x0002f4d901007387 */ /* 0x000fe20000100800 */
[----:B-1----:R-:W-:-:S03]  /*16c80*/  IMAD.MOV.U32 R8, RZ, RZ, R17 ;  /* 0x000000ffff087224 */ /* 0x002fc600078e0011 */
[----:B--2---:R-:W2:Y:S01]  /*16c90*/  LDL.LU R17, [R1+0x384] ;  /* 0x0003840001117983 */ /* 0x004ea20000300800 */
[----:B------:R-:W-:Y:S01]  /*16ca0*/  IADD3 R5, P1, R5, R238, RZ ;  /* 0x000000ee05057210 */ /* 0x000fe20007f3e0ff */
[----:B------:R-:W-:-:S03]  /*16cb0*/  IMAD.MOV.U32 R9, RZ, RZ, R217 ;  /* 0x000000ffff097224 */ /* 0x000fc600078e00d9 */
[----:B------:R-:W-:Y:S02]  /*16cc0*/  IADD3.X R216, R216, R0, RZ, P1, !PT ;  /* 0x00000000d8d87210 */ /* 0x000fe40000ffe4ff */
[----:B------:R1:W-:Y:S01]  /*16cd0*/  LDGSTS.E [R4+0x480], [R8.64], P0 ;  /* 0x0048000008047fae */ /* 0x0003e20008121844 */
[----:B------:R-:W-:-:S03]  /*16ce0*/  ISETP.GT.AND P1, PT, R3, 0x6, PT ;  /* 0x000000060300780c */ /* 0x000fc60003f24270 */
[----:B------:R3:W-:Y:S01]  /*16cf0*/  STL [R1+0x300], R5 ;  /* 0x0003000501007387 */ /* 0x0007e20000100800 */
[----:B------:R-:W-:Y:S01]  /*16d00*/  IADD3 R33, P2, R33, R238, RZ ;  /* 0x000000ee21217210 */ /* 0x000fe20007f5e0ff */
[----:B-1----:R-:W-:Y:S02]  /*16d10*/  IMAD.MOV.U32 R8, RZ, RZ, R5 ;  /* 0x000000ffff087224 */ /* 0x002fe400078e0005 */
[----:B------:R-:W-:Y:S01]  /*16d20*/  IMAD.MOV.U32 R9, RZ, RZ, R216 ;  /* 0x000000ffff097224 */ /* 0x000fe200078e00d8 */
[----:B---3--:R-:W-:Y:S01]  /*16d30*/  SEL R5, RZ, 0x4, !P1 ;  /* 0x00000004ff057807 */ /* 0x008fe20004800000 */
[----:B------:R-:W-:-:S03]  /*16d40*/  IMAD.X R215, R215, 0x1, R0, P2 ;  /* 0x00000001d7d77824 */ /* 0x000fc600010e0600 */
[----:B------:R-:W-:Y:S01]  /*16d50*/  SEL R5, R5, RZ, !P5 ;  /* 0x000000ff05057207 */ /* 0x000fe20006800000 */
[----:B------:R1:W-:Y:S01]  /*16d60*/  LDGSTS.E [R4+0x500], [R8.64], P0 ;  /* 0x0050000008047fae */ /* 0x0003e20008121844 */
[----:B------:R-:W-:Y:S02]  /*16d70*/  IADD3 R29, P2, R29, R238, RZ ;  /* 0x000000ee1d1d7210 */ /* 0x000fe40007f5e0ff */
[----:B------:R-:W-:Y:S02]  /*16d80*/  ISETP.NE.U32.AND P1, PT, R5, RZ, PT ;  /* 0x000000ff0500720c */ /* 0x000fe40003f25070 */
[----:B-1----:R-:W-:Y:S01]  /*16d90*/  MOV R8, R33 ;  /* 0x0000002100087202 */ /* 0x002fe20000000f00 */
[----:B------:R-:W-:Y:S02]  /*16da0*/  IMAD.MOV.U32 R9, RZ, RZ, R215 ;  /* 0x000000ffff097224 */ /* 0x000fe400078e00d7 */
[----:B------:R-:W-:-:S03]  /*16db0*/  IMAD.X R32, R32, 0x1, R0, P2 ;  /* 0x0000000120207824 */ /* 0x000fc600010e0600 */
[----:B------:R1:W-:Y:S01]  /*16dc0*/  LDGSTS.E [R4+0x580], [R8.64], P0 ;  /* 0x0058000008047fae */ /* 0x0003e20008121844 */
[----:B------:R-:W-:-:S03]  /*16dd0*/  IADD3 R21, P0, R21, R238, RZ ;  /* 0x000000ee15157210 */ /* 0x000fc60007f1e0ff */
[----:B------:R-:W-:Y:S02]  /*16de0*/  STL [R1+0x2fc], R216 ;  /* 0x0002fcd801007387 */ /* 0x000fe40000100800 */
[----:B------:R-:W-:Y:S02]  /*16df0*/  IMAD.X R28, R28, 0x1, R0, P0 ;  /* 0x000000011c1c7824 */ /* 0x000fe400000e0600 */
[----:B------:R-:W-:Y:S01]  /*16e00*/  STL [R1+0x308], R33 ;  /* 0x0003082101007387 */ /* 0x000fe20000100800 */
[----:B-1----:R-:W-:Y:S01]  /*16e10*/  IMAD.MOV.U32 R8, RZ, RZ, R29 ;  /* 0x000000ffff087224 */ /* 0x002fe200078e001d */
[----:B------:R-:W-:Y:S02]  /*16e20*/  MOV R9, R32 ;  /* 0x0000002000097202 */ /* 0x000fe40000000f00 */
[----:B------:R-:W-:Y:S01]  /*16e30*/  IADD3 R13, P0, R13, R238, RZ ;  /* 0x000000ee0d0d7210 */ /* 0x000fe20007f1e0ff */
[----:B------:R-:W-:Y:S03]  /*16e40*/  STL [R1+0x304], R215 ;  /* 0x000304d701007387 */ /* 0x000fe60000100800 */
[----:B------:R-:W-:Y:S01]  /*16e50*/  IADD3.X R20, R20, R0, RZ, P0, !PT ;  /* 0x0000000014147210 */ /* 0x000fe200007fe4ff */
[----:B------:R1:W-:Y:S04]  /*16e60*/  LDGSTS.E [R4+0xc00], [R8.64], P1 ;  /* 0x00c0000008047fae */ /* 0x0003e80008921844 */
[----:B------:R-:W-:Y:S04]  /*16e70*/  STL [R1+0x370], R29 ;  /* 0x0003701d01007387 */ /* 0x000fe80000100800 */
[----:B------:R-:W-:Y:S01]  /*16e80*/  STL [R1+0x36c], R32 ;  /* 0x00036c2001007387 */ /* 0x000fe20000100800 */
[----:B-1----:R-:W-:-:S02]  /*16e90*/  IMAD.MOV.U32 R8, RZ, RZ, R21 ;  /* 0x000000ffff087224 */ /* 0x002fc400078e0015 */
[----:B------:R-:W-:Y:S01]  /*16ea0*/  IMAD.MOV.U32 R9, RZ, RZ, R28 ;  /* 0x000000ffff097224 */ /* 0x000fe200078e001c */
[----:B------:R-:W-:Y:S04]  /*16eb0*/  STL [R1+0x378], R21 ;  /* 0x0003781501007387 */ /* 0x000fe80000100800 */
[----:B------:R-:W-:Y:S01]  /*16ec0*/  STL [R1+0x374], R28 ;  /* 0x0003741c01007387 */ /* 0x000fe20000100800 */
[----:B------:R-:W-:-:S03]  /*16ed0*/  IADD3 R12, P0, R12, R238, RZ ;  /* 0x000000ee0c0c7210 */ /* 0x000fc60007f1e0ff */
[----:B------:R1:W-:Y:S04]  /*16ee0*/  STL [R1+0x380], R13 ;  /* 0x0003800d01007387 */ /* 0x0003e80000100800 */
[----:B------:R3:W-:Y:S04]  /*16ef0*/  LDGSTS.E [R4+0xc80], [R8.64], P1 ;  /* 0x00c8000008047fae */ /* 0x0007e80008921844 */
[----:B------:R4:W-:Y:S04]  /*16f00*/  STL [R1+0x37c], R20 ;  /* 0x00037c1401007387 */ /* 0x0009e80000100800 */
[----:B------:R-:W2:Y:S01]  /*16f10*/  LDL.LU R217, [R1+0x3ec] ;  /* 0x0003ec0001d97983 */ /* 0x000ea20000300800 */
[----:B---3--:R-:W-:-:S03]  /*16f20*/  IMAD.MOV.U32 R8, RZ, RZ, R13 ;  /* 0x000000ffff087224 */ /* 0x008fc600078e000d */
[----:B-1----:R-:W3:Y:S04]  /*16f30*/  LDL.LU R13, [R1+0x3f0] ;  /* 0x0003f000010d7983 */ /* 0x002ee80000300800 */
[----:B------:R1:W-:Y:S04]  /*16f40*/  STL [R1+0x388], R12 ;  /* 0x0003880c01007387 */ /* 0x0003e80000100800 */
[----:B------:R-:W2:Y:S04]  /*16f50*/  LDL.LU R215, [R1+0x3f8] ;  /* 0x0003f80001d77983 */ /* 0x000ea80000300800 */
[----:B------:R-:W2:Y:S02]  /*16f60*/  LDL.LU R32, [R1+0x400] ;  /* 0x0004000001207983 */ /* 0x000ea40000300800 */
[----:B--2---:R-:W-:-:S05]  /*16f70*/  IMAD.X R17, R17, 0x1, R0, P0 ;  /* 0x0000000111117824 */ /* 0x004fca00000e0600 */
[----:B------:R2:W-:Y:S04]  /*16f80*/  STL [R1+0x384], R17 ;  /* 0x0003841101007387 */ /* 0x0005e80000100800 */
[----:B------:R-:W5:Y:S01]  /*16f90*/  LDL.LU R218, [R1+0x3f4] ;  /* 0x0003f40001da7983 */ /* 0x000f620000300800 */
[----:B------:R-:W-:-:S03]  /*16fa0*/  IMAD.MOV.U32 R9, RZ, RZ, R20 ;  /* 0x000000ffff097224 */ /* 0x000fc600078e0014 */
[----:B------:R-:W5:Y:S04]  /*16fb0*/  LDL.LU R33, [R1+0x3fc] ;  /* 0x0003fc0001217983 */ /* 0x000f680000300800 */
[----:B------:R-:W5:Y:S04]  /*16fc0*/  LDL.LU R28, [R1+0x404] ;  /* 0x00040400011c7983 */ /* 0x000f680000300800 */
[----:B----4-:R-:W4:Y:S01]  /*16fd0*/  LDL.LU R20, [R1+0x408] ;  /* 0x0004080001147983 */ /* 0x010f220000300800 */
[----:B------:R-:W-:Y:S03]  /*16fe0*/  HMMA.1688.F32.TF32 R148, R208, R18, R148 ;  /* 0x00000012d094723c */ /* 0x000fe60000081094 */
[----:B------:R-:W4:Y:S04]  /*16ff0*/  LDL.LU R29, [R1+0x46c] ;  /* 0x00046c00011d7983 */ /* 0x000f280000300800 */
[----:B------:R-:W4:Y:S04]  /*17000*/  LDL.LU R21, [R1+0x470] ;  /* 0x0004700001157983 */ /* 0x000f280000300800 */
[----:B------:R1:W-:Y:S02]  /*17010*/  LDGSTS.E [R4+0xd00], [R8.64], P1 ;  /* 0x00d0000008047fae */ /* 0x0003e40008921844 */
[----:B-1----:R-:W-:-:S02]  /*17020*/  MOV R8, R12 ;  /* 0x0000000c00087202 */ /* 0x002fc40000000f00 */
[----:B------:R-:W4:Y:S01]  /*17030*/  LDL.LU R12, [R1+0x478] ;  /* 0x00047800010c7983 */ /* 0x000f220000300800 */
[----:B------:R-:W-:-:S03]  /*17040*/  IMAD.MOV.U32 R9, RZ, RZ, R17 ;  /* 0x000000ffff097224 */ /* 0x000fc600078e0011 */
[----:B------:R-:W4:Y:S04]  /*17050*/  LDL.LU R216, [R1+0x480] ;  /* 0x0004800001d87983 */ /* 0x000f280000300800 */
[----:B------:R1:W-:Y:S01]  /*17060*/  LDGSTS.E [R4+0xd80], [R8.64], P1 ;  /* 0x00d8000008047fae */ /* 0x0003e20008921844 */
[----:B---3--:R-:W-:-:S05]  /*17070*/  IADD3 R13, P6, R13, R238, RZ ;  /* 0x000000ee0d0d7210 */ /* 0x008fca0007fde0ff */
[----:B--2---:R-:W-:Y:S01]  /*17080*/  IMAD.X R217, R217, 0x1, R0, P6 ;  /* 0x00000001d9d97824 */ /* 0x004fe200030e0600 */
[----:B------:R-:W-:Y:S01]  /*17090*/  STL [R1+0x3f0], R13 ;  /* 0x0003f00d01007387 */ /* 0x000fe20000100800 */
[----:B------:R-:W-:-:S03]  /*170a0*/  IADD3 R215, P4, R215, R238, RZ ;  /* 0x000000eed7d77210 */ /* 0x000fc60007f9e0ff */
[----:B------:R-:W2:Y:S01]  /*170b0*/  LDL.LU R17, [R1+0x474] ;  /* 0x0004740001117983 */ /* 0x000ea20000300800 */
[----:B------:R-:W-:-:S03]  /*170c0*/  IADD3 R32, P6, R32, R238, RZ ;  /* 0x000000ee20207210 */ /* 0x000fc60007fde0ff */
[----:B------:R3:W-:Y:S01]  /*170d0*/  STL [R1+0x3ec], R217 ;  /* 0x0003ecd901007387 */ /* 0x0007e20000100800 */
[----:B-1----:R-:W-:-:S03]  /*170e0*/  IMAD.MOV.U32 R9, RZ, RZ, R217 ;  /* 0x000000ffff097224 */ /* 0x002fc600078e00d9 */
[----:B------:R-:W-:Y:S04]  /*170f0*/  STL.64 [R1+0x70], R148 ;  /* 0x0000709401007387 */ /* 0x000fe80000100a00 */
[----:B------:R-:W-:Y:S01]  /*17100*/  STL.64 [R1+0x78], R150 ;  /* 0x0000789601007387 */ /* 0x000fe20000100a00 */
[----:B------:R-:W-:-:S03]  /*17110*/  MOV R8, R13 ;  /* 0x0000000d00087202 */ /* 0x000fc60000000f00 */
[----:B------:R1:W-:Y:S04]  /*17120*/  STL [R1+0x3f8], R215 ;  /* 0x0003f8d701007387 */ /* 0x0003e80000100800 */
[----:B---3--:R-:W3:Y:S04]  /*17130*/  LDL.LU R217, [R1+0x47c] ;  /* 0x00047c0001d97983 */ /* 0x008ee80000300800 */
[----:B------:R1:W-:Y:S01]  /*17140*/  STL [R1+0x400], R32 ;  /* 0x0004002001007387 */ /* 0x0003e20000100800 */
[----:B-----5:R-:W-:-:S05]  /*17150*/  IMAD.X R218, R218, 0x1, R0, P4 ;  /* 0x00000001dada7824 */ /* 0x020fca00020e0600 */
[----:B------:R-:W-:Y:S04]  /*17160*/  STL [R1+0x3f4], R218 ;  /* 0x0003f4da01007387 */ /* 0x000fe80000100800 */
[----:B------:R-:W5:Y:S01]  /*17170*/  LDL.LU R13, [R1+0x488] ;  /* 0x00048800010d7983 */ /* 0x000f620000300800 */
[----:B------:R-:W-:-:S04]  /*17180*/  ISETP.GT.AND P0, PT, R3, 0xa, PT ;  /* 0x0000000a0300780c */ /* 0x000fc80003f04270 */
[----:B------:R-:W-:-:S04]  /*17190*/  SEL R5, RZ, 0x4, !P0 ;  /* 0x00000004ff057807 */ /* 0x000fc80004000000 */
[----:B------:R-:W-:-:S04]  /*171a0*/  SEL R5, R5, RZ, !P5 ;  /* 0x000000ff05057207 */ /* 0x000fc80006800000 */
[----:B------:R-:W-:Y:S01]  /*171b0*/  ISETP.NE.U32.AND P3, PT, R5, RZ, PT ;  /* 0x000000ff0500720c */ /* 0x000fe20003f65070 */
[----:B------:R-:W-:Y:S01]  /*171c0*/  IMAD.X R33, R33, 0x1, R0, P6 ;  /* 0x0000000121217824 */ /* 0x000fe200030e0600 */
[-C--:B----4-:R-:W-:Y:S02]  /*171d0*/  IADD3 R20, P4, R20, R238.reuse, RZ ;  /* 0x000000ee14147210 */ /* 0x090fe40007f9e0ff */
[----:B------:R-:W-:Y:S02]  /*171e0*/  ISETP.GT.AND P0, PT, R3, 0xe, PT ;  /* 0x0000000e0300780c */ /* 0x000fe40003f04270 */
[----:B------:R-:W-:-:S07]  /*171f0*/  IADD3 R21, P6, R21, R238, RZ ;  /* 0x000000ee15157210 */ /* 0x000fce0007fde0ff */
[----:B------:R4:W-:Y:S01]  /*17200*/  LDGSTS.E [R4+0x1400], [R8.64], P3 ;  /* 0x0140000008047fae */ /* 0x0009e20009921844 */
[----:B------:R-:W-:Y:S01]  /*17210*/  IMAD.X R28, R28, 0x1, R0, P4 ;  /* 0x000000011c1c7824 */ /* 0x000fe200020e0600 */
[----:B------:R-:W-:Y:S01]  /*17220*/  SEL R5, RZ, 0x4, !P0 ;  /* 0x00000004ff057807 */ /* 0x000fe20004000000 */
[----:B----4-:R-:W-:Y:S02]  /*17230*/  IMAD.MOV.U32 R8, RZ, RZ, R215 ;  /* 0x000000ffff087224 */ /* 0x010fe400078e00d7 */
[----:B-1----:R-:W4:Y:S04]  /*17240*/  LDL.LU R215, [R1+0x484] ;  /* 0x0004840001d77983 */ /* 0x002f280000300800 */
[----:B------:R-:W-:Y:S01]  /*17250*/  STL [R1+0x408], R20 ;  /* 0x0004081401007387 */ /* 0x000fe20000100800 */
[----:B------:R-:W-:-:S03]  /*17260*/  MOV R9, R218 ;  /* 0x000000da00097202 */ /* 0x000fc60000000f00 */
[----:B------:R1:W-:Y:S04]  /*17270*/  STL [R1+0x3fc], R33 ;  /* 0x0003fc2101007387 */ /* 0x0003e80000100800 */
[----:B------:R-:W4:Y:S04]  /*17280*/  LDL.LU R150, [R1+0x4f0] ;  /* 0x0004f00001967983 */ /* 0x000f280000300800 */
[----:B------:R-:W4:Y:S04]  /*17290*/  LDL.LU R148, [R1+0x4f8] ;  /* 0x0004f80001947983 */ /* 0x000f280000300800 */
[----:B------:R-:W4:Y:S01]  /*172a0*/  LDL.LU R151, [R1+0x4ec] ;  /* 0x0004ec0001977983 */ /* 0x000f220000300800 */
[----:B------:R-:W-:-:S03]  /*172b0*/  SEL R5, R5, RZ, !P5 ;  /* 0x000000ff05057207 */ /* 0x000fc60006800000 */
[----:B------:R1:W-:Y:S01]  /*172c0*/  LDGSTS.E [R4+0x1480], [R8.64], P3 ;  /* 0x0148000008047fae */ /* 0x0003e20009921844 */
[----:B------:R-:W-:-:S03]  /*172d0*/  ISETP.GT.AND P0, PT, R3, 0x12, PT ;  /* 0x000000120300780c */ /* 0x000fc60003f04270 */
[----:B------:R-:W-:Y:S01]  /*172e0*/  STL [R1+0x470], R21 ;  /* 0x0004701501007387 */ /* 0x000fe20000100800 */
[----:B------:R-:W-:-:S03]  /*172f0*/  IADD3 R12, P4, R12, R238, RZ ;  /* 0x000000ee0c0c7210 */ /* 0x000fc60007f9e0ff */
[----:B------:R2:W-:Y:S01]  /*17300*/  STL [R1+0x404], R28 ;  /* 0x0004041c01007387 */ /* 0x0005e20000100800 */
[----:B------:R-:W-:Y:S01]  /*17310*/  IADD3.X R29, R29, R0, RZ, P6, !PT ;  /* 0x000000001d1d7210 */ /* 0x000fe200037fe4ff */
[----:B-1----:R-:W-:Y:S02]  /*17320*/  IMAD.MOV.U32 R8, RZ, RZ, R32 ;  /* 0x000000ffff087224 */ /* 0x002fe400078e0020 */
[----:B------:R-:W-:Y:S01]  /*17330*/  IMAD.MOV.U32 R9, RZ, RZ, R33 ;  /* 0x000000ffff097224 */ /* 0x000fe200078e0021 */
[----:B------:R-:W4:Y:S01]  /*17340*/  LDL.LU R32, [R1+0x500] ;  /* 0x0005000001207983 */ /* 0x000f220000300800 */
[----:B------:R-:W-:-:S03]  /*17350*/  ISETP.NE.U32.AND P2, PT, R5, RZ, PT ;  /* 0x000000ff0500720c */ /* 0x000fc60003f45070 */
[----:B------:R-:W4:Y:S01]  /*17360*/  LDL.LU R149, [R1+0x4f4] ;  /* 0x0004f40001957983 */ /* 0x000f220000300800 */
[----:B------:R-:W-:-:S03]  /*17370*/  SEL R5, RZ, 0x4, !P0 ;  /* 0x00000004ff057807 */ /* 0x000fc60004000000 */
[----:B------:R1:W-:Y:S01]  /*17380*/  LDGSTS.E [R4+0x1500], [R8.64], P3 ;  /* 0x0150000008047fae */ /* 0x0003e20009921844 */
[----:B------:R-:W-:-:S03]  /*17390*/  SEL R5, R5, RZ, !P5 ;  /* 0x000000ff05057207 */ /* 0x000fc60006800000 */
[----:B------:R-:W-:Y:S01]  /*173a0*/  STL [R1+0x478], R12 ;  /* 0x0004780c01007387 */ /* 0x000fe20000100800 */
[----:B------:R-:W-:-:S03]  /*173b0*/  ISETP.GT.AND P0, PT, R3, 0x16, PT ;  /* 0x000000160300780c */ /* 0x000fc60003f04270 */
[----:B------:R3:W-:Y:S01]  /*173c0*/  STL [R1+0x46c], R29 ;  /* 0x00046c1d01007387 */ /* 0x0007e20000100800 */
[----:B-1----:R-:W-:-:S03]  /*173d0*/  IMAD.MOV.U32 R8, RZ, RZ, R20 ;  /* 0x000000ffff087224 */ /* 0x002fc600078e0014 */
[----:B------:R-:W4:Y:S01]  /*173e0*/  LDL.LU R33, [R1+0x4fc] ;  /* 0x0004fc0001217983 */ /* 0x000f220000300800 */
[----:B------:R-:W-:-:S03]  /*173f0*/  IMAD.MOV.U32 R9, RZ, RZ, R28 ;  /* 0x000000ffff097224 */ /* 0x000fc600078e001c */
[----:B--2---:R-:W2:Y:S01]  /*17400*/  LDL.LU R28, [R1+0x508] ;  /* 0x00050800011c7983 */ /* 0x004ea20000300800 */
[----:B------:R-:W-:Y:S01]  /*17410*/  ISETP.NE.U32.AND P1, PT, R5, RZ, PT ;  /* 0x000000ff0500720c */ /* 0x000fe20003f25070 */
[----:B------:R-:W-:Y:S02]  /*17420*/  IMAD.X R17, R17, 0x1, R0, P4 ;  /* 0x0000000111117824 */ /* 0x000fe400020e0600 */
[----:B------:R1:W-:Y:S01]  /*17430*/  LDGSTS.E [R4+0x1580], [R8.64], P3 ;  /* 0x0158000008047fae */ /* 0x0003e20009921844 */
[----:B------:R-:W-:Y:S02]  /*17440*/  IADD3 R216, P3, R216, R238, RZ ;  /* 0x000000eed8d87210 */ /* 0x000fe40007f7e0ff */
[----:B------:R-:W-:Y:S01]  /*17450*/  SEL R5, RZ, 0x4, !P0 ;  /* 0x00000004ff057807 */ /* 0x000fe20004000000 */
[----:B------:R-:W2:Y:S01]  /*17460*/  LDL.LU R20, [R1+0x570] ;  /* 0x0005700001147983 */ /* 0x000ea20000300800 */
[----:B------:R-:W-:Y:S02]  /*17470*/  HMMA.1688.F32.TF32 R112, R84, R18, R104 ;  /* 0x000000125470723c */ /* 0x000fe40000081068 */
[----:B------:R-:W-:Y:S01]  /*17480*/  SEL R5, R5, RZ, !P5 ;  /* 0x000000ff05057207 */ /* 0x000fe20006800000 */
[----:B-1----:R-:W-:-:S02]  /*17490*/  IMAD.MOV.U32 R9, RZ, RZ, R29 ;  /* 0x000000ffff097224 */ /* 0x002fc400078e001d */
[----:B---3--:R-:W2:Y:S01]  /*174a0*/  LDL.LU R29, [R1+0x504] ;  /* 0x00050400011d7983 */ /* 0x008ea20000300800 */
[----:B------:R-:W-:-:S03]  /*174b0*/  MOV R8, R21 ;  /* 0x0000001500087202 */ /* 0x000fc60000000f00 */
[----:B------:R-:W-:Y:S01]  /*174c0*/  STL [R1+0x480], R216 ;  /* 0x000480d801007387 */ /* 0x000fe20000100800 */
[----:B------:R-:W-:-:S03]  /*174d0*/  IMAD.X R217, R217, 0x1, R0, P3 ;  /* 0x00000001d9d97824 */ /* 0x000fc600018e0600 */
[----:B------:R1:W-:Y:S01]  /*174e0*/  STL [R1+0x474], R17 ;  /* 0x0004741101007387 */ /* 0x0003e20000100800 */
[----:B------:R-:W-:-:S03]  /*174f0*/  ISETP.NE.U32.AND P0, PT, R5, RZ, PT ;  /* 0x000000ff0500720c */ /* 0x000fc60003f05070 */
[----:B------:R-:W2:Y:S04]  /*17500*/  LDL.LU R21, [R1+0x56c] ;  /* 0x00056c0001157983 */ /* 0x000ea80000300800 */
[----:B------:R-:W2:Y:S04]  /*17510*/  LDL.LU R18, [R1+0x578] ;  /* 0x0005780001127983 */ /* 0x000ea80000300800 */
[----:B------:R-:W2:Y:S04]  /*17520*/  LDL.LU R5, [R1+0x580] ;  /* 0x0005800001057983 */ /* 0x000ea80000300800 */
[----:B------:R-:W2:Y:S04]  /*17530*/  LDL.LU R19, [R1+0x574] ;  /* 0x0005740001137983 */ /* 0x000ea80000300800 */
[----:B------:R1:W-:Y:S02]  /*17540*/  LDGSTS.E [R4+0x1c00], [R8.64], P2 ;  /* 0x01c0000008047fae */ /* 0x0003e40009121844 */
[----:B-1----:R-:W-:Y:S01]  /*17550*/  MOV R9, R17 ;  /* 0x0000001100097202 */ /* 0x002fe20000000f00 */
[----:B------:R-:W-:-:S05]  /*17560*/  IMAD.MOV.U32 R8, RZ, RZ, R12 ;  /* 0x000000ffff087224 */ /* 0x000fca00078e000c */
[----:B------:R1:W-:Y:S01]  /*17570*/  LDGSTS.E [R4+0x1c80], [R8.64], P2 ;  /* 0x01c8000008047fae */ /* 0x0003e20009121844 */
[----:B-----5:R-:W-:-:S05]  /*17580*/  IADD3 R13, P4, R13, R238, RZ ;  /* 0x000000ee0d0d7210 */ /* 0x020fca0007f9e0ff */
[----:B------:R5:W-:Y:S04]  /*17590*/  STL [R1+0x488], R13 ;  /* 0x0004880d01007387 */ /* 0x000be80000100800 */
[----:B------:R-:W-:Y:S04]  /*175a0*/  STL [R1+0x47c], R217 ;  /* 0x00047cd901007387 */ /* 0x000fe80000100800 */
[----:B------:R-:W3:Y:S04]  /*175b0*/  LDL.LU R17, [R1+0x57c] ;  /* 0x00057c0001117983 */ /* 0x000ee80000300800 */
[----:B------:R-:W3:Y:S01]  /*175c0*/  LDL.LU R12, [R1+0x588] ;  /* 0x00058800010c7983 */ /* 0x000ee20000300800 */
[----:B-1----:R-:W-:-:S02]  /*175d0*/  IMAD.MOV.U32 R8, RZ, RZ, R216 ;  /* 0x000000ffff087224 */ /* 0x002fc400078e00d8 */
[----:B------:R-:W-:-:S05]  /*175e0*/  IMAD.MOV.U32 R9, RZ, RZ, R217 ;  /* 0x000000ffff097224 */ /* 0x000fca00078e00d9 */
[----:B------:R1:W-:Y:S01]  /*175f0*/  LDGSTS.E [R4+0x1d00], [R8.64], P2 ;  /* 0x01d0000008047fae */ /* 0x0003e20009121844 */
[----:B----4-:R-:W-:Y:S02]  /*17600*/  IMAD.X R215, R215, 0x1, R0, P4 ;  /* 0x00000001d7d77824 */ /* 0x010fe400020e0600 */
[----:B-1----:R-:W-:Y:S02]  /*17610*/  IMAD.MOV.U32 R8, RZ, RZ, R13 ;  /* 0x000000ffff087224 */ /* 0x002fe400078e000d */
[----:B------:R-:W-:-:S05]  /*17620*/  IMAD.MOV.U32 R9, RZ, RZ, R215 ;  /* 0x000000ffff097224 */ /* 0x000fca00078e00d7 */
[----:B------:R1:W-:Y:S01]  /*17630*/  LDGSTS.E [R4+0x1d80], [R8.64], P2 ;  /* 0x01d8000008047fae */ /* 0x0003e20009121844 */
[-C--:B------:R-:W-:Y:S02]  /*17640*/  IADD3 R150, P3, R150, R238.reuse, RZ ;  /* 0x000000ee96967210 */ /* 0x080fe40007f7e0ff */
[----:B------:R-:W-:-:S03]  /*17650*/  IADD3 R148, P4, R148, R238, RZ ;  /* 0x000000ee94947210 */ /* 0x000fc60007f9e0ff */
[----:B------:R-:W-:Y:S01]  /*17660*/  STL [R1+0x4f0], R150 ;  /* 0x0004f09601007387 */ /* 0x000fe20000100800 */
[----:B------:R-:W-:-:S03]  /*17670*/  IADD3.X R151, R151, R0, RZ, P3, !PT ;  /* 0x0000000097977210 */ /* 0x000fc60001ffe4ff */
[----:B------:R-:W-:Y:S01]  /*17680*/  STL [R1+0x484], R215 ;  /* 0x000484d701007387 */ /* 0x000fe20000100800 */
[----:B-1----:R-:W-:-:S03]  /*17690*/  MOV R8, R150 ;  /* 0x0000009600087202 */ /* 0x002fc60000000f00 */
[----:B-----5:R-:W4:Y:S01]  /*176a0*/  LDL.LU R13, [R1+0x584] ;  /* 0x00058400010d7983 */ /* 0x020f220000300800 */
[----:B------:R-:W-:-:S05]  /*176b0*/  IMAD.MOV.U32 R9, RZ, RZ, R151 ;  /* 0x000000ffff097224 */ /* 0x000fca00078e0097 */
[----:B------:R1:W-:Y:S01]  /*176c0*/  LDGSTS.E [R4+0x2400], [R8.64], P1 ;  /* 0x0240000008047fae */ /* 0x0003e20008921844 */
[----:B------:R-:W-:Y:S01]  /*176d0*/  IADD3 R32, P2, R32, R238, RZ ;  /* 0x000000ee20207210 */ /* 0x000fe20007f5e0ff */
[----:B------:R-:W-:Y:S02]  /*176e0*/  IMAD.X R149, R149, 0x1, R0, P4 ;  /* 0x0000000195957824 */ /* 0x000fe400020e0600 */
[----:B-1----:R-:W-:-:S03]  /*176f0*/  IMAD.MOV.U32 R8, RZ, RZ, R148 ;  /* 0x000000ffff087224 */ /* 0x002fc600078e0094 */
[----:B------:R-:W-:-:S05]  /*17700*/  MOV R9, R149 ;  /* 0x0000009500097202 */ /* 0x000fca0000000f00 */
[----:B------:R1:W-:Y:S01]  /*17710*/  LDGSTS.E [R4+0x2480], [R8.64], P1 ;  /* 0x0248000008047fae */ /* 0x0003e20008921844 */
[----:B------:R-:W-:Y:S01]  /*17720*/  IMAD.X R33, R33, 0x1, R0, P2 ;  /* 0x0000000121217824 */ /* 0x000fe200010e0600 */
[-C--:B--2---:R-:W-:Y:S01]  /*17730*/  IADD3 R28, P3, R28, R238.reuse, RZ ;  /* 0x000000ee1c1c7210 */ /* 0x084fe20007f7e0ff */
[----:B-1----:R-:W-:Y:S02]  /*17740*/  IMAD.MOV.U32 R8, RZ, RZ, R32 ;  /* 0x000000ffff087224 */ /* 0x002fe400078e0020 */
[----:B------:R-:W-:Y:S01]  /*17750*/  IMAD.MOV.U32 R9, RZ, RZ, R33 ;  /* 0x000000ffff097224 */ /* 0x000fe200078e0021 */
[----:B------:R-:W-:Y:S04]  /*17760*/  STL [R1+0x4f8], R148 ;  /* 0x0004f89401007387 */ /* 0x000fe80000100800 */
[----:B------:R1:W-:Y:S01]  /*17770*/  LDGSTS.E [R4+0x2500], [R8.64], P1 ;  /* 0x0250000008047fae */ /* 0x0003e20008921844 */
[----:B------:R-:W-:-:S03]  /*17780*/  IADD3 R20, P2, R20, R238, RZ ;  /* 0x000000ee14147210 */ /* 0x000fc60007f5e0ff */
[----:B------:R-:W-:Y:S01]  /*17790*/  STL [R1+0x4ec], R151 ;  /* 0x0004ec9701007387 */ /* 0x000fe20000100800 */
[----:B------:R-:W-:Y:S02]  /*177a0*/  IMAD.X R29, R29, 0x1, R0, P3 ;  /* 0x000000011d1d7824 */ /* 0x000fe400018e0600 */
[----:B-1----:R-:W-:Y:S02]  /*177b0*/  IMAD.MOV.U32 R8, RZ, RZ, R28 ;  /* 0x000000ffff087224 */ /* 0x002fe400078e001c */
[----:B------:R-:W-:Y:S01]  /*177c0*/  IMAD.MOV.U32 R9, RZ, RZ, R29 ;  /* 0x000000ffff097224 */ /* 0x000fe200078e001d */
[----:B------:R-:W-:Y:S04]  /*177d0*/  STL [R1+0x500], R32 ;  /* 0x0005002001007387 */ /* 0x000fe80000100800 */
[----:B------:R-:W-:Y:S01]  /*177e0*/  STL [R1+0x4f4], R149 ;  /* 0x0004f49501007387 */ /* 0x000fe20000100800 */
[----:B------:R-:W-:-:S03]  /*177f0*/  IADD3.X R21, R21, R0, RZ, P2, !PT ;  /* 0x0000000015157210 */ /* 0x000fc600017fe4ff */
[----:B------:R-:W-:Y:S01]  /*17800*/  STL [R1+0x508], R28 ;  /* 0x0005081c01007387 */ /* 0x000fe20000100800 */
[----:B------:R-:W-:-:S03]  /*17810*/  IADD3 R18, P3, R18, R238, RZ ;  /* 0x000000ee12127210 */ /* 0x000fc60007f7e0ff */
[----:B------:R1:W-:Y:S01]  /*17820*/  LDGSTS.E [R4+0x2580], [R8.64], P1 ;  /* 0x0258000008047fae */ /* 0x0003e20008921844 */
[----:B------:R-:W-:-:S03]  /*17830*/  IADD3 R5, P1, R5, R238, RZ ;  /* 0x000000ee05057210 */ /* 0x000fc60007f3e0ff */
[----:B------:R-:W-:Y:S01]  /*17840*/  STL [R1+0x4fc], R33 ;  /* 0x0004fc2101007387 */ /* 0x000fe20000100800 */
[----:B------:R-:W-:-:S03]  /*17850*/  IMAD.X R19, R19, 0x1, R0, P3 ;  /* 0x0000000113137824 */ /* 0x000fc600018e0600 */
[----:B------:R2:W-:Y:S04]  /*17860*/  STL [R1+0x570], R20 ;  /* 0x0005701401007387 */ /* 0x0005e80000100800 */
[----:B------:R-:W-:Y:S01]  /*17870*/  STL [R1+0x504], R29 ;  /* 0x0005041d01007387 */ /* 0x000fe20000100800 */
[----:B-1----:R-:W-:Y:S01]  /*17880*/  MOV R8, R20 ;  /* 0x0000001400087202 */ /* 0x002fe20000000f00 */
[----:B------:R-:W-:Y:S02]  /*17890*/  IMAD.MOV.U32 R9, RZ, RZ, R21 ;  /* 0x000000ffff097224 */ /* 0x000fe400078e0015 */
[----:B------:R1:W-:Y:S04]  /*178a0*/  STL [R1+0x578], R18 ;  /* 0x0005781201007387 */ /* 0x0003e80000100800 */
[----:B------:R-:W-:Y:S04]  /*178b0*/  STL [R1+0x56c], R21 ;  /* 0x00056c1501007387 */ /* 0x000fe80000100800 */
[----:B------:R-:W-:Y:S04]  /*178c0*/  STL [R1+0x580], R5 ;  /* 0x0005800501007387 */ /* 0x000fe80000100800 */
[----:B------:R-:W-:Y:S04]  /*178d0*/  STL [R1+0x574], R19 ;  /* 0x0005741301007387 */ /* 0x000fe80000100800 */
[----:B--2---:R-:W2:Y:S04]  /*178e0*/  LDL.LU R20, [R1+0x5f0] ;  /* 0x0005f00001147983 */ /* 0x004ea80000300800 */
[----:B------:R5:W-:Y:S02]  /*178f0*/  LDGSTS.E [R4+0x2c00], [R8.64], P0 ;  /* 0x02c0000008047fae */ /* 0x000be40008121844 */
[----:B-----5:R-:W-:-:S02]  /*17900*/  IMAD.MOV.U32 R8, RZ, RZ, R18 ;  /* 0x000000ffff087224 */ /* 0x020fc400078e0012 */
[----:B---3--:R-:W-:Y:S01]  /*17910*/  IMAD.X R17, R17, 0x1, R0, P1 ;  /* 0x0000000111117824 */ /* 0x008fe200008e0600 */
[----:B------:R-:W-:-:S05]  /*17920*/  IADD3 R12, P2, R12, R238, RZ ;  /* 0x000000ee0c0c7210 */ /* 0x000fca0007f5e0ff */
[----:B------:R-:W-:Y:S04]  /*17930*/  STL [R1+0x588], R12 ;  /* 0x0005880c01007387 */ /* 0x000fe80000100800 */
[----:B------:R-:W-:Y:S04]  /*17940*/  STL [R1+0x57c], R17 ;  /* 0x00057c1101007387 */ /* 0x000fe80000100800 */
[----:B-1----:R-:W3:Y:S04]  /*17950*/  LDL.LU R18, [R1+0x5f8] ;  /* 0x0005f80001127983 */ /* 0x002ee80000300800 */
[----:B------:R-:W5:Y:S01]  /*17960*/  LDL.LU R150, [R1+0x5ec] ;  /* 0x0005ec0001967983 */ /* 0x000f620000300800 */
[----:B------:R-:W-:-:S03]  /*17970*/  MOV R9, R19 ;  /* 0x0000001300097202 */ /* 0x000fc60000000f00 */
[----:B------:R-:W5:Y:S04]  /*17980*/  LDL.LU R33, [R1+0x600] ;  /* 0x0006000001217983 */ /* 0x000f680000300800 */
[----:B------:R1:W-:Y:S02]  /*17990*/  LDGSTS.E [R4+0x2c80], [R8.64], P0 ;  /* 0x02c8000008047fae */ /* 0x0003e40008121844 */
[----:B-1----:R-:W-:Y:S02]  /*179a0*/  IMAD.MOV.U32 R8, RZ, RZ, R5 ;  /* 0x000000ffff087224 */ /* 0x002fe400078e0005 */
[----:B------:R-:W-:-:S05]  /*179b0*/  IMAD.MOV.U32 R9, RZ, RZ, R17 ;  /* 0x000000ffff097224 */ /* 0x000fca00078e0011 */
[----:B------:R1:W-:Y:S01]  /*179c0*/  LDGSTS.E [R4+0x2d00], [R8.64], P0 ;  /* 0x02d0000008047fae */ /* 0x0003e20008121844 */
[----:B----4-:R-:W-:-:S05]  /*179d0*/  IMAD.X R13, R13, 0x1, R0, P2 ;  /* 0x000000010d0d7824 */ /* 0x010fca00010e0600 */
[----:B------:R4:W-:Y:S04]  /*179e0*/  STL [R1+0x584], R13 ;  /* 0x0005840d01007387 */ /* 0x0009e80000100800 */
[----:B------:R-:W5:Y:S01]  /*179f0*/  LDL.LU R149, [R1+0x5f4] ;  /* 0x0005f40001957983 */ /* 0x000f620000300800 */
[----:B-1----:R-:W-:-:S03]  /*17a00*/  IMAD.MOV.U32 R9, RZ, RZ, R13 ;  /* 0x000000ffff097224 */ /* 0x002fc600078e000d */
[----:B------:R-:W5:Y:S04]  /*17a10*/  LDL.LU R148, [R1+0x5fc] ;  /* 0x0005fc0001947983 */ /* 0x000f680000300800 */
[----:B------:R-:W5:Y:S04]  /*17a20*/  LDL.LU R32, [R1+0x604] ;  /* 0x0006040001207983 */ /* 0x000f680000300800 */
[----:B----4-:R-:W4:Y:S01]  /*17a30*/  LDL.LU R13, [R1+0x608] ;  /* 0x00060800010d7983 */ /* 0x010f220000300800 */
[----:B------:R-:W-:Y:S03]  /*17a40*/  HMMA.1688.F32.TF32 R152, R208, R14, R152 ;  /* 0x0000000ed098723c */ /* 0x000fe60000081098 */
[----:B------:R-:W4:Y:S04]  /*17a50*/  LDL.LU R29, [R1+0x66c] ;  /* 0x00066c00011d7983 */ /* 0x000f280000300800 */
[----:B------:R-:W4:Y:S04]  /*17a60*/  LDL.LU R17, [R1+0x670] ;  /* 0x0006700001117983 */ /* 0x000f280000300800 */
[----:B------:R-:W4:Y:S04]  /*17a70*/  LDL.LU R21, [R1+0x678] ;  /* 0x0006780001157983 */ /* 0x000f280000300800 */
[----:B------:R-:W4:Y:S01]  /*17a80*/  LDL.LU R19, [R1+0x680] ;  /* 0x0006800001137983 */ /* 0x000f220000300800 */
[----:B--2---:R-:W-:-:S05]  /*17a90*/  IADD3 R20, P2, R20, R238, RZ ;  /* 0x000000ee14147210 */ /* 0x004fca0007f5e0ff */
[----:B------:R1:W-:Y:S01]  /*17aa0*/  STL [R1+0x5f0], R20 ;  /* 0x0005f01401007387 */ /* 0x0003e20000100800 */
[----:B---3--:R-:W-:Y:S01]  /*17ab0*/  IADD3 R18, P6, R18, R238, RZ ;  /* 0x000000ee12127210 */ /* 0x008fe20007fde0ff */
[----:B-----5:R-:W-:-:S04]  /*17ac0*/  IMAD.X R150, R150, 0x1, R0, P2 ;  /* 0x0000000196967824 */ /* 0x020fc800010e0600 */
[----:B------:R2:W-:Y:S04]  /*17ad0*/  STL [R1+0x5f8], R18 ;  /* 0x0005f81201007387 */ /* 0x0005e80000100800 */
[----:B------:R-:W-:Y:S04]  /*17ae0*/  STL [R1+0x5ec], R150 ;  /* 0x0005ec9601007387 */ /* 0x000fe80000100800 */
[----:B------:R-:W-:Y:S04]  /*17af0*/  STL.64 [R1+0x40], R152 ;  /* 0x0000409801007387 */ /* 0x000fe80000100a00 */
[----:B------:R-:W-:Y:S04]  /*17b00*/  STL.64 [R1+0x48], R154 ;  /* 0x0000489a01007387 */ /* 0x000fe80000100a00 */
[----:B------:R-:W3:Y:S01]  /*17b10*/  LDL.LU R28, [R1+0x674] ;  /* 0x00067400011c7983 */ /* 0x000ee20000300800 */
[----:B------:R-:W-:-:S02]  /*17b20*/  ISETP.GT.AND P1, PT, R3, 0x1a, PT ;  /* 0x0000001a0300780c */ /* 0x000fc40003f24270 */
[----:B------:R-:W-:Y:S02]  /*17b30*/  MOV R8, R12 ;  /* 0x0000000c00087202 */ /* 0x000fe40000000f00 */
[----:B------:R-:W-:Y:S01]  /*17b40*/  SEL R5, RZ, 0x4, !P1 ;  /* 0x00000004ff057807 */ /* 0x000fe20004800000 */
[----:B------:R-:W5:Y:S01]  /*17b50*/  LDL.LU R12, [R1+0x688] ;  /* 0x00068800010c7983 */ /* 0x000f620000300800 */
[----:B------:R-:W-:Y:S02]  /*17b60*/  ISETP.GT.AND P1, PT, R3, 0x1e, PT ;  /* 0x0000001e0300780c */ /* 0x000fe40003f24270 */
[----:B------:R-:W-:Y:S01]  /*17b70*/  SEL R5, R5, RZ, !P5 ;  /* 0x000000ff05057207 */ /* 0x000fe20006800000 */
[----:B------:R1:W-:Y:S01]  /*17b80*/  LDGSTS.E [R4+0x2d80], [R8.64], P0 ;  /* 0x02d8000008047fae */ /* 0x0003e20008121844 */
[----:B------:R-:W-:Y:S02]  /*17b90*/  ISETP.GT.AND P0, PT, R3, 0x3, PT ;  /* 0x000000030300780c */ /* 0x000fe40003f04270 */
[----:B------:R-:W-:-:S02]  /*17ba0*/  ISETP.NE.U32.AND P3, PT, R5, RZ, PT ;  /* 0x000000ff0500720c */ /* 0x000fc40003f65070 */
[----:B-1----:R-:W-:-:S04]  /*17bb0*/  SEL R8, RZ, 0x4, !P1 ;  /* 0x00000004ff087807 */ /* 0x002fc80004800000 */
[----:B------:R-:W-:Y:S02]  /*17bc0*/  SEL R5, R8, RZ, !P5 ;  /* 0x000000ff08057207 */ /* 0x000fe40006800000 */
[----:B------:R-:W-:Y:S02]  /*17bd0*/  SEL R8, RZ, 0x4, !P0 ;  /* 0x00000004ff087807 */ /* 0x000fe40004000000 */
[----:B------:R-:W-:Y:S02]  /*17be0*/  ISETP.GT.AND P1, PT, R3, 0x7, PT ;  /* 0x000000070300780c */ /* 0x000fe40003f24270 */
[----:B------:R-:W-:Y:S02]  /*17bf0*/  SEL R8, R8, RZ, !P5 ;  /* 0x000000ff08087207 */ /* 0x000fe40006800000 */
[----:B------:R-:W-:Y:S01]  /*17c00*/  IADD3 R33, P4, R33, R238, RZ ;  /* 0x000000ee21217210 */ /* 0x000fe20007f9e0ff */
[----:B------:R-:W-:Y:S01]  /*17c10*/  IMAD.X R149, R149, 0x1, R0, P6 ;  /* 0x0000000195957824 */ /* 0x000fe200030e0600 */
[----:B------:R-:W-:-:S02]  /*17c20*/  ISETP.NE.U32.AND P0, PT, R5, RZ, PT ;  /* 0x000000ff0500720c */ /* 0x000fc40003f05070 */
[----:B------:R-:W-:Y:S01]  /*17c30*/  SEL R5, RZ, 0x4, !P1 ;  /* 0x00000004ff057807 */ /* 0x000fe20004800000 */
[----:B------:R-:W-:Y:S01]  /*17c40*/  IMAD.MOV.U32 R9, RZ, RZ, R150 ;  /* 0x000000ffff097224 */ /* 0x000fe200078e0096 */
[----:B------:R-:W-:Y:S01]  /*17c50*/  ISETP.NE.U32.AND P1, PT, R8, RZ, PT ;  /* 0x000000ff0800720c */ /* 0x000fe20003f25070 */
[----:B------:R-:W-:Y:S01]  /*17c60*/  IMAD.X R148, R148, 0x1, R0, P4 ;  /* 0x0000000194947824 */ /* 0x000fe200020e0600 */
[----:B------:R-:W-:Y:S02]  /*17c70*/  MOV R8, R20 ;  /* 0x0000001400087202 */ /* 0x000fe40000000f00 */
[----:B----4-:R-:W-:Y:S01]  /*17c80*/  IADD3 R13, P6, R13, R238, RZ ;  /* 0x000000ee0d0d7210 */ /* 0x010fe20007fde0ff */
[----:B------:R-:W4:Y:S04]  /*17c90*/  LDL.LU R20, [R1+0x67c] ;  /* 0x00067c0001147983 */ /* 0x000f280000300800 */
[----:B------:R-:W-:Y:S04]  /*17ca0*/  STL [R1+0x600], R33 ;  /* 0x0006002101007387 */ /* 0x000fe80000100800 */
[----:B------:R-:W-:Y:S04]  /*17cb0*/  STL [R1+0x5f4], R149 ;  /* 0x0005f49501007387 */ /* 0x000fe80000100800 */
[----:B------:R-:W4:Y:S04]  /*17cc0*/  LDL.LU R14, [R1+0x310] ;  /* 0x00031000010e7983 */ /* 0x000f280000300800 */
[----:B------:R1:W-:Y:S04]  /*17cd0*/  LDGSTS.E [R4+0x3400], [R8.64], P3 ;  /* 0x0340000008047fae */ /* 0x0003e80009921844 */
[----:B------:R2:W-:Y:S04]  /*17ce0*/  STL [R1+0x608], R13 ;  /* 0x0006080d01007387 */ /* 0x0005e80000100800 */
[----:B------:R-:W-:Y:S01]  /*17cf0*/  STL [R1+0x5fc], R148 ;  /* 0x0005fc9401007387 */ /* 0x000fe20000100800 */
[----:B-1----:R-:W-:-:S03]  /*17d00*/  IMAD.MOV.U32 R8, RZ, RZ, R18 ;  /* 0x000000ffff087224 */ /* 0x002fc600078e0012 */
[----:B--2---:R-:W3:Y:S01]  /*17d10*/  LDL.LU R18, [R1+0x684] ;  /* 0x0006840001127983 */ /* 0x004ee20000300800 */
[----:B------:R-:W-:Y:S01]  /*17d20*/  MOV R9, R149 ;  /* 0x0000009500097202 */ /* 0x000fe20000000f00 */
[----:B------:R-:W-:-:S04]  /*17d30*/  IMAD.X R32, R32, 0x1, R0, P6 ;  /* 0x0000000120207824 */ /* 0x000fc800030e0600 */
[----:B------:R1:W-:Y:S01]  /*17d40*/  LDGSTS.E [R4+0x3480], [R8.64], P3 ;  /* 0x0348000008047fae */ /* 0x0003e20009921844 */
[----:B------:R-:W-:Y:S02]  /*17d50*/  SEL R5, R5, RZ, !P5 ;  /* 0x000000ff05057207 */ /* 0x000fe40006800000 */
[----:B------:R-:W-:Y:S01]  /*17d60*/  ISETP.GT.AND P4, PT, R3, 0xb, PT ;  /* 0x0000000b0300780c */ /* 0x000fe20003f84270 */
[----:B------:R-:W-:Y:S01]  /*17d70*/  STL [R1+0x604], R32 ;  /* 0x0006042001007387 */ /* 0x000fe20000100800 */
[----:B-1----:R-:W-:-:S03]  /*17d80*/  IMAD.MOV.U32 R8, RZ, RZ, R33 ;  /* 0x000000ffff087224 */ /* 0x002fc600078e0021 */
[----:B------:R-:W3:Y:S01]  /*17d90*/  LDL.LU R15, [R1+0x30c] ;  /* 0x00030c00010f7983 */ /* 0x000ee20000300800 */
[----:B------:R-:W-:Y:S01]  /*17da0*/  IMAD.MOV.U32 R9, RZ, RZ, R148 ;  /* 0x000000ffff097224 */ /* 0x000fe200078e0094 */
[----:B------:R-:W-:-:S04]  /*17db0*/  ISETP.NE.U32.AND P2, PT, R5, RZ, PT ;  /* 0x000000ff0500720c */ /* 0x000fc80003f45070 */
[----:B------:R1:W-:Y:S01]  /*17dc0*/  LDGSTS.E [R4+0x3500], [R8.64], P3 ;  /* 0x0350000008047fae */ /* 0x0003e20009921844 */
[----:B------:R-:W-:Y:S02]  /*17dd0*/  SEL R5, RZ, 0x4, !P4 ;  /* 0x00000004ff057807 */ /* 0x000fe40006000000 */
[----:B------:R-:W-:Y:S02]  /*17de0*/  IADD3 R17, P4, R17, R238, RZ ;  /* 0x000000ee11117210 */ /* 0x000fe40007f9e0ff */
[----:B-1----:R-:W-:Y:S01]  /*17df0*/  MOV R8, R13 ;  /* 0x0000000d00087202 */ /* 0x002fe20000000f00 */
[----:B------:R-:W-:Y:S01]  /*17e00*/  IMAD.MOV.U32 R9, RZ, RZ, R32 ;  /* 0x000000ffff097224 */ /* 0x000fe200078e0020 */
[----:B------:R-:W3:Y:S01]  /*17e10*/  LDL.LU R13, [R1+0x318] ;  /* 0x00031800010d7983 */ /* 0x000ee20000300800 */
[----:B------:R-:W-:-:S03]  /*17e20*/  IMAD.X R29, R29, 0x1, R0, P4 ;  /* 0x000000011d1d7824 */ /* 0x000fc600020e0600 */
[----:B------:R1:W-:Y:S01]  /*17e30*/  LDGSTS.E [R4+0x3580], [R8.64], P3 ;  /* 0x0358000008047fae */ /* 0x0003e20009921844 */
[-C--:B------:R-:W-:Y:S02]  /*17e40*/  IADD3 R21, P3, R21, R238.reuse, RZ ;  /* 0x000000ee15157210 */ /* 0x080fe40007f7e0ff */
[----:B------:R-:W-:Y:S01]  /*17e50*/  IADD3 R19, P6, R19, R238, RZ ;  /* 0x000000ee13137210 */ /* 0x000fe20007fde0ff */
[----:B------:R1:W-:Y:S04]  /*17e60*/  STL [R1+0x670], R17 ;  /* 0x0006701101007387 */ /* 0x0003e80000100800 */
[----:B------:R-:W3:Y:S04]  /*17e70*/  LDL.LU R151, [R1+0x320] ;  /* 0x0003200001977983 */ /* 0x000ee80000300800 */
[----:B------:R-:W-:Y:S01]  /*17e80*/  STL [R1+0x678], R21 ;  /* 0x0006781501007387 */ /* 0x000fe20000100800 */
[----:B-1----:R-:W-:-:S03]  /*17e90*/  MOV R8, R17 ;  /* 0x0000001100087202 */ /* 0x002fc60000000f00 */
[----:B------:R1:W-:Y:S04]  /*17ea0*/  STL [R1+0x66c], R29 ;  /* 0x00066c1d01007387 */ /* 0x0003e80000100800 */
[----:B------:R-:W3:Y:S04]  /*17eb0*/  LDL.LU R17, [R1+0x314] ;  /* 0x0003140001117983 */ /* 0x000ee80000300800 */
[----:B------:R-:W-:Y:S01]  /*17ec0*/  STL [R1+0x680], R19 ;  /* 0x0006801301007387 */ /* 0x000fe20000100800 */
[----:B---3--:R-:W-:-:S05]  /*17ed0*/  IMAD.X R28, R28, 0x1, R0, P3 ;  /* 0x000000011c1c7824 */ /* 0x008fca00018e0600 */
[----:B------:R3:W-:Y:S04]  /*17ee0*/  STL [R1+0x674], R28 ;  /* 0x0006741c01007387 */ /* 0x0007e80000100800 */
[----:B------:R-:W2:Y:S04]  /*17ef0*/  LDL.LU R149, [R1+0x328] ;  /* 0x0003280001957983 */ /* 0x000ea80000300800 */
[----:B------:R-:W2:Y:S01]  /*17f00*/  LDL.LU R152, [R1+0x31c] ;  /* 0x00031c0001987983 */ /* 0x000ea20000300800 */
[----:B-----5:R-:W-:-:S05]  /*17f10*/  IADD3 R12, P3, R12, R238, RZ ;  /* 0x000000ee0c0c7210 */ /* 0x020fca0007f7e0ff */
[----:B------:R5:W-:Y:S01]  /*17f20*/  STL [R1+0x688], R12 ;  /* 0x0006880c01007387 */ /* 0x000be20000100800 */
[----:B------:R-:W-:Y:S01]  /*17f30*/  IMAD.MOV.U32 R9, RZ, RZ, R29 ;  /* 0x000000ffff097224 */ /* 0x000fe200078e001d */
[----:B------:R-:W-:Y:S04]  /*17f40*/  HMMA.1688.F32.TF32 R104, R84, R26, R96 ;  /* 0x0000001a5468723c */ /* 0x000fe80000081060 */
[----:B------:R1:W-:Y:S01]  /*17f50*/  LDGSTS.E [R4+0x3c00], [R8.64], P0 ;  /* 0x03c0000008047fae */ /* 0x0003e20008121844 */
[----:B----4-:R-:W-:-:S05]  /*17f60*/  IMAD.X R20, R20, 0x1, R0, P6 ;  /* 0x0000000114147824 */ /* 0x010fca00030e0600 */
[----:B------:R-:W-:Y:S01]  /*17f70*/  STL [R1+0x67c], R20 ;  /* 0x00067c1401007387 */ /* 0x000fe20000100800 */
[----:B------:R-:W-:-:S05]  /*17f80*/  IADD3 R14, P6, R14, R238, RZ ;  /* 0x000000ee0e0e7210 */ /* 0x000fca0007fde0ff */
[----:B------:R-:W-:Y:S04]  /*17f90*/  STL [R1+0x310], R14 ;  /* 0x0003100e01007387 */ /* 0x000fe80000100800 */
[----:B------:R-:W4:Y:S01]  /*17fa0*/  LDL.LU R150, [R1+0x324] ;  /* 0x0003240001967983 */ /* 0x000f220000300800 */
[----:B---3--:R-:W-:-:S05]  /*17fb0*/  IMAD.X R18, R18, 0x1, R0, P3 ;  /* 0x0000000112127824 */ /* 0x008fca00018e0600 */
[----:B------:R-:W-:Y:S04]  /*17fc0*/  STL [R1+0x684], R18 ;  /* 0x0006841201007387 */ /* 0x000fe80000100800 */
[----:B------:R-:W3:Y:S04]  /*17fd0*/  LDL.LU R148, [R1+0x38c] ;  /* 0x00038c0001947983 */ /* 0x000ee80000300800 */
[----:B------:R-:W3:Y:S01]  /*17fe0*/  LDL.LU R33, [R1+0x390] ;  /* 0x0003900001217983 */ /* 0x000ee20000300800 */
[----:B-1----:R-:W-:Y:S01]  /*17ff0*/  IMAD.MOV.U32 R8, RZ, RZ, R21 ;  /* 0x000000ffff087224 */ /* 0x002fe200078e0015 */
[----:B------:R-:W-:Y:S01]  /*18000*/  MOV R9, R28 ;  /* 0x0000001c00097202 */ /* 0x000fe20000000f00 */
[----:B------:R-:W-:Y:S01]  /*18010*/  HMMA.1688.F32.TF32 R96, R84, R34, R88 ;  /* 0x000000225460723c */ /* 0x000fe20000081058 */
[----:B------:R-:W3:Y:S01]  /*18020*/  LDL.LU R29, [R1+0x398] ;  /* 0x00039800011d7983 */ /* 0x000ee20000300800 */
[----:B------:R-:W-:-:S02]  /*18030*/  IMAD.SHL.U32 R252, R24, 0x4, RZ ;  /* 0x0000000418fc7824 */ /* 0x000fc400078e00ff */
[----:B------:R-:W-:Y:S01]  /*18040*/  IMAD.X R15, R15, 0x1, R0, P6 ;  /* 0x000000010f0f7824 */ /* 0x000fe200030e0600 */
[----:B------:R1:W-:Y:S03]  /*18050*/  LDGSTS.E [R4+0x3c80], [R8.64], P0 ;  /* 0x03c8000008047fae */ /* 0x0003e60008121844 */
[----:B------:R-:W-:Y:S08]  /*18060*/  HMMA.1688.F32.TF32 R88, R84, R10, R248 ;  /* 0x0000000a5458723c */ /* 0x000ff000000810f8 */
[----:B------:R-:W-:Y:S01]  /*18070*/  HMMA.1688.F32.TF32 R248, R208, R26, R156 ;  /* 0x0000001ad0f8723c */ /* 0x000fe2000008109c */
[----:B------:R-:W3:Y:S01]  /*18080*/  LDL.LU R27, [R1+0x3a0] ;  /* 0x0003a000011b7983 */ /* 0x000ee20000300800 */
[----:B-1----:R-:W-:Y:S01]  /*18090*/  IMAD.MOV.U32 R8, RZ, RZ, R19 ;  /* 0x000000ffff087224 */ /* 0x002fe200078e0013 */
[----:B------:R-:W-:-:S02]  /*180a0*/  MOV R9, R20 ;  /* 0x0000001400097202 */ /* 0x000fc40000000f00 */
[----:B------:R-:W3:Y:S01]  /*180b0*/  LDL.LU R24, [R1+0x3a8] ;  /* 0x0003a80001187983 */ /* 0x000ee20000300800 */
[----:B------:R-:W-:-:S03]  /*180c0*/  IADD3 R13, P3, R13, R238, RZ ;  /* 0x000000ee0d0d7210 */ /* 0x000fc60007f7e0ff */
[----:B------:R-:W3:Y:S04]  /*180d0*/  LDL.LU R32, [R1+0x394] ;  /* 0x0003940001207983 */ /* 0x000ee80000300800 */
[----:B------:R-:W-:Y:S04]  /*180e0*/  STL [R1+0x318], R13 ;  /* 0x0003180d01007387 */ /* 0x000fe80000100800 */
[----:B------:R1:W-:Y:S04]  /*180f0*/  LDGSTS.E [R4+0x3d00], [R8.64], P0 ;  /* 0x03d0000008047fae */ /* 0x0003e80008121844 */
[----:B------:R5:W-:Y:S04]  /*18100*/  STL [R1+0x30c], R15 ;  /* 0x00030c0f01007387 */ /* 0x000be80000100800 */
[----:B------:R-:W3:Y:S01]  /*18110*/  LDL.LU R28, [R1+0x39c] ;  /* 0x00039c00011c7983 */ /* 0x000ee20000300800 */
[----:B-1----:R-:W-:Y:S01]  /*18120*/  IMAD.MOV.U32 R8, RZ, RZ, R12 ;  /* 0x000000ffff087224 */ /* 0x002fe200078e000c */
[----:B------:R-:W-:Y:S01]  /*18130*/  SEL R5, R5, RZ, !P5 ;  /* 0x000000ff05057207 */ /* 0x000fe20006800000 */
[----:B------:R-:W-:Y:S01]  /*18140*/  IMAD.MOV.U32 R9, RZ, RZ, R18 ;  /* 0x000000ffff097224 */ /* 0x000fe200078e0012 */
[----:B------:R-:W-:Y:S01]  /*18150*/  LOP3.LUT R21, R252, 0x60, RZ, 0x3c, !PT ;  /* 0x00000060fc157812 */ /* 0x000fe200078e3cff */
[----:B------:R-:W-:Y:S01]  /*18160*/  IMAD.X R17, R17, 0x1, R0, P3 ;  /* 0x0000000111117824 */ /* 0x000fe200018e0600 */
[----:B------:R-:W3:Y:S04]  /*18170*/  LDL.LU R26, [R1+0x3a4] ;  /* 0x0003a400011a7983 */ /* 0x000ee80000300800 */
[----:B------:R1:W-:Y:S01]  /*18180*/  LDGSTS.E [R4+0x3d80], [R8.64], P0 ;  /* 0x03d8000008047fae */ /* 0x0003e20008121844 */
[----:B------:R-:W-:-:S02]  /*18190*/  IADD3 R151, P0, R151, R238, RZ ;  /* 0x000000ee97977210 */ /* 0x000fc40007f1e0ff */
[----:B------:R-:W-:Y:S01]  /*181a0*/  ISETP.NE.U32.AND P4, PT, R5, RZ, PT ;  /* 0x000000ff0500720c */ /* 0x000fe20003f85070 */
[----:B------:R-:W3:Y:S01]  /*181b0*/  LDL.LU R19, [R1+0x410] ;  /* 0x0004100001137983 */ /* 0x000ee20000300800 */
[----:B-----5:R-:W-:Y:S01]  /*181c0*/  LEA R12, R212, R21, 0xe ;  /* 0x00000015d40c7211 */ /* 0x020fe200078e70ff */
[----:B------:R-:W-:Y:S02]  /*181d0*/  IMAD.MOV.U32 R5, RZ, RZ, R15 ;  /* 0x000000ffff057224 */ /* 0x000fe400078e000f */
[----:B------:R-:W-:Y:S01]  /*181e0*/  STL [R1+0x320], R151 ;  /* 0x0003209701007387 */ /* 0x000fe20000100800 */
[----:B-1----:R-:W-:-:S03]  /*181f0*/  IMAD.MOV.U32 R4, RZ, RZ, R14 ;  /* 0x000000ffff047224 */ /* 0x002fc600078e000e */
[----:B------:R1:W-:Y:S04]  /*18200*/  STL [R1+0x314], R17 ;  /* 0x0003141101007387 */ /* 0x0003e80000100800 */
[----:B------:R-:W5:Y:S04]  /*18210*/  LDL.LU R15, [R1+0x418] ;  /* 0x00041800010f7983 */ /* 0x000f680000300800 */
[----:B------:R-:W5:Y:S04]  /*18220*/  LDL.LU R14, [R1+0x420] ;  /* 0x00042000010e7983 */ /* 0x000f680000300800 */
[----:B------:R-:W5:Y:S04]  /*18230*/  LDL.LU R20, [R1+0x40c] ;  /* 0x00040c0001147983 */ /* 0x000f680000300800 */
[----:B------:R1:W-:Y:S02]  /*18240*/  LDGSTS.E [R12+0x600], [R4.64], P1 ;  /* 0x00600000040c7fae */ /* 0x0003e40008921844 */
[----:B-1----:R-:W-:-:S02]  /*18250*/  IMAD.MOV.U32 R5, RZ, RZ, R17 ;  /* 0x000000ffff057224 */ /* 0x002fc400078e0011 */
[----:B------:R-:W-:-:S05]  /*18260*/  IMAD.MOV.U32 R4, RZ, RZ, R13 ;  /* 0x000000ffff047224 */ /* 0x000fca00078e000d */
[----:B------:R1:W-:Y:S01]  /*18270*/  LDGSTS.E [R12+0x680], [R4.64], P1 ;  /* 0x00680000040c7fae */ /* 0x0003e20008921844 */
[----:B--2---:R-:W-:Y:S02]  /*18280*/  IADD3 R149, P3, R149, R238, RZ ;  /* 0x000000ee95957210 */ /* 0x004fe40007f7e0ff */
[----:B------:R-:W-:-:S03]  /*18290*/  IADD3.X R152, R152, R0, RZ, P0, !PT ;  /* 0x0000000098987210 */ /* 0x000fc600007fe4ff */
[----:B------:R-:W-:Y:S04]  /*182a0*/  STL [R1+0x328], R149 ;  /* 0x0003289501007387 */ /* 0x000fe80000100800 */
[----:B------:R-:W-:Y:S04]  /*182b0*/  STL [R1+0x31c], R152 ;  /* 0x00031c9801007387 */ /* 0x000fe80000100800 */
[----:B------:R-:W2:Y:S04]  /*182c0*/  LDL.LU R17, [R1+0x414] ;  /* 0x0004140001117983 */ /* 0x000ea80000300800 */
[----:B------:R-:W2:Y:S04]  /*182d0*/  LDL.LU R18, [R1+0x41c] ;  /* 0x00041c0001127983 */ /* 0x000ea80000300800 */
[----:B------:R-:W2:Y:S04]  /*182e0*/  LDL.LU R13, [R1+0x424] ;  /* 0x00042400010d7983 */ /* 0x000ea80000300800 */
[----:B------:R-:W2:Y:S01]  /*182f0*/  LDL.LU R9, [R1+0x428] ;  /* 0x0004280001097983 */ /* 0x000ea20000300800 */
[----:B-1----:R-:W-:Y:S01]  /*18300*/  MOV R4, R151 ;  /* 0x0000009700047202 */ /* 0x002fe20000000f00 */
[----:B------:R-:W-:-:S05]  /*18310*/  IMAD.MOV.U32 R5, RZ, RZ, R152 ;  /* 0x000000ffff057224 */ /* 0x000fca00078e0098 */
[----:B------:R1:W-:Y:S02]  /*18320*/  LDGSTS.E [R12+0x700], [R4.64], P1 ;  /* 0x00700000040c7fae */ /* 0x0003e40008921844 */
[----:B-1----:R-:W-:Y:S02]  /*18330*/  IMAD.MOV.U32 R4, RZ, RZ, R149 ;  /* 0x000000ffff047224 */ /* 0x002fe400078e0095 */
[----:B----4-:R-:W-:-:S05]  /*18340*/  IMAD.X R150, R150, 0x1, R0, P3 ;  /* 0x0000000196967824 */ /* 0x010fca00018e0600 */
[----:B------:R-:W-:-:S05]  /*18350*/  MOV R5, R150 ;  /* 0x0000009600057202 */ /* 0x000fca0000000f00 */
[----:B------:R1:W-:Y:S01]  /*18360*/  LDGSTS.E [R12+0x780], [R4.64], P1 ;  /* 0x00780000040c7fae */ /* 0x0003e20008921844 */
[----:B---3--:R-:W-:-:S05]  /*18370*/  IADD3 R33, P0, R33, R238, RZ ;  /* 0x000000ee21217210 */ /* 0x008fca0007f1e0ff */
[----:B------:R-:W-:Y:S01]  /*18380*/  IMAD.X R148, R148, 0x1, R0, P0 ;  /* 0x0000000194947824 */ /* 0x000fe200000e0600 */
[----:B------:R-:W-:Y:S01]  /*18390*/  IADD3 R29, P6, R29, R238, RZ ;  /* 0x000000ee1d1d7210 */ /* 0x000fe20007fde0ff */
[----:B-1----:R-:W-:-:S03]  /*183a0*/  IMAD.MOV.U32 R4, RZ, RZ, R33 ;  /* 0x000000ffff047224 */ /* 0x002fc600078e0021 */
[----:B------:R-:W-:-:S05]  /*183b0*/  MOV R5, R148 ;  /* 0x0000009400057202 */ /* 0x000fca0000000f00 */
[----:B------:R1:W-:Y:S01]  /*183c0*/  LDGSTS.E [R12+0xe00], [R4.64], P2 ;  /* 0x00e00000040c7fae */ /* 0x0003e20009121844 */
[-C--:B------:R-:W-:Y:S01]  /*183d0*/  IADD3 R27, P3, R27, R238.reuse, RZ ;  /* 0x000000ee1b1b7210 */ /* 0x080fe20007f7e0ff */
[----:B------:R-:W-:Y:S02]  /*183e0*/  IMAD.X R32, R32, 0x1, R0, P6 ;  /* 0x0000000120207824 */ /* 0x000fe400030e0600 */
[----:B-1----:R-:W-:Y:S02]  /*183f0*/  IMAD.MOV.U32 R4, RZ, RZ, R29 ;  /* 0x000000ffff047224 */ /* 0x002fe400078e001d */
[----:B------:R-:W-:Y:S01]  /*18400*/  IMAD.MOV.U32 R5, RZ, RZ, R32 ;  /* 0x000000ffff057224 */ /* 0x000fe200078e0020 */
[----:B------:R-:W-:Y:S01]  /*18410*/  STL [R1+0x390], R33 ;  /* 0x0003902101007387 */ /* 0x000fe20000100800 */
[----:B------:R-:W-:-:S03]  /*18420*/  IADD3 R24, P0, R24, R238, RZ ;  /* 0x000000ee18187210 */ /* 0x000fc60007f1e0ff */
[----:B------:R1:W-:Y:S01]  /*18430*/  LDGSTS.E [R12+0xe80], [R4.64], P2 ;  /* 0x00e80000040c7fae */ /* 0x0003e20009121844 */
[----:B------:R-:W-:-:S03]  /*18440*/  IMAD.X R28, R28, 0x1, R0, P3 ;  /* 0x000000011c1c7824 */ /* 0x000fc600018e0600 */
[----:B------:R-:W-:Y:S01]  /*18450*/  STL [R1+0x324], R150 ;  /* 0x0003249601007387 */ /* 0x000fe20000100800 */
[----:B-1----:R-:W-:Y:S01]  /*18460*/  MOV R4, R27 ;  /* 0x0000001b00047202 */ /* 0x002fe20000000f00 */
[----:B------:R-:W-:Y:S02]  /*18470*/  IMAD.MOV.U32 R5, RZ, RZ, R28 ;  /* 0x000000ffff057224 */ /* 0x000fe400078e001c */
[----:B------:R-:W-:Y:S01]  /*18480*/  STL [R1+0x398], R29 ;  /* 0x0003981d01007387 */ /* 0x000fe20000100800 */
[----:B------:R-:W-:-:S03]  /*18490*/  IMAD.X R26, R26, 0x1, R0, P0 ;  /* 0x000000011a1a7824 */ /* 0x000fc600000e0600 */
[----:B------:R-:W-:Y:S04]  /*184a0*/  STL [R1+0x38c], R148 ;  /* 0x00038c9401007387 */ /* 0x000fe80000100800 */
[----:B------:R-:W-:Y:S04]  /*184b0*/  STL [R1+0x3a0], R27 ;  /* 0x0003a01b01007387 */ /* 0x000fe80000100800 */
[----:B------:R1:W-:Y:S04]  /*184c0*/  LDGSTS.E [R12+0xf00], [R4.64], P2 ;  /* 0x00f00000040c7fae */ /* 0x0003e80009121844 */
[----:B------:R3:W-:Y:S01]  /*184d0*/  STL [R1+0x3a8], R24 ;  /* 0x0003a81801007387 */ /* 0x0007e20000100800 */
[----:B-1----:R-:W-:-:S03]  /*184e0*/  IMAD.MOV.U32 R4, RZ, RZ, R24 ;  /* 0x000000ffff047224 */ /* 0x002fc600078e0018 */
[----:B---3--:R-:W1:Y:S01]  /*184f0*/  S2R R24, SR_TID.X ;  /* 0x0000000000187919 */ /* 0x008e620000002100 */
[----:B------:R-:W-:Y:S01]  /*18500*/  IMAD.MOV.U32 R5, RZ, RZ, R26 ;  /* 0x000000ffff057224 */ /* 0x000fe200078e001a */
[-C--:B------:R-:W-:Y:S02]  /*18510*/  IADD3 R19, P0, R19, R238.reuse, RZ ;  /* 0x000000ee13137210 */ /* 0x080fe40007f1e0ff */
[----:B------:R-:W-:Y:S01]  /*18520*/  STL [R1+0x394], R32 ;  /* 0x0003942001007387 */ /* 0x000fe20000100800 */
[----:B-----5:R-:W-:-:S03]  /*18530*/  IADD3 R15, P1, R15, R238, RZ ;  /* 0x000000ee0f0f7210 */ /* 0x020fc60007f3e0ff */
[----:B------:R3:W-:Y:S01]  /*18540*/  LDGSTS.E [R12+0xf80], [R4.64], P2 ;  /* 0x00f80000040c7fae */ /* 0x0007e20009121844 */
[----:B------:R-:W-:-:S03]  /*18550*/  IADD3 R14, P2, R14, R238, RZ ;  /* 0x000000ee0e0e7210 */ /* 0x000fc60007f5e0ff */
[----:B------:R-:W-:Y:S01]  /*18560*/  STL [R1+0x39c], R28 ;  /* 0x00039c1c01007387 */ /* 0x000fe20000100800 */
[----:B------:R-:W-:-:S03]  /*18570*/  IADD3.X R20, R20, R0, RZ, P0, !PT ;  /* 0x0000000014147210 */ /* 0x000fc600007fe4ff */
[----:B------:R4:W-:Y:S04]  /*18580*/  STL [R1+0x3a4], R26 ;  /* 0x0003a41a01007387 */ /* 0x0009e80000100800 */
[----:B----4-:R-:W4:Y:S04]  /*18590*/  LDL.LU R26, [R1+0x490] ;  /* 0x00049000011a7983 */ /* 0x010f280000300800 */
[----:B------:R-:W5:Y:S04]  /*185a0*/  LDL.LU R148, [R1+0x498] ;  /* 0x0004980001947983 */ /* 0x000f680000300800 */
[----:B------:R-:W-:Y:S04]  /*185b0*/  STL [R1+0x410], R19 ;  /* 0x0004101301007387 */ /* 0x000fe80000100800 */
[----:B------:R-:W-:Y:S01]  /*185c0*/  STL [R1+0x418], R15 ;  /* 0x0004180f01007387 */ /* 0x000fe20000100800 */
[----:B---3--:R-:W-:-:S03]  /*185d0*/  MOV R4, R19 ;  /* 0x0000001300047202 */ /* 0x008fc60000000f00 */
[----:B------:R-:W-:Y:S01]  /*185e0*/  STL [R1+0x420], R14 ;  /* 0x0004200e01007387 */ /* 0x000fe20000100800 */
[----:B------:R-:W-:-:S03]  /*185f0*/  IMAD.MOV.U32 R5, RZ, RZ, R20 ;  /* 0x000000ffff057224 */ /* 0x000fc600078e0014 */
[----:B------:R-:W-:Y:S01]  /*18600*/  STL [R1+0x40c], R20 ;  /* 0x00040c1401007387 */ /* 0x000fe20000100800 */
[----:B------:R-:W-:Y:S02]  /*18610*/  ISETP.GT.AND P6, PT, R3, 0xf, PT ;  /* 0x0000000f0300780c */ /* 0x000fe40003fc4270 */
[----:B-1----:R-:W-:Y:S01]  /*18620*/  LOP3.LUT R24, R24, 0x1f, RZ, 0xc0, !PT ;  /* 0x0000001f18187812 */ /* 0x002fe200078ec0ff */
[----:B------:R1:W-:Y:S01]  /*18630*/  LDGSTS.E [R12+0x1600], [R4.64], P4 ;  /* 0x01600000040c7fae */ /* 0x0003e2000a121844 */
[----:B------:R-:W-:Y:S02]  /*18640*/  SEL R8, RZ, 0x4, !P6 ;  /* 0x00000004ff087807 */ /* 0x000fe40007000000 */
[----:B------:R-:W-:Y:S01]  /*18650*/  ISETP.GE.AND P6, PT, R24, R3, PT ;  /* 0x000000031800720c */ /* 0x000fe20003fc6270 */
[----:B-1----:R-:W-:Y:S02]  /*18660*/  IMAD.MOV.U32 R4, RZ, RZ, R15 ;  /* 0x000000ffff047224 */ /* 0x002fe400078e000f */
[----:B--2---:R-:W-:-:S02]  /*18670*/  IMAD.X R17, R17, 0x1, R0, P1 ;  /* 0x0000000111117824 */ /* 0x004fc400008e0600 */
[----:B------:R-:W-:Y:S01]  /*18680*/  IMAD.X R18, R18, 0x1, R0, P2 ;  /* 0x0000000112127824 */ /* 0x000fe200010e0600 */
[----:B------:R-:W-:-:S05]  /*18690*/  IADD3 R9, P3, R9, R238, RZ ;  /* 0x000000ee09097210 */ /* 0x000fca0007f7e0ff */
[----:B------:R-:W-:Y:S01]  /*186a0*/  IMAD.X R13, R13, 0x1, R0, P3 ;  /* 0x000000010d0d7824 */ /* 0x000fe200018e0600 */
[----:B------:R-:W-:Y:S04]  /*186b0*/  STL [R1+0x428], R9 ;  /* 0x0004280901007387 */ /* 0x000fe80000100800 */
[----:B------:R1:W-:Y:S04]  /*186c0*/  STL [R1+0x414], R17 ;  /* 0x0004141101007387 */ /* 0x0003e80000100800 */
[----:B------:R-:W-:Y:S04]  /*186d0*/  STL [R1+0x41c], R18 ;  /* 0x00041c1201007387 */ /* 0x000fe80000100800 */
[----:B------:R2:W-:Y:S01]  /*186e0*/  STL [R1+0x424], R13 ;  /* 0x0004240d01007387 */ /* 0x0005e20000100800 */
[----:B------:R-:W-:-:S03]  /*186f0*/  IMAD.MOV.U32 R5, RZ, RZ, R17 ;  /* 0x000000ffff057224 */ /* 0x000fc600078e0011 */
[----:B------:R-:W3:Y:S04]  /*18700*/  LDL.LU R150, [R1+0x48c] ;  /* 0x00048c0001967983 */ /* 0x000ee80000300800 */
[----:B------:R-:W3:Y:S04]  /*18710*/  LDL.LU R149, [R1+0x494] ;  /* 0x0004940001957983 */ /* 0x000ee80000300800 */
[----:B-1----:R-:W3:Y:S04]  /*18720*/  LDL.LU R17, [R1+0x4a0] ;  /* 0x0004a00001117983 */ /* 0x002ee80000300800 */
[----:B------:R-:W3:Y:S04]  /*18730*/  LDL.LU R15, [R1+0x4a8] ;  /* 0x0004a800010f7983 */ /* 0x000ee80000300800 */
[----:B------:R-:W3:Y:S04]  /*18740*/  LDL.LU R24, [R1+0x49c] ;  /* 0x00049c0001187983 */ /* 0x000ee80000300800 */
[----:B------:R-:W3:Y:S04]  /*18750*/  LDL.LU R19, [R1+0x4a4] ;  /* 0x0004a40001137983 */ /* 0x000ee80000300800 */
[----:B------:R1:W-:Y:S02]  /*18760*/  LDGSTS.E [R12+0x1680], [R4.64], P4 ;  /* 0x01680000040c7fae */ /* 0x0003e4000a121844 */
[----:B-1----:R-:W-:Y:S01]  /*18770*/  MOV R4, R14 ;  /* 0x0000000e00047202 */ /* 0x002fe20000000f00 */
[----:B------:R-:W-:Y:S01]  /*18780*/  IMAD.MOV.U32 R5, RZ, RZ, R18 ;  /* 0x000000ffff057224 */ /* 0x000fe200078e0012 */
[----:B------:R-:W3:Y:S04]  /*18790*/  LDL.LU R14, [R1+0x50c] ;  /* 0x00050c00010e7983 */ /* 0x000ee80000300800 */
[----:B------:R1:W-:Y:S02]  /*187a0*/  LDGSTS.E [R12+0x1700], [R4.64], P4 ;  /* 0x01700000040c7fae */ /* 0x0003e4000a121844 */
[----:B-1----:R-:W-:-:S02]  /*187b0*/  IMAD.MOV.U32 R5, RZ, RZ, R13 ;  /* 0x000000ffff057224 */ /* 0x002fc400078e000d */
[----:B--2---:R-:W5:Y:S01]  /*187c0*/  LDL.LU R13, [R1+0x510] ;  /* 0x00051000010d7983 */ /* 0x004f620000300800 */
[----:B------:R-:W-:Y:S01]  /*187d0*/  IMAD.MOV.U32 R4, RZ, RZ, R9 ;  /* 0x000000ffff047224 */ /* 0x000fe200078e0009 */
[C---:B------:R-:W-:Y:S02]  /*187e0*/  ISETP.GT.AND P0, PT, R3.reuse, 0x13, PT ;  /* 0x000000130300780c */ /* 0x040fe40003f04270 */
[C---:B------:R-:W-:Y:S01]  /*187f0*/  ISETP.GT.AND P3, PT, R3.reuse, 0x17, PT ;  /* 0x000000170300780c */ /* 0x040fe20003f64270 */
[----:B------:R-:W-:Y:S01]  /*18800*/  HMMA.1688.F32.TF32 R84, R84, R6, R244 ;  /* 0x000000065454723c */ /* 0x000fe200000810f4 */
[C---:B------:R-:W-:Y:S01]  /*18810*/  ISETP.GT.AND P1, PT, R3.reuse, 0x1b, PT ;  /* 0x0000001b0300780c */ /* 0x040fe20003f24270 */
[----:B------:R1:W-:Y:S01]  /*18820*/  LDGSTS.E [R12+0x1780], [R4.64], P4 ;  /* 0x01780000040c7fae */ /* 0x0003e2000a121844 */
[----:B------:R-:W-:Y:S02]  /*18830*/  ISETP.GT.AND P2, PT, R3, 0x1f, PT ;  /* 0x0000001f0300780c */ /* 0x000fe40003f44270 */
[----:B------:R-:W-:Y:S01]  /*18840*/  SEL R3, R8, RZ, !P5 ;  /* 0x000000ff08037207 */ /* 0x000fe20006800000 */
[----:B------:R-:W5:Y:S03]  /*18850*/  LDL.LU R27, [R1+0x514] ;  /* 0x00051400011b7983 */ /* 0x000f660000300800 */
[----:B------:R-:W-:-:S02]  /*18860*/  ISETP.NE.U32.AND P4, PT, R3, RZ, PT ;  /* 0x000000ff0300720c */ /* 0x000fc40003f85070 */
[----:B------:R-:W-:Y:S02]  /*18870*/  SEL R3, RZ, 0x4, !P3 ;  /* 0x00000004ff037807 */ /* 0x000fe40005800000 */
[----:B-1----:R-:W-:Y:S02]  /*18880*/  SEL R4, RZ, 0x4, !P0 ;  /* 0x00000004ff047807 */ /* 0x002fe40004000000 */
[----:B------:R-:W-:Y:S01]  /*18890*/  SEL R3, R3, RZ, !P5 ;  /* 0x000000ff03037207 */ /* 0x000fe20006800000 */
[----:B------:R-:W-:Y:S01]  /*188a0*/  HMMA.1688.F32.TF32 R244, R208, R22, R160 ;  /* 0x00000016d0f4723c */ /* 0x000fe200000810a0 */
[----:B------:R-:W-:Y:S01]  /*188b0*/  SEL R4, R4, RZ, !P5 ;  /* 0x000000ff04047207 */ /* 0x000fe20006800000 */
[----:B------:R-:W5:Y:S04]  /*188c0*/  LDL.LU R23, [R1+0x518] ;  /* 0x0005180001177983 */ /* 0x000f680000300800 */
[----:B------:R-:W5:Y:S04]  /*188d0*/  LDL.LU R18, [R1+0x520] ;  /* 0x0005200001127983 */ /* 0x000f680000300800 */
[----:B------:R-:W5:Y:S01]  /*188e0*/  LDL.LU R20, [R1+0x528] ;  /* 0x0005280001147983 */ /* 0x000f620000300800 */
[----:B----4-:R-:W-:-:S02]  /*188f0*/  IADD3 R26, P0, R26, R238, RZ ;  /* 0x000000ee1a1a7210 */ /* 0x010fc40007f1e0ff */
[----:B-----5:R-:W-:-:S03]  /*18900*/  IADD3 R148, P3, R148, R238, RZ ;  /* 0x000000ee94947210 */ /* 0x020fc60007f7e0ff */
[----:B------:R1:W-:Y:S04]  /*18910*/  STL [R1+0x490], R26 ;  /* 0x0004901a01007387 */ /* 0x0003e80000100800 */
[----:B------:R-:W-:Y:S01]  /*18920*/  STL [R1+0x498], R148 ;  /* 0x0004989401007387 */ /* 0x000fe20000100800 */
[----:B---3--:R-:W-:Y:S02]  /*18930*/  IADD3.X R150, R150, R0, RZ, P0, !PT ;  /* 0x0000000096967210 */ /* 0x008fe400007fe4ff */
[----:B------:R-:W-:Y:S01]  /*18940*/  ISETP.NE.U32.AND P0, PT, R4, RZ, PT ;  /* 0x000000ff0400720c */ /* 0x000fe20003f05070 */
[----:B------:R-:W-:Y:S01]  /*18950*/  IMAD.X R149, R149, 0x1, R0, P3 ;  /* 0x0000000195957824 */ /* 0x000fe200018e0600 */
[----:B------:R-:W-:Y:S02]  /*18960*/  ISETP.NE.U32.AND P3, PT, R3, RZ, PT ;  /* 0x000000ff0300720c */ /* 0x000fe40003f65070 */
[----:B------:R-:W-:-:S02]  /*18970*/  SEL R3, RZ, 0x4, !P2 ;  /* 0x00000004ff037807 */ /* 0x000fc40005000000 */
[----:B------:R-:W-:Y:S02]  /*18980*/  SEL R4, RZ, 0x4, !P1 ;  /* 0x00000004ff047807 */ /* 0x000fe40004800000 */
[-C--:B------:R-:W-:Y:S02]  /*18990*/  IADD3 R17, P2, R17, R238.reuse, RZ ;  /* 0x000000ee11117210 */ /* 0x080fe40007f5e0ff */
[----:B------:R-:W-:Y:S01]  /*189a0*/  IADD3 R15, P1, R15, R238, RZ ;  /* 0x000000ee0f0f7210 */ /* 0x000fe20007f3e0ff */
[----:B------:R-:W-:Y:S01]  /*189b0*/  STL [R1+0x48c], R150 ;  /* 0x00048c9601007387 */ /* 0x000fe20000100800 */
[----:B------:R-:W-:Y:S01]  /*189c0*/  SEL R4, R4, RZ, !P5 ;  /* 0x000000ff04047207 */ /* 0x000fe20006800000 */
[--C-:B------:R-:W-:Y:S02]  /*189d0*/  IMAD.X R24, R24, 0x1, R0.reuse, P2 ;  /* 0x0000000118187824 */ /* 0x100fe400010e0600 */
[----:B------:R3:W-:Y:S01]  /*189e0*/  STL [R1+0x494], R149 ;  /* 0x0004949501007387 */ /* 0x0007e20000100800 */
[----:B------:R-:W-:-:S03]  /*189f0*/  IMAD.X R19, R19, 0x1, R0, P1 ;  /* 0x0000000113137824 */ /* 0x000fc600008e0600 */
[----:B------:R4:W-:Y:S01]  /*18a00*/  STL [R1+0x4a0], R17 ;  /* 0x0004a01101007387 */ /* 0x0009e20000100800 */
[----:B------:R-:W-:-:S03]  /*18a10*/  ISETP.NE.U32.AND P2, PT, R4, RZ, PT ;  /* 0x000000ff0400720c */ /* 0x000fc60003f45070 */
[----:B------:R-:W-:Y:S01]  /*18a20*/  STL [R1+0x4a8], R15 ;  /* 0x0004a80f01007387 */ /* 0x000fe20000100800 */
[----:B------:R-:W-:-:S03]  /*18a30*/  MOV R4, R26 ;  /* 0x0000001a00047202 */ /* 0x000fc60000000f00 */
[----:B------:R5:W-:Y:S01]  /*18a40*/  STL [R1+0x49c], R24 ;  /* 0x00049c1801007387 */ /* 0x000be20000100800 */
[----:B------:R-:W-:-:S03]  /*18a50*/  IMAD.MOV.U32 R5, RZ, RZ, R150 ;  /* 0x000000ffff057224 */ /* 0x000fc600078e0096 */
[----:B------:R5:W-:Y:S04]  /*18a60*/  STL [R1+0x4a4], R19 ;  /* 0x0004a41301007387 */ /* 0x000be80000100800 */
[----:B-1----:R-:W2:Y:S04]  /*18a70*/  LDL.LU R26, [R1+0x51c] ;  /* 0x00051c00011a7983 */ /* 0x002ea80000300800 */
[----:B------:R1:W-:Y:S04]  /*18a80*/  LDGSTS.E [R12+0x1e00], [R4.64], P4 ;  /* 0x01e00000040c7fae */ /* 0x0003e8000a121844 */
[----:B------:R-:W2:Y:S01]  /*18a90*/  LDL.LU R22, [R1+0x590] ;  /* 0x0005900001167983 */ /* 0x000ea20000300800 */
[----:B-1----:R-:W-:-:S02]  /*18aa0*/  IMAD.MOV.U32 R4, RZ, RZ, R148 ;  /* 0x000000ffff047224 */ /* 0x002fc400078e0094 */
[----:B------:R-:W-:Y:S02]  /*18ab0*/  IMAD.MOV.U32 R5, RZ, RZ, R149 ;  /* 0x000000ffff057224 */ /* 0x000fe400078e0095 */
[----:B---3--:R-:W3:Y:S04]  /*18ac0*/  LDL.LU R149, [R1+0x524] ;  /* 0x0005240001957983 */ /* 0x008ee80000300800 */
[----:B------:R1:W-:Y:S01]  /*18ad0*/  LDGSTS.E [R12+0x1e80], [R4.64], P4 ;  /* 0x01e80000040c7fae */ /* 0x0003e2000a121844 */
[----:B------:R-:W-:Y:S02]  /*18ae0*/  SEL R3, R3, RZ, !P5 ;  /* 0x000000ff03037207 */ /* 0x000fe40006800000 */
[----:B-1----:R-:W-:Y:S01]  /*18af0*/  MOV R4, R17 ;  /* 0x0000001100047202 */ /* 0x002fe20000000f00 */
[----:B------:R-:W-:Y:S01]  /*18b00*/  IMAD.MOV.U32 R5, RZ, RZ, R24 ;  /* 0x000000ffff057224 */ /* 0x000fe200078e0018 */
[----:B----4-:R-:W4:Y:S04]  /*18b10*/  LDL.LU R17, [R1+0x598] ;  /* 0x0005980001117983 */ /* 0x010f280000300800 */
[----:B-----5:R-:W5:Y:S01]  /*18b20*/  LDL.LU R24, [R1+0x58c] ;  /* 0x00058c0001187983 */ /* 0x020f620000300800 */
[----:B------:R-:W-:-:S02]  /*18b30*/  ISETP.NE.U32.AND P1, PT, R3, RZ, PT ;  /* 0x000000ff0300720c */ /* 0x000fc40003f25070 */
[----:B------:R-:W-:Y:S01]  /*18b40*/  SEL R3, RZ, 0x4, P6 ;  /* 0x00000004ff037807 */ /* 0x000fe20003000000 */
[----:B------:R1:W-:Y:S01]  /*18b50*/  LDGSTS.E [R12+0x1f00], [R4.64], P4 ;  /* 0x01f00000040c7fae */ /* 0x0003e2000a121844 */
[----:B------:R-:W-:Y:S01]  /*18b60*/  IADD3 R13, P6, R13, R238, RZ ;  /* 0x000000ee0d0d7210 */ /* 0x000fe20007fde0ff */
[----:B-1----:R-:W-:Y:S02]  /*18b70*/  IMAD.MOV.U32 R5, RZ, RZ, R19 ;  /* 0x000000ffff057224 */ /* 0x002fe400078e0013 */
[----:B------:R-:W5:Y:S04]  /*18b80*/  LDL.LU R19, [R1+0x594] ;  /* 0x0005940001137983 */ /* 0x000f680000300800 */
[----:B------:R-:W-:Y:S04]  /*18b90*/  STL [R1+0x510], R13 ;  /* 0x0005100d01007387 */ /* 0x000fe80000100800 */
[----:B------:R-:W5:Y:S01]  /*18ba0*/  LDL.LU R148, [R1+0x5a0] ;  /* 0x0005a00001947983 */ /* 0x000f620000300800 */
[----:B------:R-:W-:Y:S01]  /*18bb0*/  IMAD.MOV.U32 R4, RZ, RZ, R15 ;  /* 0x000000ffff047224 */ /* 0x000fe200078e000f */
[----:B------:R-:W-:-:S02]  /*18bc0*/  SEL R3, R3, RZ, !P5 ;  /* 0x000000ff03037207 */ /* 0x000fc40006800000 */
[----:B------:R-:W-:Y:S01]  /*18bd0*/  IADD3.X R14, R14, R0, RZ, P6, !PT ;  /* 0x000000000e0e7210 */ /* 0x000fe200037fe4ff */
[----:B------:R-:W5:Y:S04]  /*18be0*/  LDL.LU R151, [R1+0x5a8] ;  /* 0x0005a80001977983 */ /* 0x000f680000300800 */
[----:B------:R1:W-:Y:S01]  /*18bf0*/  LDGSTS.E [R12+0x1f80], [R4.64], P4 ;  /* 0x01f80000040c7fae */ /* 0x0003e2000a121844 */
[----:B------:R-:W-:Y:S02]  /*18c00*/  IADD3 R23, P4, R23, R238, RZ ;  /* 0x000000ee17177210 */ /* 0x000fe40007f9e0ff */
[----:B------:R-:W-:-:S03]  /*18c10*/  ISETP.NE.U32.AND P5, PT, R3, RZ, PT ;  /* 0x000000ff0300720c */ /* 0x000fc60003fa5070 */
[----:B------:R-:W-:Y:S01]  /*18c20*/  STL [R1+0x518], R23 ;  /* 0x0005181701007387 */ /* 0x000fe20000100800 */
[----:B------:R-:W-:-:S03]  /*18c30*/  IADD3 R18, P6, R18, R238, RZ ;  /* 0x000000ee12127210 */ /* 0x000fc60007fde0ff */
[----:B------:R1:W-:Y:S01]  /*18c40*/  STL [R1+0x50c], R14 ;  /* 0x00050c0e01007387 */ /* 0x0003e20000100800 */
[----:B------:R-:W-:-:S03]  /*18c50*/  IMAD.X R27, R27, 0x1, R0, P4 ;  /* 0x000000011b1b7824 */ /* 0x000fc600020e0600 */
[----:B------:R-:W5:Y:S01]  /*18c60*/  LDL.LU R3, [R1+0x59c] ;  /* 0x00059c0001037983 */ /* 0x000f620000300800 */
[----:B------:R-:W-:Y:S01]  /*18c70*/  IMAD.MOV.U32 R15, RZ, RZ, R14 ;  /* 0x000000ffff0f7224 */ /* 0x000fe200078e000e */
[----:B------:R-:W-:Y:S02]  /*18c80*/  IADD3 R20, P4, R20, R238, RZ ;  /* 0x000000ee14147210 */ /* 0x000fe40007f9e0ff */
[----:B------:R-:W-:Y:S01]  /*18c90*/  STL [R1+0x520], R18 ;  /* 0x0005201201007387 */ /* 0x000fe20000100800 */
[----:B-1----:R-:W-:-:S03]  /*18ca0*/  IMAD.MOV.U32 R14, RZ, RZ, R13 ;  /* 0x000000ffff0e7224 */ /* 0x002fc600078e000d */
[----:B------:R1:W-:Y:S04]  /*18cb0*/  STL [R1+0x514], R27 ;  /* 0x0005141b01007387 */ /* 0x0003e80000100800 */
[----:B------:R-:W5:Y:S04]  /*18cc0*/  LDL.LU R13, [R1+0x610] ;  /* 0x00061000010d7983 */ /* 0x000f680000300800 */
[----:B------:R-:W5:Y:S04]  /*18cd0*/  LDL.LU R152, [R1+0x5a4] ;  /* 0x0005a40001987983 */ /* 0x000f680000300800 */
[----:B------:R1:W-:Y:S04]  /*18ce0*/  LDGSTS.E [R12+0x2600], [R14.64], P0 ;  /* 0x026000000e0c7fae */ /* 0x0003e80008121844 */
[----:B------:R-:W-:Y:S01]  /*18cf0*/  STL [R1+0x528], R20 ;  /* 0x0005281401007387 */ /* 0x000fe20000100800 */
[----:B-1----:R-:W-:-:S02]  /*18d00*/  IMAD.MOV.U32 R14, RZ, RZ, R23 ;  /* 0x000000ffff0e7224 */ /* 0x002fc400078e0017 */
[----:B------:R-:W-:-:S05]  /*18d10*/  IMAD.MOV.U32 R15, RZ, RZ, R27 ;  /* 0x000000ffff0f7224 */ /* 0x000fca00078e001b */
[----:B------:R1:W-:Y:S02]  /*18d20*/  LDGSTS.E [R12+0x2680], [R14.64], P0 ;  /* 0x026800000e0c7fae */ /* 0x0003e40008121844 */
[----:B-1----:R-:W-:Y:S02]  /*18d30*/  MOV R14, R18 ;  /* 0x00000012000e7202 */ /* 0x002fe40000000f00 */
[----:B--2---:R-:W-:-:S05]  /*18d40*/  IADD3.X R26, R26, R0, RZ, P6, !PT ;  /* 0x000000001a1a7210 */ /* 0x004fca00037fe4ff */
[----:B------:R1:W-:Y:S04]  /*18d50*/  STL [R1+0x51c], R26 ;  /* 0x00051c1a01007387 */ /* 0x0003e80000100800 */
[----:B------:R-:W2:Y:S01]  /*18d60*/  LDL.LU R23, [R1+0x618] ;  /* 0x0006180001177983 */ /* 0x000ea20000300800 */
[----:B------:R-:W-:-:S03]  /*18d70*/  IADD3 R22, P6, R22, R238, RZ ;  /* 0x000000ee16167210 */ /* 0x000fc60007fde0ff */
[----:B------:R-:W2:Y:S01]  /*18d80*/  LDL.LU R27, [R1+0x60c] ;  /* 0x00060c00011b7983 */ /* 0x000ea20000300800 */
[----:B------:R-:W-:Y:S02]  /*18d90*/  IMAD.MOV.U32 R15, RZ, RZ, R26 ;  /* 0x000000ffff0f7224 */ /* 0x000fe400078e001a */
[--C-:B---3--:R-:W-:Y:S01]  /*18da0*/  IMAD.X R149, R149, 0x1, R0.reuse, P4 ;  /* 0x0000000195957824 */ /* 0x108fe200020e0600 */
[----:B------:R-:W-:Y:S04]  /*18db0*/  STL [R1+0x590], R22 ;  /* 0x0005901601007387 */ /* 0x000fe80000100800 */
[----:B------:R3:W-:Y:S04]  /*18dc0*/  STL [R1+0x524], R149 ;  /* 0x0005249501007387 */ /* 0x0007e80000100800 */
[----:B-1----:R-:W2:Y:S04]  /*18dd0*/  LDL.LU R26, [R1+0x614] ;  /* 0x00061400011a7983 */ /* 0x002ea80000300800 */
[----:B------:R1:W-:Y:S04]  /*18de0*/  LDGSTS.E [R12+0x2700], [R14.64], P0 ;  /* 0x027000000e0c7fae */ /* 0x0003e80008121844 */
[----:B------:R-:W2:Y:S01]  /*18df0*/  LDL.LU R18, [R1+0x620] ;  /* 0x0006200001127983 */ /* 0x000ea20000300800 */
[----:B----4-:R-:W-:Y:S01]  /*18e00*/  IADD3 R17, P4, R17, R238, RZ ;  /* 0x000000ee11117210 */ /* 0x010fe20007f9e0ff */
[----:B-----5:R-:W-:-:S02]  /*18e10*/  IMAD.X R24, R24, 0x1, R0, P6 ;  /* 0x0000000118187824 */ /* 0x020fc400030e0600 */
[----:B-1----:R-:W-:Y:S02]  /*18e20*/  IMAD.MOV.U32 R14, RZ, RZ, R20 ;  /* 0x000000ffff0e7224 */ /* 0x002fe400078e0014 */
[----:B------:R-:W4:Y:S01]  /*18e30*/  LDL.LU R20, [R1+0x61c] ;  /* 0x00061c0001147983 */ /* 0x000f220000300800 */
[----:B------:R-:W-:-:S03]  /*18e40*/  MOV R15, R149 ;  /* 0x00000095000f7202 */ /* 0x000fc60000000f00 */
[----:B------:R-:W-:Y:S04]  /*18e50*/  STL [R1+0x598], R17 ;  /* 0x0005981101007387 */ /* 0x000fe80000100800 */
[----:B------:R1:W-:Y:S04]  /*18e60*/  STL [R1+0x58c], R24 ;  /* 0x00058c1801007387 */ /* 0x0003e80000100800 */
[----:B---3--:R-:W3:Y:S01]  /*18e70*/  LDL.LU R149, [R1+0x628] ;  /* 0x0006280001957983 */ /* 0x008ee20000300800 */
[----:B------:R-:W-:-:S03]  /*18e80*/  IMAD.X R19, R19, 0x1, R0, P4 ;  /* 0x0000000113137824 */ /* 0x000fc600020e0600 */
[----:B------:R5:W-:Y:S04]  /*18e90*/  LDGSTS.E [R12+0x2780], [R14.64], P0 ;  /* 0x027800000e0c7fae */ /* 0x000be80008121844 */
[----:B------:R-:W3:Y:S01]  /*18ea0*/  LDL.LU R150, [R1+0x624] ;  /* 0x0006240001967983 */ /* 0x000ee20000300800 */
[----:B------:R-:W-:-:S05]  /*18eb0*/  IADD3 R148, P0, R148, R238, RZ ;  /* 0x000000ee94947210 */ /* 0x000fca0007f1e0ff */
[----:B------:R-:W-:Y:S01]  /*18ec0*/  STL [R1+0x5a0], R148 ;  /* 0x0005a09401007387 */ /* 0x000fe20000100800 */
[----:B-----5:R-:W-:-:S03]  /*18ed0*/  IMAD.MOV.U32 R14, RZ, RZ, R22 ;  /* 0x000000ffff0e7224 */ /* 0x020fc600078e0016 */
[----:B------:R5:W-:Y:S04]  /*18ee0*/  STL [R1+0x594], R19 ;  /* 0x0005941301007387 */ /* 0x000be80000100800 */
[----:B------:R-:W3:Y:S01]  /*18ef0*/  LDL.LU R22, [R1+0x690] ;  /* 0x0006900001167983 */ /* 0x000ee20000300800 */
[----:B------:R-:W-:Y:S01]  /*18f00*/  IMAD.MOV.U32 R15, RZ, RZ, R24 ;  /* 0x000000ffff0f7224 */ /* 0x000fe200078e0018 */
[----:B------:R-:W-:Y:S02]  /*18f10*/  IADD3 R151, P4, R151, R238, RZ ;  /* 0x000000ee97977210 */ /* 0x000fe40007f9e0ff */
[----:B-1----:R-:W3:Y:S04]  /*18f20*/  LDL.LU R24, [R1+0x68c] ;  /* 0x00068c0001187983 */ /* 0x002ee80000300800 */
[----:B------:R1:W-:Y:S01]  /*18f30*/  LDGSTS.E [R12+0x2e00], [R14.64], P3 ;  /* 0x02e000000e0c7fae */ /* 0x0003e20009921844 */
[----:B------:R-:W-:-:S03]  /*18f40*/  IADD3.X R3, R3, R0, RZ, P0, !PT ;  /* 0x0000000003037210 */ /* 0x000fc600007fe4ff */
[----:B------:R-:W-:Y:S04]  /*18f50*/  STL [R1+0x5a8], R151 ;  /* 0x0005a89701007387 */ /* 0x000fe80000100800 */
[----:B------:R5:W-:Y:S01]  /*18f60*/  STL [R1+0x59c], R3 ;  /* 0x00059c0301007387 */ /* 0x000be20000100800 */
[----:B-1----:R-:W-:Y:S02]  /*18f70*/  IMAD.MOV.U32 R14, RZ, RZ, R17 ;  /* 0x000000ffff0e7224 */ /* 0x002fe400078e0011 */
[----:B------:R-:W-:Y:S02]  /*18f80*/  IMAD.MOV.U32 R15, RZ, RZ, R19 ;  /* 0x000000ffff0f7224 */ /* 0x000fe400078e0013 */
[----:B-----5:R-:W3:Y:S01]  /*18f90*/  LDL.LU R19, [R1+0x698] ;  /* 0x0006980001137983 */ /* 0x020ee20000300800 */
[----:B------:R-:W-:Y:S01]  /*18fa0*/  IADD3 R13, P0, R13, R238, RZ ;  /* 0x000000ee0d0d7210 */ /* 0x000fe20007f1e0ff */
[----:B------:R-:W-:-:S02]  /*18fb0*/  IMAD.X R152, R152, 0x1, R0, P4 ;  /* 0x0000000198987824 */ /* 0x000fc400020e0600 */
[----:B------:R1:W-:Y:S04]  /*18fc0*/  LDGSTS.E [R12+0x2e80], [R14.64], P3 ;  /* 0x02e800000e0c7fae */ /* 0x0003e80009921844 */
[----:B------:R-:W3:Y:S01]  /*18fd0*/  LDL.LU R17, [R1+0x6a0] ;  /* 0x0006a00001117983 */ /* 0x000ee20000300800 */
[----:B-1----:R-:W-:Y:S01]  /*18fe0*/  MOV R14, R148 ;  /* 0x00000094000e7202 */ /* 0x002fe20000000f00 */
[----:B------:R-:W-:Y:S02]  /*18ff0*/  IMAD.MOV.U32 R15, RZ, RZ, R3 ;  /* 0x000000ffff0f7224 */ /* 0x000fe400078e0003 */
[----:B------:R-:W3:Y:S04]  /*19000*/  LDL.LU R148, [R1+0x694] ;  /* 0x0006940001947983 */ /* 0x000ee80000300800 */
[----:B------:R1:W-:Y:S04]  /*19010*/  LDGSTS.E [R12+0x2f00], [R14.64], P3 ;  /* 0x02f000000e0c7fae */ /* 0x0003e80009921844 */
[----:B------:R-:W-:Y:S04]  /*19020*/  STL [R1+0x610], R13 ;  /* 0x0006100d01007387 */ /* 0x000fe80000100800 */
[----:B------:R-:W-:Y:S01]  /*19030*/  STL [R1+0x5a4], R152 ;  /* 0x0005a49801007387 */ /* 0x000fe20000100800 */
[----:B-1----:R-:W-:Y:S01]  /*19040*/  IMAD.MOV.U32 R14, RZ, RZ, R151 ;  /* 0x000000ffff0e7224 */ /* 0x002fe200078e0097 */
[----:B------:R-:W-:-:S02]  /*19050*/  MOV R15, R152 ;  /* 0x00000098000f7202 */ /* 0x000fc40000000f00 */
[----:B------:R-:W3:Y:S04]  /*19060*/  LDL.LU R3, [R1+0x6a8] ;  /* 0x0006a80001037983 */ /* 0x000ee80000300800 */
[----:B------:R1:W-:Y:S02]  /*19070*/  LDGSTS.E [R12+0x2f80], [R14.64], P3 ;  /* 0x02f800000e0c7fae */ /* 0x0003e40009921844 */
[----:B-1----:R-:W-:Y:S01]  /*19080*/  IMAD.MOV.U32 R14, RZ, RZ, R13 ;  /* 0x000000ffff0e7224 */ /* 0x002fe200078e000d */
[----:B--2---:R-:W-:Y:S01]  /*19090*/  IADD3 R23, P4, R23, R238, RZ ;  /* 0x000000ee17177210 */ /* 0x004fe20007f9e0ff */
[----:B------:R-:W-:-:S04]  /*190a0*/  IMAD.X R27, R27, 0x1, R0, P0 ;  /* 0x000000011b1b7824 */ /* 0x000fc800000e0600 */
[----:B------:R-:W-:Y:S01]  /*190b0*/  STL [R1+0x618], R23 ;  /* 0x0006181701007387 */ /* 0x000fe20000100800 */
[----:B------:R-:W-:-:S03]  /*190c0*/  IMAD.MOV.U32 R15, RZ, RZ, R27 ;  /* 0x000000ffff0f7224 */ /* 0x000fc600078e001b */
[----:B------:R1:W-:Y:S04]  /*190d0*/  STL [R1+0x60c], R27 ;  /* 0x00060c1b01007387 */ /* 0x0003e80000100800 */
[----:B------:R2:W-:Y:S04]  /*190e0*/  LDGSTS.E [R12+0x3600], [R14.64], P2 ;  /* 0x036000000e0c7fae */ /* 0x0005e80009121844 */
[----:B-1----:R-:W5:Y:S01]  /*190f0*/  LDL.LU R27, [R1+0x69c] ;  /* 0x00069c00011b7983 */ /* 0x002f620000300800 */
[----:B------:R-:W-:Y:S01]  /*19100*/  IMAD.X R26, R26, 0x1, R0, P4 ;  /* 0x000000011a1a7824 */ /* 0x000fe200020e0600 */
[----:B------:R-:W-:Y:S01]  /*19110*/  IADD3 R18, P0, R18, R238, RZ ;  /* 0x000000ee12127210 */ /* 0x000fe20007f1e0ff */
[----:B--2---:R-:W-:-:S02]  /*19120*/  IMAD.MOV.U32 R14, RZ, RZ, R23 ;  /* 0x000000ffff0e7224 */ /* 0x004fc400078e0017 */
[----:B------:R-:W-:Y:S02]  /*19130*/  IMAD.MOV.U32 R15, RZ, RZ, R26 ;  /* 0x000000ffff0f7224 */ /* 0x000fe400078e001a */
[----:B------:R-:W-:Y:S04]  /*19140*/  STL [R1+0x620], R18 ;  /* 0x0006201201007387 */ /* 0x000fe80000100800 */
[----:B------:R1:W-:Y:S01]  /*19150*/  STL [R1+0x614], R26 ;  /* 0x0006141a01007387 */ /* 0x0003e20000100800 */
[----:B----4-:R-:W-:-:S03]  /*19160*/  IADD3.X R20, R20, R0, RZ, P0, !PT ;  /* 0x0000000014147210 */ /* 0x010fc600007fe4ff */
[----:B------:R-:W2:Y:S04]  /*19170*/  LDL.LU R13, [R1+0x6b0] ;  /* 0x0006b000010d7983 */ /* 0x000ea80000300800 */
[----:B------:R-:W4:Y:S04]  /*19180*/  LDL.LU R23, [R1+0x6a4] ;  /* 0x0006a40001177983 */ /* 0x000f280000300800 */
[----:B------:R1:W-:Y:S01]  /*19190*/  LDGSTS.E [R12+0x3680], [R14.64], P2 ;  /* 0x036800000e0c7fae */ /* 0x0003e20009121844 */
[----:B---3--:R-:W-:-:S05]  /*191a0*/  IADD3 R149, P3, R149, R238, RZ ;  /* 0x000000ee95957210 */ /* 0x008fca0007f7e0ff */
[----:B------:R-:W-:Y:S04]  /*191b0*/  STL [R1+0x628], R149 ;  /* 0x0006289501007387 */ /* 0x000fe80000100800 */
[----:B------:R3:W-:Y:S01]  /*191c0*/  STL [R1+0x61c], R20 ;  /* 0x00061c1401007387 */ /* 0x0007e20000100800 */
[----:B-1----:R-:W-:-:S03]  /*191d0*/  MOV R14, R18 ;  /* 0x00000012000e7202 */ /* 0x002fc60000000f00 */
[----:B------:R-:W4:Y:S04]  /*191e0*/  LDL.LU R26, [R1+0x6f0] ;  /* 0x0006f000011a7983 */ /* 0x000f280000300800 */
[----:B------:R-:W4:Y:S01]  /*191f0*/  LDL.LU R18, [R1+0x6ac] ;  /* 0x0006ac0001127983 */ /* 0x000f220000300800 */
[----:B------:R-:W-:Y:S01]  /*19200*/  IMAD.X R150, R150, 0x1, R0, P3 ;  /* 0x0000000196967824 */ /* 0x000fe200018e0600 */
[----:B------:R-:W-:Y:S01]  /*19210*/  IADD3 R22, P0, R22, R238, RZ ;  /* 0x000000ee16167210 */ /* 0x000fe20007f1e0ff */
[----:B------:R-:W-:-:S04]  /*19220*/  IMAD.MOV.U32 R15, RZ, RZ, R20 ;  /* 0x000000ffff0f7224 */ /* 0x000fc800078e0014 */
[----:B------:R-:W-:Y:S04]  /*19230*/  STL [R1+0x690], R22 ;  /* 0x0006901601007387 */ /* 0x000fe80000100800 */
[----:B------:R1:W-:Y:S04]  /*19240*/  STL [R1+0x624], R150 ;  /* 0x0006249601007387 */ /* 0x0003e80000100800 */
[----:B---3--:R-:W3:Y:S04]  /*19250*/  LDL.LU R20, [R1+0x730] ;  /* 0x0007300001147983 */ /* 0x008ee80000300800 */
[----:B------:R-:W3:Y:S01]  /*19260*/  LDL.LU R153, [R1+0x6ec] ;  /* 0x0006ec0001997983 */ /* 0x000ee20000300800 */
[----:B------:R-:W-:-:S03]  /*19270*/  IMAD.X R24, R24, 0x1, R0, P0 ;  /* 0x0000000118187824 */ /* 0x000fc600000e0600 */
[----:B------:R1:W-:Y:S01]  /*19280*/  LDGSTS.E [R12+0x3700], [R14.64], P2 ;  /* 0x037000000e0c7fae */ /* 0x0003e20009121844 */
[----:B------:R-:W-:-:S05]  /*19290*/  IADD3 R19, P3, R19, R238, RZ ;  /* 0x000000ee13137210 */ /* 0x000fca0007f7e0ff */
[----:B------:R-:W-:Y:S01]  /*192a0*/  STL [R1+0x698], R19 ;  /* 0x0006981301007387 */ /* 0x000fe20000100800 */
[----:B------:R-:W-:Y:S01]  /*192b0*/  IADD3 R17, P0, R17, R238, RZ ;  /* 0x000000ee11117210 */ /* 0x000fe20007f1e0ff */
[----:B-1----:R-:W-:Y:S01]  /*192c0*/  IMAD.MOV.U32 R14, RZ, RZ, R149 ;  /* 0x000000ffff0e7224 */ /* 0x002fe200078e0095 */
[----:B------:R-:W-:Y:S01]  /*192d0*/  MOV R15, R150 ;  /* 0x00000096000f7202 */ /* 0x000fe20000000f00 */
[----:B------:R1:W-:Y:S04]  /*192e0*/  STL [R1+0x68c], R24 ;  /* 0x00068c1801007387 */ /* 0x0003e80000100800 */
[----:B------:R-:W3:Y:S01]  /*192f0*/  LDL.LU R150, [R1+0x770] ;  /* 0x0007700001967983 */ /* 0x000ee20000300800 */
[----:B------:R-:W-:-:S03]  /*19300*/  IMAD.X R148, R148, 0x1, R0, P3 ;  /* 0x0000000194947824 */ /* 0x000fc600018e0600 */
[----:B------:R1:W-:Y:S04]  /*19310*/  STL [R1+0x6a0], R17 ;  /* 0x0006a01101007387 */ /* 0x0003e80000100800 */
[----:B------:R1:W-:Y:S04]  /*19320*/  LDGSTS.E [R12+0x3780], [R14.64], P2 ;  /* 0x037800000e0c7fae */ /* 0x0003e80009121844 */
[----:B------:R2:W-:Y:S04]  /*19330*/  STL [R1+0x694], R148 ;  /* 0x0006949401007387 */ /* 0x0005e80000100800 */
[----:B------:R-:W3:Y:S01]  /*19340*/  LDL.LU R152, [R1+0x72c] ;  /* 0x00072c0001987983 */ /* 0x000ee20000300800 */
[----:B-1----:R-:W-:Y:S01]  /*19350*/  IMAD.MOV.U32 R15, RZ, RZ, R24 ;  /* 0x000000ffff0f7224 */ /* 0x002fe200078e0018 */
[----:B------:R-:W-:Y:S01]  /*19360*/  MOV R24, c[0x0][0x18c] ;  /* 0x0000630000187a02 */ /* 0x000fe20000000f00 */
[----:B------:R-:W-:Y:S01]  /*19370*/  IMAD.MOV.U32 R14, RZ, RZ, R22 ;  /* 0x000000ffff0e7224 */ /* 0x000fe200078e0016 */
[----:B------:R-:W-:Y:S01]  /*19380*/  IADD3 R3, P2, R3, R238, RZ ;  /* 0x000000ee03037210 */ /* 0x000fe20007f5e0ff */
[----:B------:R-:W3:Y:S02]  /*19390*/  LDL.LU R22, [R1+0x7b0] ;  /* 0x0007b00001167983 */ /* 0x000ee40000300800 */
[----:B------:R-:W-:-:S02]  /*193a0*/  IMAD.SHL.U32 R24, R24, 0x20, RZ ;  /* 0x0000002018187824 */ /* 0x000fc400078e00ff */
[----:B------:R1:W-:Y:S04]  /*193b0*/  LDGSTS.E [R12+0x3e00], [R14.64], P1 ;  /* 0x03e000000e0c7fae */ /* 0x0003e80008921844 */
[----:B------:R-:W-:Y:S01]  /*193c0*/  STL [R1+0x6a8], R3 ;  /* 0x0006a80301007387 */ /* 0x000fe20000100800 */
[----:B------:R-:W-:-:S03]  /*193d0*/  IMAD.SHL.U32 R24, R24, 0x4, RZ ;  /* 0x0000000418187824 */ /* 0x000fc600078e00ff */
[----:B------:R-:W3:Y:S01]  /*193e0*/  LDL.LU R151, [R1+0x76c] ;  /* 0x00076c0001977983 */ /* 0x000ee20000300800 */
[----:B-1----:R-:W-:-:S03]  /*193f0*/  MOV R14, R19 ;  /* 0x00000013000e7202 */ /* 0x002fc60000000f00 */
[----:B------:R-:W3:Y:S01]  /*19400*/  LDL.LU R19, [R1+0x7f0] ;  /* 0x0007f00001137983 */ /* 0x000ee20000300800 */
[----:B------:R-:W-:-:S05]  /*19410*/  IMAD.MOV.U32 R15, RZ, RZ, R148 ;  /* 0x000000ffff0f7224 */ /* 0x000fca00078e0094 */
[----:B------:R1:W-:Y:S02]  /*19420*/  LDGSTS.E [R12+0x3e80], [R14.64], P1 ;  /* 0x03e800000e0c7fae */ /* 0x0003e40008921844 */
[----:B-1----:R-:W-:Y:S02]  /*19430*/  IMAD.MOV.U32 R14, RZ, RZ, R17 ;  /* 0x000000ffff0e7224 */ /* 0x002fe400078e0011 */
[----:B-----5:R-:W-:-:S05]  /*19440*/  IMAD.X R27, R27, 0x1, R0, P0 ;  /* 0x000000011b1b7824 */ /* 0x020fca00000e0600 */
[----:B------:R-:W-:Y:S04]  /*19450*/  STL [R1+0x69c], R27 ;  /* 0x00069c1b01007387 */ /* 0x000fe80000100800 */
[----:B------:R-:W5:Y:S01]  /*19460*/  LDL.LU R149, [R1+0x7ac] ;  /* 0x0007ac0001957983 */ /* 0x000f620000300800 */
[----:B------:R-:W-:-:S05]  /*19470*/  MOV R15, R27 ;  /* 0x0000001b000f7202 */ /* 0x000fca0000000f00 */
[----:B------:R1:W-:Y:S01]  /*19480*/  LDGSTS.E [R12+0x3f00], [R14.64], P1 ;  /* 0x03f000000e0c7fae */ /* 0x0003e20008921844 */
[----:B--2---:R-:W-:Y:S01]  /*19490*/  IADD3 R13, P0, R13, R24, RZ ;  /* 0x000000180d0d7210 */ /* 0x004fe20007f1e0ff */
[----:B----4-:R-:W-:-:S04]  /*194a0*/  IMAD.X R23, R23, 0x1, R0, P2 ;  /* 0x0000000117177824 */ /* 0x010fc800010e0600 */
[----:B------:R-:W-:Y:S04]  /*194b0*/  STL [R1+0x6b0], R13 ;  /* 0x0006b00d01007387 */ /* 0x000fe80000100800 */
[----:B------:R2:W-:Y:S01]  /*194c0*/  STL [R1+0x6a4], R23 ;  /* 0x0006a41701007387 */ /* 0x0005e20000100800 */
[----:B-1----:R-:W-:-:S03]  /*194d0*/  IMAD.MOV.U32 R15, RZ, RZ, R23 ;  /* 0x000000ffff0f7224 */ /* 0x002fc600078e0017 */
[----:B------:R-:W4:Y:S04]  /*194e0*/  LDL.LU R17, [R1+0x830] ;  /* 0x0008300001117983 */ /* 0x000f280000300800 */
[----:B------:R-:W4:Y:S01]  /*194f0*/  LDL.LU R148, [R1+0x7ec] ;  /* 0x0007ec0001947983 */ /* 0x000f220000300800 */
[----:B------:R-:W-:Y:S01]  /*19500*/  IADD3 R26, P2, R26, R24, RZ ;  /* 0x000000181a1a7210 */ /* 0x000fe20007f5e0ff */
[----:B------:R-:W-:-:S04]  /*19510*/  IMAD.X R18, R18, 0x1, R2, P0 ;  /* 0x0000000112127824 */ /* 0x000fc800000e0602 */
[----:B------:R-:W-:Y:S04]  /*19520*/  STL [R1+0x6f0], R26 ;  /* 0x0006f01a01007387 */ /* 0x000fe80000100800 */
[----:B------:R1:W-:Y:S04]  /*19530*/  STL [R1+0x6ac], R18 ;  /* 0x0006ac1201007387 */ /* 0x0003e80000100800 */
[----:B--2---:R-:W2:Y:S04]  /*19540*/  LDL.LU R23, [R1+0x870] ;  /* 0x0008700001177983 */ /* 0x004ea80000300800 */
[----:B------:R-:W2:Y:S01]  /*19550*/  LDL.LU R27, [R1+0x82c] ;  /* 0x00082c00011b7983 */ /* 0x000ea20000300800 */
[----:B------:R-:W-:Y:S01]  /*19560*/  IMAD.MOV.U32 R14, RZ, RZ, R3 ;  /* 0x000000ffff0e7224 */ /* 0x000fe200078e0003 */
[----:B---3--:R-:W-:-:S04]  /*19570*/  IADD3 R20, P0, R20, R24, RZ ;  /* 0x0000001814147210 */ /* 0x008fc80007f1e0ff */
[----:B------:R3:W-:Y:S01]  /*19580*/  LDGSTS.E [R12+0x3f80], [R14.64], P1 ;  /* 0x03f800000e0c7fae */ /* 0x0007e20008921844 */
[----:B------:R-:W-:-:S03]  /*19590*/  IMAD.X R153, R153, 0x1, R2, P2 ;  /* 0x0000000199997824 */ /* 0x000fc600010e0602 */
[----:B------:R-:W-:Y:S04]  /*195a0*/  STL [R1+0x730], R20 ;  /* 0x0007301401007387 */ /* 0x000fe80000100800 */
[----:B------:R3:W-:Y:S02]  /*195b0*/  STL [R1+0x6ec], R153 ;  /* 0x0006ec9901007387 */ /* 0x0007e40000100800 */
[----:B---3--:R-:W-:Y:S02]  /*195c0*/  IMAD.MOV.U32 R12, RZ, RZ, R13 ;  /* 0x000000ffff0c7224 */ /* 0x008fe400078e000d */
[----:B------:R-:W3:Y:S01]  /*195d0*/  LDL.LU R14, [R1+0x86c] ;  /* 0x00086c00010e7983 */ /* 0x000ee20000300800 */
[----:B------:R-:W-:-:S03]  /*195e0*/  IMAD.MOV.U32 R13, RZ, RZ, R18 ;  /* 0x000000ffff0d7224 */ /* 0x000fc600078e0012 */
[----:B-1----:R-:W3:Y:S01]  /*195f0*/  LDL.LU R18, [R1+0x6b8] ;  /* 0x0006b80001127983 */ /* 0x002ee20000300800 */
[----:B------:R-:W-:-:S03]  /*19600*/  LEA R3, R212, R224, 0xd ;  /* 0x000000e0d4037211 */ /* 0x000fc600078e68ff */
[----:B------:R-:W0:Y:S01]  /*19610*/  LDGDEPBAR ;  /* 0x00000000000079af */ /* 0x000e220000000000 */
[----:B------:R-:W-:-:S03]  /*19620*/  IADD3 R150, P1, R150, R24, RZ ;  /* 0x0000001896967210 */ /* 0x000fc60007f3e0ff */
[----:B------:R1:W-:Y:S02]  /*19630*/  LDGSTS.E [R3+0x8000], [R12.64], P5 ;  /* 0x080000000c037fae */ /* 0x0003e4000a921844 */
[----:B-1----:R-:W-:Y:S01]  /*19640*/  IMAD.MOV.U32 R13, RZ, RZ, R153 ;  /* 0x000000ffff0d7224 */ /* 0x002fe200078e0099 */
[----:B------:R-:W-:Y:S01]  /*19650*/  IADD3.X R152, R152, R2, RZ, P0, !PT ;  /* 0x0000000298987210 */ /* 0x000fe200007fe4ff */
[----:B------:R-:W-:Y:S01]  /*19660*/  IMAD.MOV.U32 R12, RZ, RZ, R26 ;  /* 0x000000ffff0c7224 */ /* 0x000fe200078e001a */
[----:B------:R-:W3:Y:S04]  /*19670*/  LDL.LU R153, [R1+0x6b4] ;  /* 0x0006b40001997983 */ /* 0x000ee80000300800 */
[----:B------:R-:W-:Y:S01]  /*19680*/  STL [R1+0x770], R150 ;  /* 0x0007709601007387 */ /* 0x000fe20000100800 */
[----:B------:R-:W-:-:S03]  /*19690*/  IADD3 R22, P0, R22, R24, RZ ;  /* 0x0000001816167210 */ /* 0x000fc60007f1e0ff */
[----:B------:R1:W-:Y:S04]  /*196a0*/  STL [R1+0x72c], R152 ;  /* 0x00072c9801007387 */ /* 0x0003e80000100800 */
[----:B------:R-:W3:Y:S04]  /*196b0*/  LDL.LU R26, [R1+0x6f8] ;  /* 0x0006f800011a7983 */ /* 0x000ee80000300800 */
[----:B------:R1:W-:Y:S01]  /*196c0*/  LDGSTS.E [R3+0x8400], [R12.64], P5 ;  /* 0x084000000c037fae */ /* 0x0003e2000a921844 */
[----:B------:R-:W-:Y:S01]  /*196d0*/  IMAD.X R151, R151, 0x1, R2, P1 ;  /* 0x0000000197977824 */ /* 0x000fe200008e0602 */
[----:B------:R-:W-:-:S02]  /*196e0*/  IADD3 R19, P1, R19, R24, RZ ;  /* 0x0000001813137210 */ /* 0x000fc40007f3e0ff */
[----:B-1----:R-:W-:Y:S01]  /*196f0*/  MOV R12, R20 ;  /* 0x00000014000c7202 */ /* 0x002fe20000000f00 */
[----:B------:R-:W-:Y:S01]  /*19700*/  IMAD.MOV.U32 R13, RZ, RZ, R152 ;  /* 0x000000ffff0d7224 */ /* 0x000fe200078e0098 */
[----:B------:R-:W3:Y:S04]  /*19710*/  LDL.LU R20, [R1+0x738] ;  /* 0x0007380001147983 */ /* 0x000ee80000300800 */
[----:B------:R-:W-:Y:S04]  /*19720*/  STL [R1+0x7b0], R22 ;  /* 0x0007b01601007387 */ /* 0x000fe80000100800 */
[----:B------:R1:W-:Y:S04]  /*19730*/  STL [R1+0x76c], R151 ;  /* 0x00076c9701007387 */ /* 0x0003e80000100800 */
[----:B------:R-:W3:Y:S04]  /*19740*/  LDL.LU R152, [R1+0x6f4] ;  /* 0x0006f40001987983 */ /* 0x000ee80000300800 */
[----:B------:R1:W-:Y:S04]  /*19750*/  STL [R1+0x7f0], R19 ;  /* 0x0007f01301007387 */ /* 0x0003e80000100800 */
[----:B------:R1:W-:Y:S02]  /*19760*/  LDGSTS.E [R3+0x8800], [R12.64], P5 ;  /* 0x088000000c037fae */ /* 0x0003e4000a921844 */
[----:B-1----:R-:W-:Y:S01]  /*19770*/  MOV R13, R151 ;  /* 0x00000097000d7202 */ /* 0x002fe20000000f00 */
[----:B------:R-:W-:-:S05]  /*19780*/  IMAD.MOV.U32 R12, RZ, RZ, R150 ;  /* 0x000000ffff0c7224 */ /* 0x000fca00078e0096 */
[----:B------:R1:W-:Y:S02]  /*19790*/  LDGSTS.E [R3+0x8c00], [R12.64], P5 ;  /* 0x08c000000c037fae */ /* 0x0003e4000a921844 */
[----:B-1----:R-:W-:Y:S02]  /*197a0*/  IMAD.MOV.U32 R12, RZ, RZ, R22 ;  /* 0x000000ffff0c7224 */ /* 0x002fe400078e0016 */
[----:B-----5:R-:W-:-:S05]  /*197b0*/  IMAD.X R149, R149, 0x1, R2, P0 ;  /* 0x0000000195957824 */ /* 0x020fca00000e0602 */
[----:B------:R1:W-:Y:S04]  /*197c0*/  STL [R1+0x7ac], R149 ;  /* 0x0007ac9501007387 */ /* 0x0003e80000100800 */
[----:B------:R-:W5:Y:S04]  /*197d0*/  LDL.LU R15, [R1+0x778] ;  /* 0x00077800010f7983 */ /* 0x000f680000300800 */
[----:B------:R-:W5:Y:S01]  /*197e0*/  LDL.LU R151, [R1+0x734] ;  /* 0x0007340001977983 */ /* 0x000f620000300800 */
[----:B------:R-:W-:-:S05]  /*197f0*/  IMAD.MOV.U32 R13, RZ, RZ, R149 ;  /* 0x000000ffff0d7224 */ /* 0x000fca00078e0095 */
[----:B------:R1:W-:Y:S01]  /*19800*/  LDGSTS.E [R3+0x9000], [R12.64], P5 ;  /* 0x090000000c037fae */ /* 0x0003e2000a921844 */
[----:B----4-:R-:W-:Y:S01]  /*19810*/  IADD3 R17, P0, R17, R24, RZ ;  /* 0x0000001811117210 */ /* 0x010fe20007f1e0ff */
[----:B------:R-:W-:-:S04]  /*19820*/  IMAD.X R148, R148, 0x1, R2, P1 ;  /* 0x0000000194947824 */ /* 0x000fc800008e0602 */
[----:B------:R4:W-:Y:S04]  /*19830*/  STL [R1+0x830], R17 ;  /* 0x0008301101007387 */ /* 0x0009e80000100800 */
[----:B------:R2:W-:Y:S01]  /*19840*/  STL [R1+0x7ec], R148 ;  /* 0x0007ec9401007387 */ /* 0x0005e20000100800 */
[----:B-1----:R-:W-:-:S03]  /*19850*/  IMAD.MOV.U32 R12, RZ, RZ, R19 ;  /* 0x000000ffff0c7224 */ /* 0x002fc600078e0013 */
[----:B------:R-:W5:Y:S04]  /*19860*/  LDL.LU R22, [R1+0x7b8] ;  /* 0x0007b80001167983 */ /* 0x000f680000300800 */
[----:B------:R-:W5:Y:S01]  /*19870*/  LDL.LU R150, [R1+0x774] ;  /* 0x0007740001967983 */ /* 0x000f620000300800 */
[----:B--2---:R-:W-:Y:S02]  /*19880*/  IADD3 R23, P1, R23, R24, RZ ;  /* 0x0000001817177210 */ /* 0x004fe40007f3e0ff */
[----:B------:R-:W-:-:S03]  /*19890*/  IADD3.X R27, R27, R2, RZ, P0, !PT ;  /* 0x000000021b1b7210 */ /* 0x000fc600007fe4ff */
[----:B------:R-:W-:Y:S04]  /*198a0*/  STL [R1+0x870], R23 ;  /* 0x0008701701007387 */ /* 0x000fe80000100800 */
[----:B------:R-:W-:Y:S04]  /*198b0*/  STL [R1+0x82c], R27 ;  /* 0x00082c1b01007387 */ /* 0x000fe80000100800 */
[----:B------:R-:W2:Y:S04]  /*198c0*/  LDL.LU R19, [R1+0x7f8] ;  /* 0x0007f80001137983 */ /* 0x000ea80000300800 */
[----:B------:R-:W2:Y:S01]  /*198d0*/  LDL.LU R149, [R1+0x7b4] ;  /* 0x0007b40001957983 */ /* 0x000ea20000300800 */
[----:B------:R-:W-:-:S02]  /*198e0*/  IMAD.MOV.U32 R13, RZ, RZ, R148 ;  /* 0x000000ffff0d7224 */ /* 0x000fc400078e0094 */
[----:B---3--:R-:W-:-:S03]  /*198f0*/  IMAD.X R14, R14, 0x1, R2, P1 ;  /* 0x000000010e0e7824 */ /* 0x008fc600008e0602 */
[----:B------:R1:W-:Y:S01]  /*19900*/  LDGSTS.E [R3+0x9400], [R12.64], P5 ;  /* 0x094000000c037fae */ /* 0x0003e2000a921844 */
[----:B------:R-:W-:-:S05]  /*19910*/  IADD3 R18, P0, R18, R24, RZ ;  /* 0x0000001812127210 */ /* 0x000fca0007f1e0ff */
[----:B------:R-:W-:Y:S01]  /*19920*/  STL [R1+0x6b8], R18 ;  /* 0x0006b81201007387 */ /* 0x000fe20000100800 */
[----:B-1----:R-:W-:-:S03]  /*19930*/  MOV R12, R17 ;  /* 0x00000011000c7202 */ /* 0x002fc60000000f00 */
[----:B------:R1:W-:Y:S04]  /*19940*/  STL [R1+0x86c], R14 ;  /* 0x00086c0e01007387 */ /* 0x0003e80000100800 */
[----:B----4-:R-:W3:Y:S04]  /*19950*/  LDL.LU R17, [R1+0x838] ;  /* 0x0008380001117983 */ /* 0x010ee80000300800 */
[----:B------:R-:W3:Y:S01]  /*19960*/  LDL.LU R148, [R1+0x7f4] ;  /* 0x0007f40001947983 */ /* 0x000ee20000300800 */
[----:B------:R-:W-:-:S05]  /*19970*/  IMAD.MOV.U32 R13, RZ, RZ, R27 ;  /* 0x000000ffff0d7224 */ /* 0x000fca00078e001b */
[----:B------:R1:W-:Y:S01]  /*19980*/  LDGSTS.E [R3+0x9800], [R12.64], P5 ;  /* 0x098000000c037fae */ /* 0x0003e2000a921844 */
[----:B------:R-:W-:Y:S01]  /*19990*/  IMAD.X R153, R153, 0x1, R2, P0 ;  /* 0x0000000199997824 */ /* 0x000fe200000e0602 */
[----:B------:R-:W-:Y:S01]  /*199a0*/  IADD3 R26, P1, R26, R24, RZ ;  /* 0x000000181a1a7210 */ /* 0x000fe20007f3e0ff */
[----:B-1----:R-:W-:Y:S01]  /*199b0*/  IMAD.MOV.U32 R12, RZ, RZ, R23 ;  /* 0x000000ffff0c7224 */ /* 0x002fe200078e0017 */
[----:B------:R-:W-:Y:S02]  /*199c0*/  MOV R13, R14 ;  /* 0x0000000e000d7202 */ /* 0x000fe40000000f00 */
[----:B------:R-:W-:Y:S01]  /*199d0*/  LOP3.LUT R14, R239, 0x10, RZ, 0x3c, !PT ;  /* 0x00000010ef0e7812 */ /* 0x000fe200078e3cff */
[----:B------:R-:W-:Y:S04]  /*199e0*/  STL [R1+0x6f8], R26 ;  /* 0x0006f81a01007387 */ /* 0x000fe80000100800 */
[----:B------:R1:W-:Y:S01]  /*199f0*/  STL [R1+0x6b4], R153 ;  /* 0x0006b49901007387 */ /* 0x0003e20000100800 */
[----:B------:R-:W-:-:S03]  /*19a00*/  IMAD R14, R212, 0x2000, R14 ;  /* 0x00002000d40e7824 */ /* 0x000fc600078e020e */
[----:B------:R-:W3:Y:S04]  /*19a10*/  LDL.LU R27, [R1+0x834] ;  /* 0x00083400011b7983 */ /* 0x000ee80000300800 */
[----:B------:R-:W3:Y:S01]  /*19a20*/  LDL.LU R23, [R1+0x878] ;  /* 0x0008780001177983 */ /* 0x000ee20000300800 */
[----:B------:R-:W-:-:S03]  /*19a30*/  IADD3 R20, P0, R20, R24, RZ ;  /* 0x0000001814147210 */ /* 0x000fc60007f1e0ff */
[----:B------:R1:W-:Y:S01]  /*19a40*/  LDGSTS.E [R3+0x9c00], [R12.64], P5 ;  /* 0x09c000000c037fae */ /* 0x0003e2000a921844 */
[----:B------:R-:W-:Y:S02]  /*19a50*/  IMAD.X R152, R152, 0x1, R2, P1 ;  /* 0x0000000198987824 */ /* 0x000fe400008e0602 */
[----:B-1----:R-:W-:Y:S01]  /*19a60*/  IMAD.MOV.U32 R12, RZ, RZ, R18 ;  /* 0x000000ffff0c7224 */ /* 0x002fe200078e0012 */
[----:B------:R-:W-:Y:S01]  /*19a70*/  MOV R13, R153 ;  /* 0x00000099000d7202 */ /* 0x000fe20000000f00 */
[----:B------:R-:W3:Y:S04]  /*19a80*/  LDL.LU R3, [R1+0x874] ;  /* 0x0008740001037983 */ /* 0x000ee80000300800 */
[----:B------:R1:W-:Y:S04]  /*19a90*/  STL [R1+0x738], R20 ;  /* 0x0007381401007387 */ /* 0x0003e80000100800 */
[----:B------:R1:W-:Y:S04]  /*19aa0*/  STL [R1+0x6f4], R152 ;  /* 0x0006f49801007387 */ /* 0x0003e80000100800 */
[----:B------:R-:W3:Y:S04]  /*19ab0*/  LDL.LU R18, [R1+0x6c0] ;  /* 0x0006c00001127983 */ /* 0x000ee80000300800 */
[----:B------:R-:W3:Y:S04]  /*19ac0*/  LDL.LU R153, [R1+0x6bc] ;  /* 0x0006bc0001997983 */ /* 0x000ee80000300800 */
[----:B------:R1:W-:Y:S02]  /*19ad0*/  LDGSTS.E [R14+0x8080], [R12.64], P5 ;  /* 0x080800000c0e7fae */ /* 0x0003e4000a921844 */
[----:B-1----:R-:W-:-:S02]  /*19ae0*/  IMAD.MOV.U32 R12, RZ, RZ, R26 ;  /* 0x000000ffff0c7224 */ /* 0x002fc400078e001a */
[----:B------:R-:W-:-:S05]  /*19af0*/  IMAD.MOV.U32 R13, RZ, RZ, R152 ;  /* 0x000000ffff0d7224 */ /* 0x000fca00078e0098 */
[----:B------:R1:W-:Y:S02]  /*19b00*/  LDGSTS.E [R14+0x8480], [R12.64], P5 ;  /* 0x084800000c0e7fae */ /* 0x0003e4000a921844 */
[----:B-1----:R-:W-:Y:S01]  /*19b10*/  IMAD.MOV.U32 R12, RZ, RZ, R20 ;  /* 0x000000ffff0c7224 */ /* 0x002fe200078e0014 */
[----:B-----5:R-:W-:Y:S01]  /*19b20*/  IADD3 R15, P1, R15, R24, RZ ;  /* 0x000000180f0f7210 */ /* 0x020fe20007f3e0ff */
[----:B------:R-:W-:-:S04]  /*19b30*/  IMAD.X R151, R151, 0x1, R2, P0 ;  /* 0x0000000197977824 */ /* 0x000fc800000e0602 */
[----:B------:R1:W-:Y:S04]  /*19b40*/  STL [R1+0x778], R15 ;  /* 0x0007780f01007387 */ /* 0x0003e80000100800 */
[----:B------:R5:W-:Y:S04]  /*19b50*/  STL [R1+0x734], R151 ;  /* 0x0007349701007387 */ /* 0x000be80000100800 */
[----:B------:R-:W4:Y:S01]  /*19b60*/  LDL.LU R26, [R1+0x700] ;  /* 0x00070000011a7983 */ /* 0x000f220000300800 */
[----:B------:R-:W-:-:S03]  /*19b70*/  IMAD.MOV.U32 R13, RZ, RZ, R151 ;  /* 0x000000ffff0d7224 */ /* 0x000fc600078e0097 */
[----:B------:R-:W4:Y:S04]  /*19b80*/  LDL.LU R20, [R1+0x740] ;  /* 0x0007400001147983 */ /* 0x000f280000300800 */
[----:B------:R1:W-:Y:S01]  /*19b90*/  LDGSTS.E [R14+0x8880], [R12.64], P5 ;  /* 0x088800000c0e7fae */ /* 0x0003e2000a921844 */
[----:B------:R-:W-:Y:S02]  /*19ba0*/  IADD3 R22, P0, R22, R24, RZ ;  /* 0x0000001816167210 */ /* 0x000fe40007f1e0ff */
[----:B------:R-:W-:-:S03]  /*19bb0*/  IADD3.X R150, R150, R2, RZ, P1, !PT ;  /* 0x0000000296967210 */ /* 0x000fc60000ffe4ff */
[----:B------:R2:W-:Y:S01]  /*19bc0*/  STL [R1+0x7b8], R22 ;  /* 0x0007b81601007387 */ /* 0x0005e20000100800 */
[----:B-1----:R-:W-:-:S03]  /*19bd0*/  MOV R12, R15 ;  /* 0x0000000f000c7202 */ /* 0x002fc60000000f00 */
[----:B------:R1:W-:Y:S04]  /*19be0*/  STL [R1+0x774], R150 ;  /* 0x0007749601007387 */ /* 0x0003e80000100800 */
[----:B------:R-:W4:Y:S01]  /*19bf0*/  LDL.LU R152, [R1+0x6fc] ;  /* 0x0006fc0001987983 */ /* 0x000f220000300800 */
[----:B--2---:R-:W-:Y:S01]  /*19c00*/  IADD3 R19, P1, R19, R24, RZ ;  /* 0x0000001813137210 */ /* 0x004fe20007f3e0ff */
[----:B------:R-:W-:-:S04]  /*19c10*/  IMAD.X R149, R149, 0x1, R2, P0 ;  /* 0x0000000195957824 */ /* 0x000fc800000e0602 */
[----:B------:R2:W-:Y:S04]  /*19c20*/  STL [R1+0x7f8], R19 ;  /* 0x0007f81301007387 */ /* 0x0005e80000100800 */
[----:B------:R1:W-:Y:S04]  /*19c30*/  STL [R1+0x7b4], R149 ;  /* 0x0007b49501007387 */ /* 0x0003e80000100800 */
[----:B------:R-:W4:Y:S04]  /*19c40*/  LDL.LU R15, [R1+0x780] ;  /* 0x00078000010f7983 */ /* 0x000f280000300800 */
[----:B-----5:R-:W5:Y:S01]  /*19c50*/  LDL.LU R151, [R1+0x73c] ;  /* 0x00073c0001977983 */ /* 0x020f620000300800 */
[----:B------:R-:W-:-:S05]  /*19c60*/  IMAD.MOV.U32 R13, RZ, RZ, R150 ;  /* 0x000000ffff0d7224 */ /* 0x000fca00078e0096 */
[----:B------:R1:W-:Y:S01]  /*19c70*/  LDGSTS.E [R14+0x8c80], [R12.64], P5 ;  /* 0x08c800000c0e7fae */ /* 0x0003e2000a921844 */
[----:B---3--:R-:W-:Y:S01]  /*19c80*/  IADD3 R17, P0, R17, R24, RZ ;  /* 0x0000001811117210 */ /* 0x008fe20007f1e0ff */
[----:B------:R-:W-:-:S04]  /*19c90*/  IMAD.X R148, R148, 0x1, R2, P1 ;  /* 0x0000000194947824 */ /* 0x000fc800008e0602 */
[----:B------:R3:W-:Y:S01]  /*19ca0*/  STL [R1+0x838], R17 ;  /* 0x0008381101007387 */ /* 0x0007e20000100800 */
[----:B-1----:R-:W-:-:S03]  /*19cb0*/  IMAD.MOV.U32 R12, RZ, RZ, R22 ;  /* 0x000000ffff0c7224 */ /* 0x002fc600078e0016 */
[----:B------:R1:W-:Y:S04]  /*19cc0*/  STL [R1+0x7f4], R148 ;  /* 0x0007f49401007387 */ /* 0x0003e80000100800 */
[----:B------:R-:W5:Y:S04]  /*19cd0*/  LDL.LU R22, [R1+0x7c0] ;  /* 0x0007c00001167983 */ /* 0x000f680000300800 */
[----:B------:R-:W5:Y:S01]  /*19ce0*/  LDL.LU R150, [R1+0x77c] ;  /* 0x00077c0001967983 */ /* 0x000f620000300800 */
[----:B------:R-:W-:-:S05]  /*19cf0*/  MOV R13, R149 ;  /* 0x00000095000d7202 */ /* 0x000fca0000000f00 */
[----:B------:R1:W-:Y:S01]  /*19d00*/  LDGSTS.E [R14+0x9080], [R12.64], P5 ;  /* 0x090800000c0e7fae */ /* 0x0003e2000a921844 */
[----:B------:R-:W-:Y:S01]  /*19d10*/  IMAD.X R27, R27, 0x1, R2, P0 ;  /* 0x000000011b1b7824 */ /* 0x000fe200000e0602 */
[----:B------:R-:W-:Y:S01]  /*19d20*/  IADD3 R23, P1, R23, R24, RZ ;  /* 0x0000001817177210 */ /* 0x000fe20007f3e0ff */
[----:B-1----:R-:W-:Y:S02]  /*19d30*/  IMAD.MOV.U32 R12, RZ, RZ, R19 ;  /* 0x000000ffff0c7224 */ /* 0x002fe400078e0013 */
[----:B------:R-:W-:Y:S02]  /*19d40*/  IMAD.MOV.U32 R13, RZ, RZ, R148 ;  /* 0x000000ffff0d7224 */ /* 0x000fe400078e0094 */
[----:B------:R-:W-:Y:S04]  /*19d50*/  STL [R1+0x878], R23 ;  /* 0x0008781701007387 */ /* 0x000fe80000100800 */
[----:B------:R-:W-:Y:S04]  /*19d60*/  STL [R1+0x834], R27 ;  /* 0x0008341b01007387 */ /* 0x000fe80000100800 */
[----:B--2---:R-:W2:Y:S04]  /*19d70*/  LDL.LU R19, [R1+0x800] ;  /* 0x0008000001137983 */ /* 0x004ea80000300800 */
[----:B------:R-:W2:Y:S01]  /*19d80*/  LDL.LU R149, [R1+0x7bc] ;  /* 0x0007bc0001957983 */ /* 0x000ea20000300800 */
[----:B------:R-:W-:-:S03]  /*19d90*/  IADD3.X R3, R3, R2, RZ, P1, !PT ;  /* 0x0000000203037210 */ /* 0x000fc60000ffe4ff */
[----:B------:R1:W-:Y:S01]  /*19da0*/  LDGSTS.E [R14+0x9480], [R12.64], P5 ;  /* 0x094800000c0e7fae */ /* 0x0003e2000a921844 */
[----:B------:R-:W-:Y:S01]  /*19db0*/  IADD3 R18, P0, R18, R24, RZ ;  /* 0x0000001812127210 */ /* 0x000fe20007f1e0ff */
[----:B-1----:R-:W-:Y:S02]  /*19dc0*/  IMAD.MOV.U32 R12, RZ, RZ, R17 ;  /* 0x000000ffff0c7224 */ /* 0x002fe400078e0011 */
[----:B------:R-:W-:Y:S02]  /*19dd0*/  IMAD.MOV.U32 R13, RZ, RZ, R27 ;  /* 0x000000ffff0d7224 */ /* 0x000fe400078e001b */
[----:B------:R-:W-:Y:S01]  /*19de0*/  STL [R1+0x6c0], R18 ;  /* 0x0006c01201007387 */ /* 0x000fe20000100800 */
[----:B------:R-:W-:-:S03]  /*19df0*/  IMAD.X R153, R153, 0x1, R2, P0 ;  /* 0x0000000199997824 */ /* 0x000fc600000e0602 */
[----:B------:R1:W-:Y:S04]  /*19e00*/  STL [R1+0x874], R3 ;  /* 0x0008740301007387 */ /* 0x0003e80000100800 */
[----:B---3--:R-:W3:Y:S04]  /*19e10*/  LDL.LU R17, [R1+0x840] ;  /* 0x0008400001117983 */ /* 0x008ee80000300800 */
[----:B------:R-:W3:Y:S04]  /*19e20*/  LDL.LU R148, [R1+0x7fc] ;  /* 0x0007fc0001947983 */ /* 0x000ee80000300800 */
[----:B------:R1:W-:Y:S02]  /*19e30*/  LDGSTS.E [R14+0x9880], [R12.64], P5 ;  /* 0x098800000c0e7fae */ /* 0x0003e4000a921844 */
[----:B-1----:R-:W-:Y:S01]  /*19e40*/  MOV R12, R23 ;  /* 0x00000017000c7202 */ /* 0x002fe20000000f00 */
[----:B------:R-:W-:-:S02]  /*19e50*/  IMAD.MOV.U32 R13, RZ, RZ, R3 ;  /* 0x000000ffff0d7224 */ /* 0x000fc400078e0003 */
[----:B------:R-:W-:-:S03]  /*19e60*/  IMAD R3, R212, 0x2000, R214 ;  /* 0x00002000d4037824 */ /* 0x000fc600078e02d6 */
[----:B------:R1:W-:Y:S02]  /*19e70*/  LDGSTS.E [R14+0x9c80], [R12.64], P5 ;  /* 0x09c800000c0e7fae */ /* 0x0003e4000a921844 */
[----:B-1----:R-:W-:Y:S01]  /*19e80*/  MOV R12, R18 ;  /* 0x00000012000c7202 */ /* 0x002fe20000000f00 */
[----:B------:R-:W-:-:S05]  /*19e90*/  IMAD.MOV.U32 R13, RZ, RZ, R153 ;  /* 0x000000ffff0d7224 */ /* 0x000fca00078e0099 */
[----:B------:R1:W-:Y:S01]  /*19ea0*/  LDGSTS.E [R3+0x8100], [R12.64], P5 ;  /* 0x081000000c037fae */ /* 0x0003e2000a921844 */
[----:B----4-:R-:W-:-:S05]  /*19eb0*/  IADD3 R26, P1, R26, R24, RZ ;  /* 0x000000181a1a7210 */ /* 0x010fca0007f3e0ff */
[----:B------:R-:W-:Y:S04]  /*19ec0*/  STL [R1+0x700], R26 ;  /* 0x0007001a01007387 */ /* 0x000fe80000100800 */
[----:B------:R-:W-:Y:S04]  /*19ed0*/  STL [R1+0x6bc], R153 ;  /* 0x0006bc9901007387 */ /* 0x000fe80000100800 */
[----:B------:R-:W4:Y:S04]  /*19ee0*/  LDL.LU R27, [R1+0x83c] ;  /* 0x00083c00011b7983 */ /* 0x000f280000300800 */
[----:B------:R-:W4:Y:S01]  /*19ef0*/  LDL.LU R23, [R1+0x880] ;  /* 0x0008800001177983 */ /* 0x000f220000300800 */
[----:B------:R-:W-:-:S03]  /*19f00*/  IADD3 R20, P0, R20, R24, RZ ;  /* 0x0000001814147210 */ /* 0x000fc60007f1e0ff */
[----:B------:R-:W4:Y:S04]  /*19f10*/  LDL.LU R14, [R1+0x87c] ;  /* 0x00087c00010e7983 */ /* 0x000f280000300800 */
[----:B------:R-:W-:Y:S01]  /*19f20*/  STL [R1+0x740], R20 ;  /* 0x0007401401007387 */ /* 0x000fe20000100800 */
[----:B------:R-:W-:-:S05]  /*19f30*/  IMAD.X R152, R152, 0x1, R2, P1 ;  /* 0x0000000198987824 */ /* 0x000fca00008e0602 */
[----:B------:R1:W-:Y:S02]  /*19f40*/  STL [R1+0x6fc], R152 ;  /* 0x0006fc9801007387 */ /* 0x0003e40000100800 */
[----:B-1----:R-:W-:Y:S02]  /*19f50*/  MOV R13, R152 ;  /* 0x00000098000d7202 */ /* 0x002fe40000000f00 */
[----:B------:R-:W4:Y:S01]  /*19f60*/  LDL.LU R18, [R1+0x6c8] ;  /* 0x0006c80001127983 */ /* 0x000f220000300800 */
[----:B------:R-:W-:-:S03]  /*19f70*/  IMAD.MOV.U32 R12, RZ, RZ, R26 ;  /* 0x000000ffff0c7224 */ /* 0x000fc600078e001a */
[----:B------:R-:W4:Y:S04]  /*19f80*/  LDL.LU R152, [R1+0x6c4] ;  /* 0x0006c40001987983 */ /* 0x000f280000300800 */
[----:B------:R1:W-:Y:S01]  /*19f90*/  LDGSTS.E [R3+0x8500], [R12.64], P5 ;  /* 0x085000000c037fae */ /* 0x0003e2000a921844 */
[----:B------:R-:W-:Y:S01]  /*19fa0*/  IADD3 R15, P1, R15, R24, RZ ;  /* 0x000000180f0f7210 */ /* 0x000fe20007f3e0ff */
[----:B-----5:R-:W-:-:S04]  /*19fb0*/  IMAD.X R151, R151, 0x1, R2, P0 ;  /* 0x0000000197977824 */ /* 0x020fc800000e0602 */
[----:B------:R-:W-:Y:S04]  /*19fc0*/  STL [R1+0x780], R15 ;  /* 0x0007800f01007387 */ /* 0x000fe80000100800 */
[----:B------:R-:W-:Y:S04]  /*19fd0*/  STL [R1+0x73c], R151 ;  /* 0x00073c9701007387 */ /* 0x000fe80000100800 */
[----:B------:R-:W5:Y:S01]  /*19fe0*/  LDL.LU R26, [R1+0x708] ;  /* 0x00070800011a7983 */ /* 0x000f620000300800 */
[----:B-1----:R-:W-:Y:S02]  /*19ff0*/  IMAD.MOV.U32 R12, RZ, RZ, R20 ;  /* 0x000000ffff0c7224 */ /* 0x002fe400078e0014 */
[----:B------:R-:W-:Y:S01]  /*1a000*/  IMAD.MOV.U32 R13, RZ, RZ, R151 ;  /* 0x000000ffff0d7224 */ /* 0x000fe200078e0097 */
[----:B------:R-:W5:Y:S04]  /*1a010*/  LDL.LU R20, [R1+0x748] ;  /* 0x0007480001147983 */ /* 0x000f680000300800 */
[----:B------:R1:W-:Y:S01]  /*1a020*/  LDGSTS.E [R3+0x8900], [R12.64], P5 ;  /* 0x089000000c037fae */ /* 0x0003e2000a921844 */
[----:B------:R-:W-:Y:S01]  /*1a030*/  IADD3 R22, P0, R22, R24, RZ ;  /* 0x0000001816167210 */ /* 0x000fe20007f1e0ff */
[----:B------:R-:W-:-:S04]  /*1a040*/  IMAD.X R150, R150, 0x1, R2, P1 ;  /* 0x0000000196967824 */ /* 0x000fc800008e0602 */
[----:B------:R-:W-:Y:S01]  /*1a050*/  STL [R1+0x7c0], R22 ;  /* 0x0007c01601007387 */ /* 0x000fe20000100800 */
[----:B-1----:R-:W-:-:S03]  /*1a060*/  IMAD.MOV.U32 R13, RZ, RZ, R150 ;  /* 0x000000ffff0d7224 */ /* 0x002fc600078e0096 */
[----:B------:R1:W-:Y:S04]  /*1a070*/  STL [R1+0x77c], R150 ;  /* 0x00077c9601007387 */ /* 0x0003e80000100800 */
[----:B-1----:R-:W5:Y:S01]  /*1a080*/  LDL.LU R150, [R1+0x704] ;  /* 0x0007040001967983 */ /* 0x002f620000300800 */
[----:B------:R-:W-:-:S05]  /*1a090*/  IMAD.MOV.U32 R12, RZ, RZ, R15 ;  /* 0x000000ffff0c7224 */ /* 0x000fca00078e000f */
[----:B------:R1:W-:Y:S01]  /*1a0a0*/  LDGSTS.E [R3+0x8d00], [R12.64], P5 ;  /* 0x08d000000c037fae */ /* 0x0003e2000a921844 */
[----:B--2---:R-:W-:Y:S02]  /*1a0b0*/  IADD3 R19, P1, R19, R24, RZ ;  /* 0x0000001813137210 */ /* 0x004fe40007f3e0ff */
[----:B------:R-:W-:-:S03]  /*1a0c0*/  IADD3.X R149, R149, R2, RZ, P0, !PT ;  /* 0x0000000295957210 */ /* 0x000fc600007fe4ff */
[----:B------:R-:W-:Y:S01]  /*1a0d0*/  STL [R1+0x800], R19 ;  /* 0x0008001301007387 */ /* 0x000fe20000100800 */
[----:B-1----:R-:W-:-:S03]  /*1a0e0*/  MOV R12, R22 ;  /* 0x00000016000c7202 */ /* 0x002fc60000000f00 */
[----:B------:R-:W-:Y:S01]  /*1a0f0*/  STL [R1+0x7bc], R149 ;  /* 0x0007bc9501007387 */ /* 0x000fe20000100800 */
[----:B------:R-:W-:-:S03]  /*1a100*/  IMAD.MOV.U32 R13, RZ, RZ, R149 ;  /* 0x000000ffff0d7224 */ /* 0x000fc600078e0095 */
[----:B------:R-:W2:Y:S04]  /*1a110*/  LDL.LU R15, [R1+0x788] ;  /* 0x00078800010f7983 */ /* 0x000ea80000300800 */
[----:B------:R-:W2:Y:S04]  /*1a120*/  LDL.LU R151, [R1+0x744] ;  /* 0x0007440001977983 */ /* 0x000ea80000300800 */
[----:B------:R1:W-:Y:S01]  /*1a130*/  LDGSTS.E [R3+0x9100], [R12.64], P5 ;  /* 0x091000000c037fae */ /* 0x0003e2000a921844 */
[----:B---3--:R-:W-:Y:S01]  /*1a140*/  IADD3 R17, P0, R17, R24, RZ ;  /* 0x0000001811117210 */ /* 0x008fe20007f1e0ff */
[----:B------:R-:W-:-:S04]  /*1a150*/  IMAD.X R148, R148, 0x1, R2, P1 ;  /* 0x0000000194947824 */ /* 0x000fc800008e0602 */
[----:B------:R-:W-:Y:S04]  /*1a160*/  STL [R1+0x840], R17 ;  /* 0x0008401101007387 */ /* 0x000fe80000100800 */
[----:B------:R3:W-:Y:S01]  /*1a170*/  STL [R1+0x7fc], R148 ;  /* 0x0007fc9401007387 */ /* 0x0007e20000100800 */
[----:B-1----:R-:W-:-:S03]  /*1a180*/  MOV R13, R148 ;  /* 0x00000094000d7202 */ /* 0x002fc60000000f00 */
[----:B------:R-:W2:Y:S01]  /*1a190*/  LDL.LU R22, [R1+0x7c8] ;  /* 0x0007c80001167983 */ /* 0x000ea20000300800 */
[----:B------:R-:W-:-:S03]  /*1a1a0*/  IMAD.MOV.U32 R12, RZ, RZ, R19 ;  /* 0x000000ffff0c7224 */ /* 0x000fc600078e0013 */
[----:B---3--:R-:W3:Y:S04]  /*1a1b0*/  LDL.LU R148, [R1+0x784] ;  /* 0x0007840001947983 */ /* 0x008ee80000300800 */
[----:B------:R1:W-:Y:S02]  /*1a1c0*/  LDGSTS.E [R3+0x9500], [R12.64], P5 ;  /* 0x095000000c037fae */ /* 0x0003e4000a921844 */
[----:B-1----:R-:W-:Y:S02]  /*1a1d0*/  IMAD.MOV.U32 R12, RZ, RZ, R17 ;  /* 0x000000ffff0c7224 */ /* 0x002fe400078e0011 */
[----:B----4-:R-:W-:Y:S01]  /*1a1e0*/  IMAD.X R27, R27, 0x1, R2, P0 ;  /* 0x000000011b1b7824 */ /* 0x010fe200000e0602 */
[----:B------:R-:W-:-:S05]  /*1a1f0*/  IADD3 R23, P1, R23, R24, RZ ;  /* 0x0000001817177210 */ /* 0x000fca0007f3e0ff */
[----:B------:R-:W-:Y:S04]  /*1a200*/  STL [R1+0x880], R23 ;  /* 0x0008801701007387 */ /* 0x000fe80000100800 */
[----:B------:R1:W-:Y:S04]  /*1a210*/  STL [R1+0x83c], R27 ;  /* 0x00083c1b01007387 */ /* 0x0003e80000100800 */
[----:B------:R-:W4:Y:S04]  /*1a220*/  LDL.LU R19, [R1+0x808] ;  /* 0x0008080001137983 */ /* 0x000f280000300800 */
[----:B------:R-:W4:Y:S01]  /*1a230*/  LDL.LU R149, [R1+0x7c4] ;  /* 0x0007c40001957983 */ /* 0x000f220000300800 */
[----:B------:R-:W-:Y:S01]  /*1a240*/  IMAD.X R14, R14, 0x1, R2, P1 ;  /* 0x000000010e0e7824 */ /* 0x000fe200008e0602 */
[----:B------:R-:W-:Y:S01]  /*1a250*/  IADD3 R18, P0, R18, R24, RZ ;  /* 0x0000001812127210 */ /* 0x000fe20007f1e0ff */
[----:B------:R-:W-:-:S04]  /*1a260*/  IMAD.MOV.U32 R13, RZ, RZ, R27 ;  /* 0x000000ffff0d7224 */ /* 0x000fc800078e001b */
[----:B------:R-:W-:Y:S01]  /*1a270*/  STL [R1+0x6c8], R18 ;  /* 0x0006c81201007387 */ /* 0x000fe20000100800 */
[----:B------:R-:W-:-:S03]  /*1a280*/  IADD3.X R152, R152, R2, RZ, P0, !PT ;  /* 0x0000000298987210 */ /* 0x000fc600007fe4ff */
[----:B------:R5:W-:Y:S04]  /*1a290*/  STL [R1+0x87c], R14 ;  /* 0x00087c0e01007387 */ /* 0x000be80000100800 */
[----:B------:R-:W4:Y:S04]  /*1a2a0*/  LDL.LU R17, [R1+0x848] ;  /* 0x0008480001117983 */ /* 0x000f280000300800 */
[----:B-1----:R-:W4:Y:S04]  /*1a2b0*/  LDL.LU R27, [R1+0x804] ;  /* 0x00080400011b7983 */ /* 0x002f280000300800 */
[----:B------:R1:W-:Y:S01]  /*1a2c0*/  LDGSTS.E [R3+0x9900], [R12.64], P5 ;  /* 0x099000000c037fae */ /* 0x0003e2000a921844 */
[----:B-----5:R-:W-:-:S05]  /*1a2d0*/  IADD3 R26, P1, R26, R24, RZ ;  /* 0x000000181a1a7210 */ /* 0x020fca0007f3e0ff */
[----:B------:R-:W-:Y:S01]  /*1a2e0*/  STL [R1+0x708], R26 ;  /* 0x0007081a01007387 */ /* 0x000fe20000100800 */
[----:B-1----:R-:W-:Y:S02]  /*1a2f0*/  IMAD.MOV.U32 R12, RZ, RZ, R23 ;  /* 0x000000ffff0c7224 */ /* 0x002fe400078e0017 */
[----:B------:R-:W-:Y:S01]  /*1a300*/  IMAD.MOV.U32 R13, RZ, RZ, R14 ;  /* 0x000000ffff0d7224 */ /* 0x000fe200078e000e */
[----:B------:R-:W-:Y:S01]  /*1a310*/  STL [R1+0x6c4], R152 ;  /* 0x0006c49801007387 */ /* 0x000fe20000100800 */
[----:B------:R-:W-:-:S03]  /*1a320*/  LOP3.LUT R14, R25, 0x30, RZ, 0x3c, !PT ;  /* 0x00000030190e7812 */ /* 0x000fc600078e3cff */
[----:B------:R-:W5:Y:S04]  /*1a330*/  LDL.LU R23, [R1+0x844] ;  /* 0x0008440001177983 */ /* 0x000f680000300800 */
[----:B------:R-:W5:Y:S01]  /*1a340*/  LDL.LU R25, [R1+0x888] ;  /* 0x0008880001197983 */ /* 0x000f620000300800 */
[----:B------:R-:W-:-:S03]  /*1a350*/  IADD3 R20, P0, R20, R24, RZ ;  /* 0x0000001814147210 */ /* 0x000fc60007f1e0ff */
[----:B------:R1:W-:Y:S01]  /*1a360*/  LDGSTS.E [R3+0x9d00], [R12.64], P5 ;  /* 0x09d000000c037fae */ /* 0x0003e2000a921844 */
[----:B------:R-:W-:-:S03]  /*1a370*/  IADD3.X R150, R150, R2, RZ, P1, !PT ;  /* 0x0000000296967210 */ /* 0x000fc60000ffe4ff */
[----:B-1----:R-:W5:Y:S01]  /*1a380*/  LDL.LU R3, [R1+0x884] ;  /* 0x0008840001037983 */ /* 0x002f620000300800 */
[----:B------:R-:W-:-:S03]  /*1a390*/  IMAD.MOV.U32 R12, RZ, RZ, R18 ;  /* 0x000000ffff0c7224 */ /* 0x000fc600078e0012 */
[----:B------:R-:W-:Y:S04]  /*1a3a0*/  STL [R1+0x748], R20 ;  /* 0x0007481401007387 */ /* 0x000fe80000100800 */
[----:B------:R1:W-:Y:S04]  /*1a3b0*/  STL [R1+0x704], R150 ;  /* 0x0007049601007387 */ /* 0x0003e80000100800 */
[----:B------:R-:W5:Y:S01]  /*1a3c0*/  LDL.LU R18, [R1+0x6d0] ;  /* 0x0006d00001127983 */ /* 0x000f620000300800 */
[----:B------:R-:W-:Y:S02]  /*1a3d0*/  IMAD R14, R212, 0x2000, R14 ;  /* 0x00002000d40e7824 */ /* 0x000fe400078e020e */
[----:B------:R-:W-:-:S05]  /*1a3e0*/  IMAD.MOV.U32 R13, RZ, RZ, R152 ;  /* 0x000000ffff0d7224 */ /* 0x000fca00078e0098 */
[----:B------:R1:W-:Y:S02]  /*1a3f0*/  LDGSTS.E [R14+0x8180], [R12.64], P5 ;  /* 0x081800000c0e7fae */ /* 0x0003e4000a921844 */
[----:B-1----:R-:W-:Y:S01]  /*1a400*/  MOV R12, R26 ;  /* 0x0000001a000c7202 */ /* 0x002fe20000000f00 */
[----:B------:R-:W-:Y:S01]  /*1a410*/  IMAD.MOV.U32 R13, RZ, RZ, R150 ;  /* 0x000000ffff0d7224 */ /* 0x000fe200078e0096 */
[----:B--2---:R-:W-:Y:S01]  /*1a420*/  IADD3 R15, P1, R15, R24, RZ ;  /* 0x000000180f0f7210 */ /* 0x004fe20007f3e0ff */
[----:B------:R-:W2:Y:S01]  /*1a430*/  LDL.LU R150, [R1+0x6cc] ;  /* 0x0006cc0001967983 */ /* 0x000ea20000300800 */
[----:B------:R-:W-:-:S03]  /*1a440*/  IMAD.X R151, R151, 0x1, R2, P0 ;  /* 0x0000000197977824 */ /* 0x000fc600000e0602 */
[----:B------:R-:W-:Y:S04]  /*1a450*/  STL [R1+0x788], R15 ;  /* 0x0007880f01007387 */ /* 0x000fe80000100800 */
[----:B------:R-:W-:Y:S04]  /*1a460*/  STL [R1+0x744], R151 ;  /* 0x0007449701007387 */ /* 0x000fe80000100800 */
[----:B------:R1:W-:Y:S04]  /*1a470*/  LDGSTS.E [R14+0x8580], [R12.64], P5 ;  /* 0x085800000c0e7fae */ /* 0x0003e8000a921844 */
[----:B------:R-:W2:Y:S01]  /*1a480*/  LDL.LU R26, [R1+0x710] ;  /* 0x00071000011a7983 */ /* 0x000ea20000300800 */
[----:B-1----:R-:W-:Y:S01]  /*1a490*/  IMAD.MOV.U32 R12, RZ, RZ, R20 ;  /* 0x000000ffff0c7224 */ /* 0x002fe200078e0014 */
[----:B------:R-:W-:-:S02]  /*1a4a0*/  MOV R13, R151 ;  /* 0x00000097000d7202 */ /* 0x000fc40000000f00 */
[----:B------:R-:W2:Y:S01]  /*1a4b0*/  LDL.LU R20, [R1+0x750] ;  /* 0x0007500001147983 */ /* 0x000ea20000300800 */
[----:B------:R-:W-:-:S03]  /*1a4c0*/  IADD3 R22, P0, R22, R24, RZ ;  /* 0x0000001816167210 */ /* 0x000fc60007f1e0ff */
[----:B------:R1:W-:Y:S01]  /*1a4d0*/  LDGSTS.E [R14+0x8980], [R12.64], P5 ;  /* 0x089800000c0e7fae */ /* 0x0003e2000a921844 */
[----:B---3--:R-:W-:-:S03]  /*1a4e0*/  IMAD.X R148, R148, 0x1, R2, P1 ;  /* 0x0000000194947824 */ /* 0x008fc600008e0602 */
[----:B------:R-:W-:Y:S04]  /*1a4f0*/  STL [R1+0x7c8], R22 ;  /* 0x0007c81601007387 */ /* 0x000fe80000100800 */
[----:B------:R3:W-:Y:S01]  /*1a500*/  STL [R1+0x784], R148 ;  /* 0x0007849401007387 */ /* 0x0007e20000100800 */
[----:B-1----:R-:W-:Y:S02]  /*1a510*/  IMAD.MOV.U32 R13, RZ, RZ, R148 ;  /* 0x000000ffff0d7224 */ /* 0x002fe400078e0094 */
[----:B------:R-:W-:-:S05]  /*1a520*/  IMAD.MOV.U32 R12, RZ, RZ, R15 ;  /* 0x000000ffff0c7224 */ /* 0x000fca00078e000f */
[----:B------:R1:W-:Y:S04]  /*1a530*/  LDGSTS.E [R14+0x8d80], [R12.64], P5 ;  /* 0x08d800000c0e7fae */ /* 0x0003e8000a921844 */
[----:B---3--:R-:W3:Y:S01]  /*1a540*/  LDL.LU R148, [R1+0x70c] ;  /* 0x00070c0001947983 */ /* 0x008ee20000300800 */
[----:B-1----:R-:W-:Y:S01]  /*1a550*/  IMAD.MOV.U32 R12, RZ, RZ, R22 ;  /* 0x000000ffff0c7224 */ /* 0x002fe200078e0016 */
[----:B----4-:R-:W-:Y:S01]  /*1a560*/  IADD3 R19, P1, R19, R24, RZ ;  /* 0x0000001813137210 */ /* 0x010fe20007f3e0ff */
[----:B------:R-:W-:-:S04]  /*1a570*/  IMAD.X R149, R149, 0x1, R2, P0 ;  /* 0x0000000195957824 */ /* 0x000fc800000e0602 */
[----:B------:R-:W-:Y:S04]  /*1a580*/  STL [R1+0x808], R19 ;  /* 0x0008081301007387 */ /* 0x000fe80000100800 */
[----:B------:R-:W-:Y:S04]  /*1a590*/  STL [R1+0x7c4], R149 ;  /* 0x0007c49501007387 */ /* 0x000fe80000100800 */
[----:B------:R-:W4:Y:S04]  /*1a5a0*/  LDL.LU R15, [R1+0x790] ;  /* 0x00079000010f7983 */ /* 0x000f280000300800 */
[----:B------:R-:W4:Y:S01]  /*1a5b0*/  LDL.LU R152, [R1+0x74c] ;  /* 0x00074c0001987983 */ /* 0x000f220000300800 */
[----:B------:R-:W-:Y:S01]  /*1a5c0*/  IMAD.MOV.U32 R13, RZ, RZ, R149 ;  /* 0x000000ffff0d7224 */ /* 0x000fe200078e0095 */
[----:B------:R-:W-:-:S04]  /*1a5d0*/  IADD3 R17, P0, R17, R24, RZ ;  /* 0x0000001811117210 */ /* 0x000fc80007f1e0ff */
[----:B------:R1:W-:Y:S01]  /*1a5e0*/  LDGSTS.E [R14+0x9180], [R12.64], P5 ;  /* 0x091800000c0e7fae */ /* 0x0003e2000a921844 */
[----:B------:R-:W-:-:S03]  /*1a5f0*/  IADD3.X R27, R27, R2, RZ, P1, !PT ;  /* 0x000000021b1b7210 */ /* 0x000fc60000ffe4ff */
[----:B------:R-:W-:Y:S04]  /*1a600*/  STL [R1+0x848], R17 ;  /* 0x0008481101007387 */ /* 0x000fe80000100800 */
[----:B------:R1:W-:Y:S02]  /*1a610*/  STL [R1+0x804], R27 ;  /* 0x0008041b01007387 */ /* 0x0003e40000100800 */
[----:B-1----:R-:W-:Y:S01]  /*1a620*/  MOV R12, R19 ;  /* 0x00000013000c7202 */ /* 0x002fe20000000f00 */
[----:B------:R-:W-:Y:S01]  /*1a630*/  IMAD.MOV.U32 R13, RZ, RZ, R27 ;  /* 0x000000ffff0d7224 */ /* 0x000fe200078e001b */
[----:B------:R-:W4:Y:S04]  /*1a640*/  LDL.LU R22, [R1+0x7d0] ;  /* 0x0007d00001167983 */ /* 0x000f280000300800 */
[----:B------:R-:W4:Y:S04]  /*1a650*/  LDL.LU R27, [R1+0x78c] ;  /* 0x00078c00011b7983 */ /* 0x000f280000300800 */
[----:B------:R1:W-:Y:S01]  /*1a660*/  LDGSTS.E [R14+0x9580], [R12.64], P5 ;  /* 0x095800000c0e7fae */ /* 0x0003e2000a921844 */
[----:B-----5:R-:W-:Y:S01]  /*1a670*/  IMAD.X R23, R23, 0x1, R2, P0 ;  /* 0x0000000117177824 */ /* 0x020fe200000e0602 */
[----:B------:R-:W-:-:S05]  /*1a680*/  IADD3 R25, P1, R25, R24, RZ ;  /* 0x0000001819197210 */ /* 0x000fca0007f3e0ff */
[----:B------:R-:W-:Y:S01]  /*1a690*/  STL [R1+0x888], R25 ;  /* 0x0008881901007387 */ /* 0x000fe20000100800 */
[----:B-1----:R-:W-:-:S03]  /*1a6a0*/  MOV R13, R23 ;  /* 0x00000017000d7202 */ /* 0x002fc60000000f00 */
[----:B------:R1:W-:Y:S04]  /*1a6b0*/  STL [R1+0x844], R23 ;  /* 0x0008441701007387 */ /* 0x0003e80000100800 */
[----:B------:R-:W5:Y:S04]  /*1a6c0*/  LDL.LU R19, [R1+0x810] ;  /* 0x0008100001137983 */ /* 0x000f680000300800 */
[----:B-1----:R-:W5:Y:S01]  /*1a6d0*/  LDL.LU R23, [R1+0x7cc] ;  /* 0x0007cc0001177983 */ /* 0x002f620000300800 */
[----:B------:R-:W-:Y:S02]  /*1a6e0*/  IMAD.X R3, R3, 0x1, R2, P1 ;  /* 0x0000000103037824 */ /* 0x000fe400008e0602 */
[----:B------:R-:W-:-:S05]  /*1a6f0*/  IMAD.MOV.U32 R12, RZ, RZ, R17 ;  /* 0x000000ffff0c7224 */ /* 0x000fca00078e0011 */
[----:B------:R1:W-:Y:S01]  /*1a700*/  LDGSTS.E [R14+0x9980], [R12.64], P5 ;  /* 0x099800000c0e7fae */ /* 0x0003e2000a921844 */
[----:B------:R-:W-:-:S05]  /*1a710*/  IADD3 R18, P0, R18, R24, RZ ;  /* 0x0000001812127210 */ /* 0x000fca0007f1e0ff */
[----:B------:R-:W-:Y:S04]  /*1a720*/  STL [R1+0x6d0], R18 ;  /* 0x0006d01201007387 */ /* 0x000fe80000100800 */
[----:B------:R2:W-:Y:S01]  /*1a730*/  STL [R1+0x884], R3 ;  /* 0x0008840301007387 */ /* 0x0005e20000100800 */
[----:B-1----:R-:W-:-:S03]  /*1a740*/  IMAD.MOV.U32 R12, RZ, RZ, R25 ;  /* 0x000000ffff0c7224 */ /* 0x002fc600078e0019 */
[----:B------:R-:W5:Y:S04]  /*1a750*/  LDL.LU R17, [R1+0x850] ;  /* 0x0008500001117983 */ /* 0x000f680000300800 */
[----:B------:R-:W5:Y:S01]  /*1a760*/  LDL.LU R25, [R1+0x80c] ;  /* 0x00080c0001197983 */ /* 0x000f620000300800 */
[----:B------:R-:W-:Y:S02]  /*1a770*/  IMAD.MOV.U32 R13, RZ, RZ, R3 ;  /* 0x000000ffff0d7224 */ /* 0x000fe400078e0003 */
[----:B--2---:R-:W-:-:S03]  /*1a780*/  IMAD.X R150, R150, 0x1, R2, P0 ;  /* 0x0000000196967824 */ /* 0x004fc600000e0602 */
[----:B------:R1:W-:Y:S01]  /*1a790*/  LDGSTS.E [R14+0x9d80], [R12.64], P5 ;  /* 0x09d800000c0e7fae */ /* 0x0003e2000a921844 */
[----:B------:R-:W-:Y:S02]  /*1a7a0*/  LEA R3, R212, R213, 0xd ;  /* 0x000000d5d4037211 */ /* 0x000fe400078e68ff */
[-C--:B------:R-:W-:Y:S01]  /*1a7b0*/  IADD3 R26, P1, R26, R24.reuse, RZ ;  /* 0x000000181a1a7210 */ /* 0x080fe20007f3e0ff */
[----:B-1----:R-:W-:Y:S02]  /*1a7c0*/  IMAD.MOV.U32 R12, RZ, RZ, R18 ;  /* 0x000000ffff0c7224 */ /* 0x002fe400078e0012 */
[----:B------:R-:W-:Y:S02]  /*1a7d0*/  IMAD.MOV.U32 R13, RZ, RZ, R150 ;  /* 0x000000ffff0d7224 */ /* 0x000fe400078e0096 */
[----:B------:R-:W-:Y:S04]  /*1a7e0*/  STL [R1+0x710], R26 ;  /* 0x0007101a01007387 */ /* 0x000fe80000100800 */
[----:B------:R1:W-:Y:S01]  /*1a7f0*/  STL [R1+0x6cc], R150 ;  /* 0x0006cc9601007387 */ /* 0x0003e20000100800 */
[----:B------:R-:W-:-:S03]  /*1a800*/  IADD3 R20, P0, R20, R24, RZ ;  /* 0x0000001814147210 */ /* 0x000fc60007f1e0ff */
[----:B------:R-:W2:Y:S04]  /*1a810*/  LDL.LU R151, [R1+0x84c] ;  /* 0x00084c0001977983 */ /* 0x000ea80000300800 */
[----:B------:R-:W2:Y:S04]  /*1a820*/  LDL.LU R149, [R1+0x890] ;  /* 0x0008900001957983 */ /* 0x000ea80000300800 */
[----:B-1----:R-:W2:Y:S04]  /*1a830*/  LDL.LU R150, [R1+0x88c] ;  /* 0x00088c0001967983 */ /* 0x002ea80000300800 */
[----:B------:R-:W-:Y:S04]  /*1a840*/  STL [R1+0x750], R20 ;  /* 0x0007501401007387 */ /* 0x000fe80000100800 */
[----:B------:R1:W-:Y:S01]  /*1a850*/  LDGSTS.E [R3+0x8200], [R12.64], P5 ;  /* 0x082000000c037fae */ /* 0x0003e2000a921844 */
[----:B---3--:R-:W-:-:S04]  /*1a860*/  IMAD.X R148, R148, 0x1, R2, P1 ;  /* 0x0000000194947824 */ /* 0x008fc800008e0602 */
[----:B-1----:R-:W-:Y:S01]  /*1a870*/  IMAD.MOV.U32 R13, RZ, RZ, R148 ;  /* 0x000000ffff0d7224 */ /* 0x002fe200078e0094 */
[----:B------:R1:W-:Y:S01]  /*1a880*/  STL [R1+0x70c], R148 ;  /* 0x00070c9401007387 */ /* 0x0003e20000100800 */
[----:B------:R-:W-:-:S03]  /*1a890*/  IMAD.MOV.U32 R12, RZ, RZ, R26 ;  /* 0x000000ffff0c7224 */ /* 0x000fc600078e001a */
[----:B------:R-:W3:Y:S04]  /*1a8a0*/  LDL.LU R18, [R1+0x6d8] ;  /* 0x0006d80001127983 */ /* 0x000ee80000300800 */
[----:B------:R1:W-:Y:S04]  /*1a8b0*/  LDGSTS.E [R3+0x8600], [R12.64], P5 ;  /* 0x086000000c037fae */ /* 0x0003e8000a921844 */
[----:B-1----:R-:W3:Y:S01]  /*1a8c0*/  LDL.LU R148, [R1+0x6d4] ;  /* 0x0006d40001947983 */ /* 0x002ee20000300800 */
[----:B------:R-:W-:Y:S02]  /*1a8d0*/  MOV R12, R20 ;  /* 0x00000014000c7202 */ /* 0x000fe40000000f00 */
[----:B----4-:R-:W-:-:S02]  /*1a8e0*/  IADD3 R15, P1, R15, R24, RZ ;  /* 0x000000180f0f7210 */ /* 0x010fc40007f3e0ff */
[----:B------:R-:W-:-:S03]  /*1a8f0*/  IADD3.X R152, R152, R2, RZ, P0, !PT ;  /* 0x0000000298987210 */ /* 0x000fc600007fe4ff */
[----:B------:R-:W-:Y:S04]  /*1a900*/  STL [R1+0x790], R15 ;  /* 0x0007900f01007387 */ /* 0x000fe80000100800 */
[----:B------:R-:W-:Y:S04]  /*1a910*/  STL [R1+0x74c], R152 ;  /* 0x00074c9801007387 */ /* 0x000fe80000100800 */
[----:B------:R-:W4:Y:S01]  /*1a920*/  LDL.LU R26, [R1+0x718] ;  /* 0x00071800011a7983 */ /* 0x000f220000300800 */
[----:B------:R-:W-:-:S03]  /*1a930*/  IMAD.MOV.U32 R13, RZ, RZ, R152 ;  /* 0x000000ffff0d7224 */ /* 0x000fc600078e0098 */
[----:B------:R-:W4:Y:S04]  /*1a940*/  LDL.LU R20, [R1+0x758] ;  /* 0x0007580001147983 */ /* 0x000f280000300800 */
[----:B------:R1:W-:Y:S01]  /*1a950*/  LDGSTS.E [R3+0x8a00], [R12.64], P5 ;  /* 0x08a000000c037fae */ /* 0x0003e2000a921844 */
[----:B------:R-:W-:Y:S01]  /*1a960*/  IADD3 R22, P0, R22, R24, RZ ;  /* 0x0000001816167210 */ /* 0x000fe20007f1e0ff */
[----:B------:R-:W-:-:S04]  /*1a970*/  IMAD.X R27, R27, 0x1, R2, P1 ;  /* 0x000000011b1b7824 */ /* 0x000fc800008e0602 */
[----:B------:R-:W-:Y:S01]  /*1a980*/  STL [R1+0x7d0], R22 ;  /* 0x0007d01601007387 */ /* 0x000fe20000100800 */
[----:B-1----:R-:W-:Y:S01]  /*1a990*/  IMAD.MOV.U32 R12, RZ, RZ, R15 ;  /* 0x000000ffff0c7224 */ /* 0x002fe200078e000f */
[----:B------:R-:W-:Y:S02]  /*1a9a0*/  MOV R13, R27 ;  /* 0x0000001b000d7202 */ /* 0x000fe40000000f00 */
[----:B------:R1:W-:Y:S04]  /*1a9b0*/  STL [R1+0x78c], R27 ;  /* 0x00078c1b01007387 */ /* 0x0003e80000100800 */
[----:B------:R5:W-:Y:S04]  /*1a9c0*/  LDGSTS.E [R3+0x8e00], [R12.64], P5 ;  /* 0x08e000000c037fae */ /* 0x000be8000a921844 */
[----:B-1----:R-:W4:Y:S01]  /*1a9d0*/  LDL.LU R27, [R1+0x714] ;  /* 0x00071400011b7983 */ /* 0x002f220000300800 */
[----:B-----5:R-:W-:Y:S01]  /*1a9e0*/  IADD3 R19, P1, R19, R24, RZ ;  /* 0x0000001813137210 */ /* 0x020fe20007f3e0ff */
[----:B------:R-:W-:-:S04]  /*1a9f0*/  IMAD.X R23, R23, 0x1, R2, P0 ;  /* 0x0000000117177824 */ /* 0x000fc800000e0602 */
[----:B------:R-:W-:Y:S01]  /*1aa00*/  STL [R1+0x810], R19 ;  /* 0x0008101301007387 */ /* 0x000fe20000100800 */
[----:B------:R-:W-:-:S03]  /*1aa10*/  IMAD.MOV.U32 R13, RZ, RZ, R23 ;  /* 0x000000ffff0d7224 */ /* 0x000fc600078e0017 */
[----:B------:R1:W-:Y:S04]  /*1aa20*/  STL [R1+0x7cc], R23 ;  /* 0x0007cc1701007387 */ /* 0x0003e80000100800 */
[----:B------:R-:W5:Y:S04]  /*1aa30*/  LDL.LU R15, [R1+0x798] ;  /* 0x00079800010f7983 */ /* 0x000f680000300800 */
[----:B-1----:R-:W5:Y:S01]  /*1aa40*/  LDL.LU R23, [R1+0x754] ;  /* 0x0007540001177983 */ /* 0x002f620000300800 */
[----:B------:R-:W-:-:S05]  /*1aa50*/  IMAD.MOV.U32 R12, RZ, RZ, R22 ;  /* 0x000000ffff0c7224 */ /* 0x000fca00078e0016 */
[----:B------:R1:W-:Y:S01]  /*1aa60*/  LDGSTS.E [R3+0x9200], [R12.64], P5 ;  /* 0x092000000c037fae */ /* 0x0003e2000a921844 */
[----:B------:R-:W-:Y:S01]  /*1aa70*/  IADD3 R17, P0, R17, R24, RZ ;  /* 0x0000001811117210 */ /* 0x000fe20007f1e0ff */
[----:B------:R-:W-:-:S04]  /*1aa80*/  IMAD.X R25, R25, 0x1, R2, P1 ;  /* 0x0000000119197824 */ /* 0x000fc800008e0602 */
[----:B------:R-:W-:Y:S04]  /*1aa90*/  STL [R1+0x850], R17 ;  /* 0x0008501101007387 */ /* 0x000fe80000100800 */
[----:B------:R1:W-:Y:S02]  /*1aaa0*/  STL [R1+0x80c], R25 ;  /* 0x00080c1901007387 */ /* 0x0003e40000100800 */
[----:B-1----:R-:W-:Y:S02]  /*1aab0*/  IMAD.MOV.U32 R13, RZ, RZ, R25 ;  /* 0x000000ffff0d7224 */ /* 0x002fe400078e0019 */
[----:B------:R-:W5:Y:S04]  /*1aac0*/  LDL.LU R22, [R1+0x7d8] ;  /* 0x0007d80001167983 */ /* 0x000f680000300800 */
[----:B------:R-:W5:Y:S01]  /*1aad0*/  LDL.LU R25, [R1+0x794] ;  /* 0x0007940001197983 */ /* 0x000f620000300800 */
[----:B------:R-:W-:-:S05]  /*1aae0*/  IMAD.MOV.U32 R12, RZ, RZ, R19 ;  /* 0x000000ffff0c7224 */ /* 0x000fca00078e0013 */
[----:B------:R1:W-:Y:S01]  /*1aaf0*/  LDGSTS.E [R3+0x9600], [R12.64], P5 ;  /* 0x096000000c037fae */ /* 0x0003e2000a921844 */
[----:B--2---:R-:W-:Y:S02]  /*1ab00*/  IADD3.X R151, R151, R2, RZ, P0, !PT ;  /* 0x0000000297977210 */ /* 0x004fe400007fe4ff */
[----:B------:R-:W-:-:S03]  /*1ab10*/  IADD3 R149, P1, R149, R24, RZ ;  /* 0x0000001895957210 */ /* 0x000fc60007f3e0ff */
[----:B-1----:R-:W-:Y:S01]  /*1ab20*/  IMAD.MOV.U32 R13, RZ, RZ, R151 ;  /* 0x000000ffff0d7224 */ /* 0x002fe200078e0097 */
[----:B------:R-:W-:Y:S01]  /*1ab30*/  MOV R12, R17 ;  /* 0x00000011000c7202 */ /* 0x000fe20000000f00 */
[----:B------:R-:W-:Y:S01]  /*1ab40*/  STL [R1+0x890], R149 ;  /* 0x0008909501007387 */ /* 0x000fe20000100800 */
[----:B------:R-:W-:-:S03]  /*1ab50*/  IMAD.X R150, R150, 0x1, R2, P1 ;  /* 0x0000000196967824 */ /* 0x000fc600008e0602 */
[----:B------:R1:W-:Y:S04]  /*1ab60*/  STL [R1+0x84c], R151 ;  /* 0x00084c9701007387 */ /* 0x0003e80000100800 */
[----:B------:R-:W5:Y:S04]  /*1ab70*/  LDL.LU R19, [R1+0x818] ;  /* 0x0008180001137983 */ /* 0x000f680000300800 */
[----:B------:R-:W5:Y:S04]  /*1ab80*/  LDL.LU R152, [R1+0x7d4] ;  /* 0x0007d40001987983 */ /* 0x000f680000300800 */
[----:B------:R1:W-:Y:S01]  /*1ab90*/  LDGSTS.E [R3+0x9a00], [R12.64], P5 ;  /* 0x09a000000c037fae */ /* 0x0003e2000a921844 */
[----:B---3--:R-:W-:-:S05]  /*1aba0*/  IADD3 R18, P0, R18, R24, RZ ;  /* 0x0000001812127210 */ /* 0x008fca0007f1e0ff */
[----:B------:R-:W-:Y:S01]  /*1abb0*/  STL [R1+0x6d8], R18 ;  /* 0x0006d81201007387 */ /* 0x000fe20000100800 */
[----:B------:R-:W-:-:S03]  /*1abc0*/  IMAD.X R148, R148, 0x1, R2, P0 ;  /* 0x0000000194947824 */ /* 0x000fc600000e0602 */
[----:B------:R3:W-:Y:S01]  /*1abd0*/  STL [R1+0x88c], R150 ;  /* 0x00088c9601007387 */ /* 0x0007e20000100800 */
[----:B-1----:R-:W-:Y:S01]  /*1abe0*/  IMAD.MOV.U32 R12, RZ, RZ, R149 ;  /* 0x000000ffff0c7224 */ /* 0x002fe200078e0095 */
[----:B------:R-:W-:Y:S02]  /*1abf0*/  MOV R13, R150 ;  /* 0x00000096000d7202 */ /* 0x000fe40000000f00 */
[----:B------:R-:W5:Y:S01]  /*1ac00*/  LDL.LU R17, [R1+0x858] ;  /* 0x0008580001117983 */ /* 0x000f620000300800 */
[----:B------:R-:W-:-:S03]  /*1ac10*/  LOP3.LUT R14, R252, 0x50, RZ, 0x3c, !PT ;  /* 0x00000050fc0e7812 */ /* 0x000fc600078e3cff */
[----:B------:R1:W-:Y:S02]  /*1ac20*/  LDGSTS.E [R3+0x9e00], [R12.64], P5 ;  /* 0x09e000000c037fae */ /* 0x0003e4000a921844 */
[----:B------:R-:W-:Y:S02]  /*1ac30*/  IMAD R14, R212, 0x2000, R14 ;  /* 0x00002000d40e7824 */ /* 0x000fe400078e020e */
[----:B-1----:R-:W-:Y:S01]  /*1ac40*/  IMAD.MOV.U32 R12, RZ, RZ, R18 ;  /* 0x000000ffff0c7224 */ /* 0x002fe200078e0012 */
[----:B------:R-:W-:-:S05]  /*1ac50*/  MOV R13, R148 ;  /* 0x00000094000d7202 */ /* 0x000fca0000000f00 */
[----:B------:R1:W-:Y:S01]  /*1ac60*/  LDGSTS.E [R14+0x8280], [R12.64], P5 ;  /* 0x082800000c0e7fae */ /* 0x0003e2000a921844 */
[----:B----4-:R-:W-:-:S05]  /*1ac70*/  IADD3 R26, P1, R26, R24, RZ ;  /* 0x000000181a1a7210 */ /* 0x010fca0007f3e0ff */
[----:B------:R-:W-:Y:S04]  /*1ac80*/  STL [R1+0x718], R26 ;  /* 0x0007181a01007387 */ /* 0x000fe80000100800 */
[----:B------:R4:W-:Y:S04]  /*1ac90*/  STL [R1+0x6d4], R148 ;  /* 0x0006d49401007387 */ /* 0x0009e80000100800 */
[----:B------:R-:W2:Y:S01]  /*1aca0*/  LDL.LU R151, [R1+0x814] ;  /* 0x0008140001977983 */ /* 0x000ea20000300800 */
[----:B------:R-:W-:-:S03]  /*1acb0*/  IADD3 R20, P0, R20, R24, RZ ;  /* 0x0000001814147210 */ /* 0x000fc60007f1e0ff */
[----:B---3--:R-:W3:Y:S04]  /*1acc0*/  LDL.LU R150, [R1+0x898] ;  /* 0x0008980001967983 */ /* 0x008ee80000300800 */
[----:B------:R-:W3:Y:S04]  /*1acd0*/  LDL.LU R18, [R1+0x854] ;  /* 0x0008540001127983 */ /* 0x000ee80000300800 */
[----:B------:R-:W-:Y:S01]  /*1ace0*/  STL [R1+0x758], R20 ;  /* 0x0007581401007387 */ /* 0x000fe20000100800 */
[----:B------:R-:W-:-:S05]  /*1acf0*/  IMAD.X R27, R27, 0x1, R2, P1 ;  /* 0x000000011b1b7824 */ /* 0x000fca00008e0602 */
[----:B------:R5:W-:Y:S04]  /*1ad00*/  STL [R1+0x714], R27 ;  /* 0x0007141b01007387 */ /* 0x000be80000100800 */
[----:B------:R-:W3:Y:S01]  /*1ad10*/  LDL.LU R3, [R1+0x894] ;  /* 0x0008940001037983 */ /* 0x000ee20000300800 */
[----:B-1----:R-:W-:-:S03]  /*1ad20*/  IMAD.MOV.U32 R12, RZ, RZ, R26 ;  /* 0x000000ffff0c7224 */ /* 0x002fc600078e001a */
[----:B----4-:R-:W4:Y:S04]  /*1ad30*/  LDL.LU R148, [R1+0x6e0] ;  /* 0x0006e00001947983 */ /* 0x010f280000300800 */
[----:B------:R-:W4:Y:S01]  /*1ad40*/  LDL.LU R149, [R1+0x6dc] ;  /* 0x0006dc0001957983 */ /* 0x000f220000300800 */
[----:B-----5:R-:W-:Y:S01]  /*1ad50*/  IADD3 R15, P1, R15, R24, RZ ;  /* 0x000000180f0f7210 */ /* 0x020fe20007f3e0ff */
[----:B------:R-:W-:-:S04]  /*1ad60*/  IMAD.X R23, R23, 0x1, R2, P0 ;  /* 0x0000000117177824 */ /* 0x000fc800000e0602 */
[----:B------:R-:W-:Y:S04]  /*1ad70*/  STL [R1+0x798], R15 ;  /* 0x0007980f01007387 */ /* 0x000fe80000100800 */
[----:B------:R1:W-:Y:S04]  /*1ad80*/  STL [R1+0x754], R23 ;  /* 0x0007541701007387 */ /* 0x0003e80000100800 */
[----:B------:R-:W5:Y:S01]  /*1ad90*/  LDL.LU R26, [R1+0x720] ;  /* 0x00072000011a7983 */ /* 0x000f620000300800 */
[----:B------:R-:W-:-:S03]  /*1ada0*/  IMAD.MOV.U32 R13, RZ, RZ, R27 ;  /* 0x000000ffff0d7224 */ /* 0x000fc600078e001b */
[----:B------:R-:W5:Y:S04]  /*1adb0*/  LDL.LU R27, [R1+0x71c] ;  /* 0x00071c00011b7983 */ /* 0x000f680000300800 */
[----:B------:R1:W-:Y:S01]  /*1adc0*/  LDGSTS.E [R14+0x8680], [R12.64], P5 ;  /* 0x086800000c0e7fae */ /* 0x0003e2000a921844 */
[----:B------:R-:W-:Y:S02]  /*1add0*/  IADD3 R22, P0, R22, R24, RZ ;  /* 0x0000001816167210 */ /* 0x000fe40007f1e0ff */
[----:B------:R-:W-:-:S03]  /*1ade0*/  IADD3.X R25, R25, R2, RZ, P1, !PT ;  /* 0x0000000219197210 */ /* 0x000fc60000ffe4ff */
[----:B------:R-:W-:Y:S01]  /*1adf0*/  STL [R1+0x7d8], R22 ;  /* 0x0007d81601007387 */ /* 0x000fe20000100800 */
[----:B-1----:R-:W-:-:S03]  /*1ae00*/  IMAD.MOV.U32 R13, RZ, RZ, R23 ;  /* 0x000000ffff0d7224 */ /* 0x002fc600078e0017 */
[----:B------:R1:W-:Y:S04]  /*1ae10*/  STL [R1+0x794], R25 ;  /* 0x0007941901007387 */ /* 0x0003e80000100800 */
[----:B------:R-:W5:Y:S01]  /*1ae20*/  LDL.LU R23, [R1+0x760] ;  /* 0x0007600001177983 */ /* 0x000f620000300800 */
[----:B------:R-:W-:-:S03]  /*1ae30*/  IMAD.MOV.U32 R12, RZ, RZ, R20 ;  /* 0x000000ffff0c7224 */ /* 0x000fc600078e0014 */
[----:B------:R-:W5:Y:S04]  /*1ae40*/  LDL.LU R20, [R1+0x7a0] ;  /* 0x0007a00001147983 */ /* 0x000f680000300800 */
[----:B------:R1:W-:Y:S02]  /*1ae50*/  LDGSTS.E [R14+0x8a80], [R12.64], P5 ;  /* 0x08a800000c0e7fae */ /* 0x0003e4000a921844 */
[----:B-1----:R-:W-:Y:S01]  /*1ae60*/  MOV R12, R15 ;  /* 0x0000000f000c7202 */ /* 0x002fe20000000f00 */
[----:B------:R-:W-:Y:S02]  /*1ae70*/  IMAD.MOV.U32 R13, RZ, RZ, R25 ;  /* 0x000000ffff0d7224 */ /* 0x000fe400078e0019 */
[----:B------:R-:W5:Y:S04]  /*1ae80*/  LDL.LU R25, [R1+0x75c] ;  /* 0x00075c0001197983 */ /* 0x000f680000300800 */
[----:B------:R1:W-:Y:S01]  /*1ae90*/  LDGSTS.E [R14+0x8e80], [R12.64], P5 ;  /* 0x08e800000c0e7fae */ /* 0x0003e2000a921844 */
[----:B------:R-:W-:Y:S01]  /*1aea0*/  IADD3 R19, P1, R19, R24, RZ ;  /* 0x0000001813137210 */ /* 0x000fe20007f3e0ff */
[----:B------:R-:W-:-:S04]  /*1aeb0*/  IMAD.X R152, R152, 0x1, R2, P0 ;  /* 0x0000000198987824 */ /* 0x000fc800000e0602 */
[----:B------:R2:W-:Y:S04]  /*1aec0*/  STL [R1+0x818], R19 ;  /* 0x0008181301007387 */ /* 0x0005e80000100800 */
[----:B------:R-:W-:Y:S01]  /*1aed0*/  STL [R1+0x7d4], R152 ;  /* 0x0007d49801007387 */ /* 0x000fe20000100800 */
[----:B-1----:R-:W-:Y:S01]  /*1aee0*/  IMAD.MOV.U32 R12, RZ, RZ, R22 ;  /* 0x000000ffff0c7224 */ /* 0x002fe200078e0016 */
[----:B------:R-:W-:Y:S02]  /*1aef0*/  MOV R13, R152 ;  /* 0x00000098000d7202 */ /* 0x000fe40000000f00 */
[----:B------:R-:W5:Y:S04]  /*1af00*/  LDL.LU R15, [R1+0x7e0] ;  /* 0x0007e000010f7983 */ /* 0x000f680000300800 */
[----:B------:R-:W5:Y:S04]  /*1af10*/  LDL.LU R22, [R1+0x79c] ;  /* 0x00079c0001167983 */ /* 0x000f680000300800 */
[----:B------:R1:W-:Y:S01]  /*1af20*/  LDGSTS.E [R14+0x9280], [R12.64], P5 ;  /* 0x092800000c0e7fae */ /* 0x0003e2000a921844 */
[----:B------:R-:W-:Y:S01]  /*1af30*/  IADD3 R17, P0, R17, R24, RZ ;  /* 0x0000001811117210 */ /* 0x000fe20007f1e0ff */
[----:B-1----:R-:W-:-:S04]  /*1af40*/  IMAD.MOV.U32 R12, RZ, RZ, R19 ;  /* 0x000000ffff0c7224 */ /* 0x002fc800078e0013 */
[----:B------:R1:W-:Y:S01]  /*1af50*/  STL [R1+0x858], R17 ;  /* 0x0008581101007387 */ /* 0x0003e20000100800 */
[----:B--2---:R-:W-:Y:S01]  /*1af60*/  IMAD.X R151, R151, 0x1, R2, P1 ;  /* 0x0000000197977824 */ /* 0x004fe200008e0602 */
[----:B---3--:R-:W-:-:S03]  /*1af70*/  IADD3 R150, P1, R150, R24, RZ ;  /* 0x0000001896967210 */ /* 0x008fc60007f3e0ff */
[----:B------:R-:W-:Y:S01]  /*1af80*/  IMAD.MOV.U32 R13, RZ, RZ, R151 ;  /* 0x000000ffff0d7224 */ /* 0x000fe200078e0097 */
[----:B------:R-:W-:Y:S01]  /*1af90*/  STL [R1+0x814], R151 ;  /* 0x0008149701007387 */ /* 0x000fe20000100800 */
[----:B------:R-:W-:-:S03]  /*1afa0*/  IMAD.X R18, R18, 0x1, R2, P0 ;  /* 0x0000000112127824 */ /* 0x000fc600000e0602 */
[----:B------:R-:W2:Y:S04]  /*1afb0*/  LDL.LU R19, [R1+0x820] ;  /* 0x0008200001137983 */ /* 0x000ea80000300800 */
[----:B------:R-:W-:Y:S04]  /*1afc0*/  STL [R1+0x898], R150 ;  /* 0x0008989601007387 */ /* 0x000fe80000100800 */
[----:B------:R3:W-:Y:S04]  /*1afd0*/  LDGSTS.E [R14+0x9680], [R12.64], P5 ;  /* 0x096800000c0e7fae */ /* 0x0007e8000a921844 */
[----:B------:R1:W-:Y:S01]  /*1afe0*/  STL [R1+0x854], R18 ;  /* 0x0008541201007387 */ /* 0x0003e20000100800 */
[----:B---3--:R-:W-:-:S03]  /*1aff0*/  IMAD.MOV.U32 R12, RZ, RZ, R17 ;  /* 0x000000ffff0c7224 */ /* 0x008fc600078e0011 */
[----:B-1----:R-:W3:Y:S01]  /*1b000*/  LDL.LU R17, [R1+0x7dc] ;  /* 0x0007dc0001117983 */ /* 0x002ee20000300800 */
[----:B----4-:R-:W-:Y:S01]  /*1b010*/  IADD3 R148, P0, R148, R24, RZ ;  /* 0x0000001894947210 */ /* 0x010fe20007f1e0ff */
[----:B------:R-:W-:Y:S01]  /*1b020*/  IMAD.MOV.U32 R13, RZ, RZ, R18 ;  /* 0x000000ffff0d7224 */ /* 0x000fe200078e0012 */
[----:B------:R-:W-:-:S03]  /*1b030*/  IADD3.X R3, R3, R2, RZ, P1, !PT ;  /* 0x0000000203037210 */ /* 0x000fc60000ffe4ff */
[----:B------:R-:W-:Y:S01]  /*1b040*/  IMAD.X R149, R149, 0x1, R2, P0 ;  /* 0x0000000195957824 */ /* 0x000fe200000e0602 */
[----:B------:R-:W-:Y:S04]  /*1b050*/  STL [R1+0x6e0], R148 ;  /* 0x0006e09401007387 */ /* 0x000fe80000100800 */
[----:B------:R1:W-:Y:S04]  /*1b060*/  STL [R1+0x894], R3 ;  /* 0x0008940301007387 */ /* 0x0003e80000100800 */
[----:B------:R-:W4:Y:S04]  /*1b070*/  LDL.LU R18, [R1+0x860] ;  /* 0x0008600001127983 */ /* 0x000f280000300800 */
[----:B------:R1:W-:Y:S01]  /*1b080*/  LDGSTS.E [R14+0x9a80], [R12.64], P5 ;  /* 0x09a800000c0e7fae */ /* 0x0003e2000a921844 */
[----:B-----5:R-:W-:-:S05]  /*1b090*/  IADD3 R26, P1, R26, R24, RZ ;  /* 0x000000181a1a7210 */ /* 0x020fca0007f3e0ff */
[----:B------:R-:W-:Y:S01]  /*1b0a0*/  STL [R1+0x720], R26 ;  /* 0x0007201a01007387 */ /* 0x000fe20000100800 */
[----:B-1----:R-:W-:Y:S02]  /*1b0b0*/  IMAD.MOV.U32 R13, RZ, RZ, R3 ;  /* 0x000000ffff0d7224 */ /* 0x002fe400078e0003 */
[----:B------:R-:W-:Y:S01]  /*1b0c0*/  IMAD R3, R212, 0x2000, R21 ;  /* 0x00002000d4037824 */ /* 0x000fe200078e0215 */
[----:B------:R1:W-:Y:S04]  /*1b0d0*/  STL [R1+0x6dc], R149 ;  /* 0x0006dc9501007387 */ /* 0x0003e80000100800 */
[----:B------:R-:W5:Y:S01]  /*1b0e0*/  LDL.LU R21, [R1+0x81c] ;  /* 0x00081c0001157983 */ /* 0x000f620000300800 */
[----:B------:R-:W-:Y:S01]  /*1b0f0*/  MOV R12, R150 ;  /* 0x00000096000c7202 */ /* 0x000fe20000000f00 */
[----:B------:R-:W-:-:S02]  /*1b100*/  IMAD.X R27, R27, 0x1, R2, P1 ;  /* 0x000000011b1b7824 */ /* 0x000fc400008e0602 */
[----:B------:R-:W5:Y:S04]  /*1b110*/  LDL.LU R153, [R1+0x8a0] ;  /* 0x0008a00001997983 */ /* 0x000f680000300800 */
[----:B------:R1:W-:Y:S01]  /*1b120*/  LDGSTS.E [R14+0x9e80], [R12.64], P5 ;  /* 0x09e800000c0e7fae */ /* 0x0003e2000a921844 */
[----:B------:R-:W-:-:S05]  /*1b130*/  IADD3 R23, P0, R23, R24, RZ ;  /* 0x0000001817177210 */ /* 0x000fca0007f1e0ff */
[----:B------:R-:W-:Y:S04]  /*1b140*/  STL [R1+0x760], R23 ;  /* 0x0007601701007387 */ /* 0x000fe80000100800 */
[----:B------:R1:W-:Y:S04]  /*1b150*/  STL [R1+0x71c], R27 ;  /* 0x00071c1b01007387 */ /* 0x0003e80000100800 */
[----:B-1----:R-:W5:Y:S01]  /*1b160*/  LDL.LU R14, [R1+0x85c] ;  /* 0x00085c00010e7983 */ /* 0x002f620000300800 */
[----:B------:R-:W-:-:S05]  /*1b170*/  IADD3 R20, P1, R20, R24, RZ ;  /* 0x0000001814147210 */ /* 0x000fca0007f3e0ff */
[----:B------:R-:W-:Y:S01]  /*1b180*/  STL [R1+0x7a0], R20 ;  /* 0x0007a01401007387 */ /* 0x000fe20000100800 */
[----:B------:R-:W-:-:S05]  /*1b190*/  IMAD.X R25, R25, 0x1, R2, P0 ;  /* 0x0000000119197824 */ /* 0x000fca00000e0602 */
[----:B------:R1:W-:Y:S04]  /*1b1a0*/  STL [R1+0x75c], R25 ;  /* 0x00075c1901007387 */ /* 0x0003e80000100800 */
[----:B------:R-:W5:Y:S01]  /*1b1b0*/  LDL.LU R151, [R1+0x6e8] ;  /* 0x0006e80001977983 */ /* 0x000f620000300800 */
[----:B------:R-:W-:-:S03]  /*1b1c0*/  MOV R12, R148 ;  /* 0x00000094000c7202 */ /* 0x000fc60000000f00 */
[----:B------:R-:W5:Y:S01]  /*1b1d0*/  LDL.LU R154, [R1+0x89c] ;  /* 0x00089c00019a7983 */ /* 0x000f620000300800 */
[----:B------:R-:W-:Y:S01]  /*1b1e0*/  IADD3 R15, P0, R15, R24, RZ ;  /* 0x000000180f0f7210 */ /* 0x000fe20007f1e0ff */
[----:B------:R-:W-:-:S04]  /*1b1f0*/  IMAD.X R22, R22, 0x1, R2, P1 ;  /* 0x0000000116167824 */ /* 0x000fc800008e0602 */
[----:B------:R-:W-:Y:S01]  /*1b200*/  STL [R1+0x7e0], R15 ;  /* 0x0007e00f01007387 */ /* 0x000fe20000100800 */
[----:B------:R-:W-:-:S03]  /*1b210*/  IMAD.MOV.U32 R13, RZ, RZ, R149 ;  /* 0x000000ffff0d7224 */ /* 0x000fc600078e0095 */
[----:B------:R1:W-:Y:S04]  /*1b220*/  STL [R1+0x79c], R22 ;  /* 0x00079c1601007387 */ /* 0x0003e80000100800 */
[----:B------:R-:W5:Y:S04]  /*1b230*/  LDL.LU R152, [R1+0x6e4] ;  /* 0x0006e40001987983 */ /* 0x000f680000300800 */
[----:B------:R-:W5:Y:S04]  /*1b240*/  LDL.LU R149, [R1+0x728] ;  /* 0x0007280001957983 */ /* 0x000f680000300800 */
[----:B------:R1:W-:Y:S02]  /*1b250*/  LDGSTS.E [R3+0x8300], [R12.64], P5 ;  /* 0x083000000c037fae */ /* 0x0003e4000a921844 */
[----:B-1----:R-:W-:Y:S01]  /*1b260*/  MOV R13, R27 ;  /* 0x0000001b000d7202 */ /* 0x002fe20000000f00 */
[----:B------:R-:W-:Y:S01]  /*1b270*/  IMAD.MOV.U32 R12, RZ, RZ, R26 ;  /* 0x000000ffff0c7224 */ /* 0x000fe200078e001a */
[----:B------:R-:W5:Y:S04]  /*1b280*/  LDL.LU R27, [R1+0x768] ;  /* 0x00076800011b7983 */ /* 0x000f680000300800 */
[----:B------:R-:W5:Y:S04]  /*1b290*/  LDL.LU R150, [R1+0x724] ;  /* 0x0007240001967983 */ /* 0x000f680000300800 */
[----:B------:R1:W-:Y:S02]  /*1b2a0*/  LDGSTS.E [R3+0x8700], [R12.64], P5 ;  /* 0x087000000c037fae */ /* 0x0003e4000a921844 */
[----:B-1----:R-:W-:-:S02]  /*1b2b0*/  IMAD.MOV.U32 R12, RZ, RZ, R23 ;  /* 0x000000ffff0c7224 */ /* 0x002fc400078e0017 */
[----:B------:R-:W-:-:S05]  /*1b2c0*/  IMAD.MOV.U32 R13, RZ, RZ, R25 ;  /* 0x000000ffff0d7224 */ /* 0x000fca00078e0019 */
[----:B------:R1:W-:Y:S02]  /*1b2d0*/  LDGSTS.E [R3+0x8b00], [R12.64], P5 ;  /* 0x08b000000c037fae */ /* 0x0003e4000a921844 */
[----:B-1----:R-:W-:Y:S02]  /*1b2e0*/  IMAD.MOV.U32 R12, RZ, RZ, R20 ;  /* 0x000000ffff0c7224 */ /* 0x002fe400078e0014 */
[----:B------:R-:W-:-:S05]  /*1b2f0*/  IMAD.MOV.U32 R13, RZ, RZ, R22 ;  /* 0x000000ffff0d7224 */ /* 0x000fca00078e0016 */
[----:B------:R1:W-:Y:S02]  /*1b300*/  LDGSTS.E [R3+0x8f00], [R12.64], P5 ;  /* 0x08f000000c037fae */ /* 0x0003e4000a921844 */
[----:B-1----:R-:W-:Y:S02]  /*1b310*/  MOV R12, R15 ;  /* 0x0000000f000c7202 */ /* 0x002fe40000000f00 */
[----:B--2---:R-:W-:-:S05]  /*1b320*/  IADD3 R19, P1, R19, R24, RZ ;  /* 0x0000001813137210 */ /* 0x004fca0007f3e0ff */
[----:B------:R-:W-:Y:S01]  /*1b330*/  STL [R1+0x820], R19 ;  /* 0x0008201301007387 */ /* 0x000fe20000100800 */
[----:B---3--:R-:W-:-:S05]  /*1b340*/  IADD3.X R17, R17, R2, RZ, P0, !PT ;  /* 0x0000000211117210 */ /* 0x008fca00007fe4ff */
[----:B------:R1:W-:Y:S04]  /*1b350*/  STL [R1+0x7dc], R17 ;  /* 0x0007dc1101007387 */ /* 0x0003e80000100800 */
[----:B------:R-:W2:Y:S04]  /*1b360*/  LDL.LU R148, [R1+0x764] ;  /* 0x0007640001947983 */ /* 0x000ea80000300800 */
[----:B------:R-:W3:Y:S01]  /*1b370*/  LDL.LU R25, [R1+0x7a8] ;  /* 0x0007a80001197983 */ /* 0x000ee20000300800 */
[----:B----4-:R-:W-:-:S03]  /*1b380*/  IADD3 R18, P0, R18, R24, RZ ;  /* 0x0000001812127210 */ /* 0x010fc60007f1e0ff */
[----:B------:R-:W4:Y:S04]  /*1b390*/  LDL.LU R22, [R1+0x7e8] ;  /* 0x0007e80001167983 */ /* 0x000f280000300800 */
[----:B------:R-:W4:Y:S01]  /*1b3a0*/  LDL.LU R26, [R1+0x7a4] ;  /* 0x0007a400011a7983 */ /* 0x000f220000300800 */
[----:B------:R-:W-:-:S03]  /*1b3b0*/  IMAD.MOV.U32 R13, RZ, RZ, R17 ;  /* 0x000000ffff0d7224 */ /* 0x000fc600078e0011 */
[----:B------:R-:W-:Y:S04]  /*1b3c0*/  STL [R1+0x860], R18 ;  /* 0x0008601201007387 */ /* 0x000fe80000100800 */
[----:B------:R1:W-:Y:S01]  /*1b3d0*/  LDGSTS.E [R3+0x9300], [R12.64], P5 ;  /* 0x093000000c037fae */ /* 0x0003e2000a921844 */
[----:B-----5:R-:W-:-:S05]  /*1b3e0*/  IMAD.X R21, R21, 0x1, R2, P1 ;  /* 0x0000000115157824 */ /* 0x020fca00008e0602 */
[----:B------:R5:W-:Y:S04]  /*1b3f0*/  STL [R1+0x81c], R21 ;  /* 0x00081c1501007387 */ /* 0x000be80000100800 */
[----:B------:R-:W4:Y:S01]  /*1b400*/  LDL.LU R23, [R1+0x7e4] ;  /* 0x0007e40001177983 */ /* 0x000f220000300800 */
[----:B-1----:R-:W-:-:S03]  /*1b410*/  MOV R13, R21 ;  /* 0x00000015000d7202 */ /* 0x002fc60000000f00 */
[----:B------:R-:W4:Y:S04]  /*1b420*/  LDL.LU R20, [R1+0x828] ;  /* 0x0008280001147983 */ /* 0x000f280000300800 */
[----:B------:R-:W4:Y:S01]  /*1b430*/  LDL.LU R17, [R1+0x868] ;  /* 0x0008680001117983 */ /* 0x000f220000300800 */
[----:B------:R-:W-:-:S03]  /*1b440*/  IADD3 R153, P1, R153, R24, RZ ;  /* 0x0000001899997210 */ /* 0x000fc60007f3e0ff */
[----:B------:R-:W4:Y:S04]  /*1b450*/  LDL.LU R15, [R1+0x8a8] ;  /* 0x0008a800010f7983 */ /* 0x000f280000300800 */
[----:B-----5:R-:W5:Y:S01]  /*1b460*/  LDL.LU R21, [R1+0x824] ;  /* 0x0008240001157983 */ /* 0x020f620000300800 */
[----:B------:R-:W-:-:S03]  /*1b470*/  IMAD.X R14, R14, 0x1, R2, P0 ;  /* 0x000000010e0e7824 */ /* 0x000fc600000e0602 */
[----:B------:R-:W-:Y:S01]  /*1b480*/  STL [R1+0x8a0], R153 ;  /* 0x0008a09901007387 */ /* 0x000fe20000100800 */
[----:B------:R-:W-:-:S03]  /*1b490*/  IMAD.MOV.U32 R12, RZ, RZ, R19 ;  /* 0x000000ffff0c7224 */ /* 0x000fc600078e0013 */
[----:B------:R1:W-:Y:S04]  /*1b4a0*/  STL [R1+0x85c], R14 ;  /* 0x00085c0e01007387 */ /* 0x0003e80000100800 */
[----:B------:R-:W5:Y:S04]  /*1b4b0*/  LDL.LU R19, [R1+0x864] ;  /* 0x0008640001137983 */ /* 0x000f680000300800 */
[----:B------:R1:W-:Y:S02]  /*1b4c0*/  LDGSTS.E [R3+0x9700], [R12.64], P5 ;  /* 0x097000000c037fae */ /* 0x0003e4000a921844 */
[----:B-1----:R-:W-:-:S02]  /*1b4d0*/  IMAD.MOV.U32 R12, RZ, RZ, R18 ;  /* 0x000000ffff0c7224 */ /* 0x002fc400078e0012 */
[----:B------:R-:W5:Y:S01]  /*1b4e0*/  LDL.LU R18, [R1+0x8a4] ;  /* 0x0008a40001127983 */ /* 0x000f620000300800 */
[----:B------:R-:W-:Y:S01]  /*1b4f0*/  IMAD.MOV.U32 R13, RZ, RZ, R14 ;  /* 0x000000ffff0d7224 */ /* 0x000fe200078e000e */
[----:B------:R-:W-:Y:S01]  /*1b500*/  IADD3 R151, P0, R151, R24, RZ ;  /* 0x0000001897977210 */ /* 0x000fe20007f1e0ff */
[----:B------:R-:W-:Y:S01]  /*1b510*/  IMAD.X R154, R154, 0x1, R2, P1 ;  /* 0x000000019a9a7824 */ /* 0x000fe200008e0602 */
[----:B------:R-:W-:Y:S02]  /*1b520*/  LOP3.LUT R14, R224, 0x70, RZ, 0x3c, !PT ;  /* 0x00000070e00e7812 */ /* 0x000fe400078e3cff */
[----:B------:R1:W-:Y:S01]  /*1b530*/  LDGSTS.E [R3+0x9b00], [R12.64], P5 ;  /* 0x09b000000c037fae */ /* 0x0003e2000a921844 */
[----:B------:R-:W-:Y:S01]  /*1b540*/  IADD3.X R152, R152, R2, RZ, P0, !PT ;  /* 0x0000000298987210 */ /* 0x000fe200007fe4ff */
[----:B-1----:R-:W-:Y:S02]  /*1b550*/  IMAD.MOV.U32 R12, RZ, RZ, R153 ;  /* 0x000000ffff0c7224 */ /* 0x002fe400078e0099 */
[----:B------:R-:W-:Y:S01]  /*1b560*/  IMAD.MOV.U32 R13, RZ, RZ, R154 ;  /* 0x000000ffff0d7224 */ /* 0x000fe200078e009a */
[----:B------:R-:W-:Y:S01]  /*1b570*/  IADD3 R149, P1, R149, R24, RZ ;  /* 0x0000001895957210 */ /* 0x000fe20007f3e0ff */
[----:B------:R-:W-:-:S03]  /*1b580*/  IMAD R14, R212, 0x2000, R14 ;  /* 0x00002000d40e7824 */ /* 0x000fc600078e020e */
[----:B------:R1:W-:Y:S01]  /*1b590*/  LDGSTS.E [R3+0x9f00], [R12.64], P5 ;  /* 0x09f000000c037fae */ /* 0x0003e2000a921844 */
[----:B------:R-:W-:Y:S01]  /*1b5a0*/  IADD3 R27, P0, R27, R24, RZ ;  /* 0x000000181b1b7210 */ /* 0x000fe20007f1e0ff */
[----:B-1----:R-:W-:Y:S02]  /*1b5b0*/  IMAD.MOV.U32 R12, RZ, RZ, R151 ;  /* 0x000000ffff0c7224 */ /* 0x002fe400078e0097 */
[----:B------:R-:W-:Y:S01]  /*1b5c0*/  IMAD.MOV.U32 R13, RZ, RZ, R152 ;  /* 0x000000ffff0d7224 */ /* 0x000fe200078e0098 */
[----:B------:R-:W-:-:S04]  /*1b5d0*/  IADD3.X R150, R150, R2, RZ, P1, !PT ;  /* 0x0000000296967210 */ /* 0x000fc80000ffe4ff */
[----:B------:R1:W-:Y:S02]  /*1b5e0*/  LDGSTS.E [R14+0x8380], [R12.64], P5 ;  /* 0x083800000c0e7fae */ /* 0x0003e4000a921844 */
[----:B-1----:R-:W-:Y:S01]  /*1b5f0*/  MOV R12, R149 ;  /* 0x00000095000c7202 */ /* 0x002fe20000000f00 */
[----:B------:R-:W-:-:S05]  /*1b600*/  IMAD.MOV.U32 R13, RZ, RZ, R150 ;  /* 0x000000ffff0d7224 */ /* 0x000fca00078e0096 */
[----:B------:R1:W-:Y:S02]  /*1b610*/  LDGSTS.E [R14+0x8780], [R12.64], P5 ;  /* 0x087800000c0e7fae */ /* 0x0003e4000a921844 */
[----:B-1----:R-:W-:Y:S02]  /*1b620*/  IMAD.MOV.U32 R12, RZ, RZ, R27 ;  /* 0x000000ffff0c7224 */ /* 0x002fe400078e001b */
[----:B------:R-:W-:Y:S04]  /*1b630*/  STL [R1+0x6e8], R151 ;  /* 0x0006e89701007387 */ /* 0x000fe80000100800 */
[----:B------:R-:W-:Y:S04]  /*1b640*/  STL [R1+0x89c], R154 ;  /* 0x00089c9a01007387 */ /* 0x000fe80000100800 */
[----:B------:R-:W-:Y:S04]  /*1b650*/  STL [R1+0x728], R149 ;  /* 0x0007289501007387 */ /* 0x000fe80000100800 */
[----:B------:R-:W-:Y:S04]  /*1b660*/  STL [R1+0x6e4], R152 ;  /* 0x0006e49801007387 */ /* 0x000fe80000100800 */
[----:B------:R-:W-:Y:S04]  /*1b670*/  STL [R1+0x768], R27 ;  /* 0x0007681b01007387 */ /* 0x000fe80000100800 */
[----:B------:R-:W-:Y:S01]  /*1b680*/  STL [R1+0x724], R150 ;  /* 0x0007249601007387 */ /* 0x000fe20000100800 */
[----:B------:R-:W-:Y:S01]  /*1b690*/  IADD3 R16, R16, 0x1, RZ ;  /* 0x0000000110107810 */ /* 0x000fe20007ffe0ff */
[C---:B------:R-:W-:Y:S08]  /*1b6a0*/  HMMA.1688.F32.TF32 R32, R208.reuse, R34, R164 ;  /* 0x00000022d020723c */ /* 0x040ff000000810a4 */
[C---:B------:R-:W-:Y:S08]  /*1b6b0*/  HMMA.1688.F32.TF32 R28, R208.reuse, R30, R188 ;  /* 0x0000001ed01c723c */ /* 0x040ff000000810bc */
[C---:B------:R-:W-:Y:S08]  /*1b6c0*/  HMMA.1688.F32.TF32 R8, R208.reuse, R10, R192 ;  /* 0x0000000ad008723c */ /* 0x040ff000000810c0 */
[----:B------:R-:W-:Y:S01]  /*1b6d0*/  HMMA.1688.F32.TF32 R4, R208, R6, R196 ;  /* 0x00000006d004723c */ /* 0x000fe200000810c4 */
[----:B--2---:R-:W-:Y:S01]  /*1b6e0*/  IMAD.X R148, R148, 0x1, R2, P0 ;  /* 0x0000000194947824 */ /* 0x004fe200000e0602 */
[----:B---3--:R-:W-:-:S04]  /*1b6f0*/  IADD3 R25, P1, R25, R24, RZ ;  /* 0x0000001819197210 */ /* 0x008fc80007f3e0ff */
[----:B------:R-:W-:Y:S02]  /*1b700*/  MOV R13, R148 ;  /* 0x00000094000d7202 */ /* 0x000fe40000000f00 */
[----:B----4-:R-:W-:-:S03]  /*1b710*/  IADD3 R22, P0, R22, R24, RZ ;  /* 0x0000001816167210 */ /* 0x010fc60007f1e0ff */
[----:B------:R1:W-:Y:S01]  /*1b720*/  LDGSTS.E [R14+0x8b80], [R12.64], P5 ;  /* 0x08b800000c0e7fae */ /* 0x0003e2000a921844 */
[----:B------:R-:W-:Y:S02]  /*1b730*/  IMAD.X R26, R26, 0x1, R2, P1 ;  /* 0x000000011a1a7824 */ /* 0x000fe400008e0602 */
[----:B-1----:R-:W-:Y:S02]  /*1b740*/  IMAD.MOV.U32 R12, RZ, RZ, R25 ;  /* 0x000000ffff0c7224 */ /* 0x002fe400078e0019 */
[----:B------:R-:W-:-:S05]  /*1b750*/  IMAD.MOV.U32 R13, RZ, RZ, R26 ;  /* 0x000000ffff0d7224 */ /* 0x000fca00078e001a */
[----:B------:R1:W-:Y:S01]  /*1b760*/  LDGSTS.E [R14+0x8f80], [R12.64], P5 ;  /* 0x08f800000c0e7fae */ /* 0x0003e2000a921844 */
[----:B------:R-:W-:Y:S01]  /*1b770*/  IMAD.X R23, R23, 0x1, R2, P0 ;  /* 0x0000000117177824 */ /* 0x000fe200000e0602 */
[-C--:B------:R-:W-:Y:S01]  /*1b780*/  IADD3 R20, P1, R20, R24.reuse, RZ ;  /* 0x0000001814147210 */ /* 0x080fe20007f3e0ff */
[----:B-1----:R-:W-:Y:S02]  /*1b790*/  IMAD.MOV.U32 R12, RZ, RZ, R22 ;  /* 0x000000ffff0c7224 */ /* 0x002fe400078e0016 */
[----:B------:R-:W-:Y:S01]  /*1b7a0*/  IMAD.MOV.U32 R13, RZ, RZ, R23 ;  /* 0x000000ffff0d7224 */ /* 0x000fe200078e0017 */
[----:B------:R-:W-:Y:S01]  /*1b7b0*/  IADD3 R17, P2, R17, R24, RZ ;  /* 0x0000001811117210 */ /* 0x000fe20007f5e0ff */
[----:B------:R-:W-:Y:S04]  /*1b7c0*/  STL [R1+0x7a8], R25 ;  /* 0x0007a81901007387 */ /* 0x000fe80000100800 */
[----:B------:R1:W-:Y:S01]  /*1b7d0*/  LDGSTS.E [R14+0x9380], [R12.64], P5 ;  /* 0x093800000c0e7fae */ /* 0x0003e2000a921844 */
[----:B-----5:R-:W-:-:S03]  /*1b7e0*/  IADD3.X R21, R21, R2, RZ, P1, !PT ;  /* 0x0000000215157210 */ /* 0x020fc60000ffe4ff */
[----:B------:R-:W-:Y:S04]  /*1b7f0*/  STL [R1+0x764], R148 ;  /* 0x0007649401007387 */ /* 0x000fe80000100800 */
[----:B------:R-:W-:Y:S01]  /*1b800*/  STL [R1+0x7e8], R22 ;  /* 0x0007e81601007387 */ /* 0x000fe20000100800 */
[----:B-1----:R-:W-:Y:S02]  /*1b810*/  IMAD.MOV.U32 R12, RZ, RZ, R20 ;  /* 0x000000ffff0c7224 */ /* 0x002fe400078e0014 */
[----:B------:R-:W-:Y:S01]  /*1b820*/  IMAD.MOV.U32 R13, RZ, RZ, R21 ;  /* 0x000000ffff0d7224 */ /* 0x000fe200078e0015 */
[----:B------:R-:W-:Y:S01]  /*1b830*/  STL [R1+0x7a4], R26 ;  /* 0x0007a41a01007387 */ /* 0x000fe20000100800 */
[----:B------:R-:W-:-:S03]  /*1b840*/  IMAD.X R19, R19, 0x1, R2, P2 ;  /* 0x0000000113137824 */ /* 0x000fc600010e0602 */
[----:B------:R-:W-:Y:S04]  /*1b850*/  STL [R1+0x828], R20 ;  /* 0x0008281401007387 */ /* 0x000fe80000100800 */
[----:B------:R-:W-:Y:S04]  /*1b860*/  STL [R1+0x7e4], R23 ;  /* 0x0007e41701007387 */ /* 0x000fe80000100800 */
[----:B------:R1:W-:Y:S04]  /*1b870*/  LDGSTS.E [R14+0x9780], [R12.64], P5 ;  /* 0x097800000c0e7fae */ /* 0x0003e8000a921844 */
[----:B------:R2:W-:Y:S01]  /*1b880*/  STL [R1+0x868], R17 ;  /* 0x0008681101007387 */ /* 0x0005e20000100800 */
[----:B------:R-:W-:Y:S01]  /*1b890*/  IADD3 R15, P0, R15, R24, RZ ;  /* 0x000000180f0f7210 */ /* 0x000fe20007f1e0ff */
[----:B-1----:R-:W-:-:S02]  /*1b8a0*/  IMAD.MOV.U32 R12, RZ, RZ, R17 ;  /* 0x000000ffff0c7224 */ /* 0x002fc400078e0011 */
[----:B--2---:R-:W-:Y:S01]  /*1b8b0*/  IMAD.MOV.U32 R17, RZ, RZ, 0x1f ;  /* 0x0000001fff117424 */ /* 0x004fe200078e00ff */
[----:B------:R-:W-:Y:S01]  /*1b8c0*/  MOV R13, R19 ;  /* 0x00000013000d7202 */ /* 0x000fe20000000f00 */
[----:B------:R1:W-:Y:S03]  /*1b8d0*/  STL [R1+0x8a8], R15 ;  /* 0x0008a80f01007387 */ /* 0x0003e60000100800 */
[----:B------:R-:W-:Y:S01]  /*1b8e0*/  IADD3 R17, R17, c[0x0][0x180], RZ ;  /* 0x0000600011117a10 */ /* 0x000fe20007ffe0ff */
[----:B------:R2:W-:Y:S01]  /*1b8f0*/  LDGSTS.E [R14+0x9b80], [R12.64], P5 ;  /* 0x09b800000c0e7fae */ /* 0x0005e2000a921844 */
[----:B------:R-:W-:-:S03]  /*1b900*/  IADD3.X R18, R18, R2, RZ, P0, !PT ;  /* 0x0000000212127210 */ /* 0x000fc600007fe4ff */
[----:B------:R3:W-:Y:S01]  /*1b910*/  STL [R1+0x824], R21 ;  /* 0x0008241501007387 */ /* 0x0007e20000100800 */
[----:B--2---:R-:W-:Y:S01]  /*1b920*/  IMAD.MOV.U32 R12, RZ, RZ, R15 ;  /* 0x000000ffff0c7224 */ /* 0x004fe200078e000f */
[----:B-1----:R-:W-:Y:S02]  /*1b930*/  SHF.R.S32.HI R15, RZ, 0x1f, R17 ;  /* 0x0000001fff0f7819 */ /* 0x002fe40000011411 */
[----:B------:R3:W-:Y:S02]  /*1b940*/  STL [R1+0x864], R19 ;  /* 0x0008641301007387 */ /* 0x0007e40000100800 */
[----:B------:R-:W-:Y:S02]  /*1b950*/  LEA.HI R15, R15, R17, RZ, 0x5 ;  /* 0x000000110f0f7211 */ /* 0x000fe400078f28ff */
[----:B------:R3:W-:Y:S02]  /*1b960*/  STL [R1+0x8a4], R18 ;  /* 0x0008a41201007387 */ /* 0x0007e40000100800 */
[----:B------:R-:W-:-:S02]  /*1b970*/  SHF.R.S32.HI R15, RZ, 0x5, R15 ;  /* 0x00000005ff0f7819 */ /* 0x000fc4000001140f */
[----:B------:R3:W-:Y:S02]  /*1b980*/  STL [R1+0x2bc], R16 ;  /* 0x0002bc1001007387 */ /* 0x0007e40000100800 */
[----:B------:R-:W-:Y:S01]  /*1b990*/  ISETP.NE.U32.AND P0, PT, R16, R15, PT ;  /* 0x0000000f1000720c */ /* 0x000fe20003f05070 */
[----:B------:R-:W-:-:S05]  /*1b9a0*/  IMAD.MOV.U32 R13, RZ, RZ, R18 ;  /* 0x000000ffff0d7224 */ /* 0x000fca00078e0012 */
[----:B------:R3:W-:Y:S04]  /*1b9b0*/  LDGSTS.E [R14+0x9f80], [R12.64], P5 ;  /* 0x09f800000c0e7fae */ /* 0x0007e8000a921844 */
[----:B------:R-:W0:Y:S03]  /*1b9c0*/  LDGDEPBAR ;  /* 0x00000000000079af */ /* 0x000e260000000000 */
[----:B------:R-:W-:Y:S01]  /*1b9d0*/  @!P0 CALL.REL.NOINC `(.L_x_0) ;  /* 0x0000001000008944 */ /* 0x000fe20003c00000 */
[----:B------:R-:W-:Y:S05]  /*1b9e0*/  BRA `(.L_x_1) ;  /* 0xffff451000007947 */ /* 0x000fea000383ffff */
.L_x_0:
[----:B--23--:R-:W2:Y:S01]  /*1b9f0*/  LDL.LU R18, [R1+0x44] ;  /* 0x0000440001127983 */ /* 0x00cea20000300800 */
[----:B------:R-:W-:-:S04]  /*1ba00*/  DEPBAR.LE SB0, 0x0 ;  /* 0x000080000000791a */ /* 0x000fc80000000000 */
[----:B------:R-:W3:Y:S04]  /*1ba10*/  LDL.LU R17, [R1+0x78] ;  /* 0x0000780001117983 */ /* 0x000ee80000300800 */
        /* <DEDUP_REMOVED lines=8> */
[----:B------:R-:W1:Y:S02]  /*1baa0*/  S2R R23, SR_TID.X ;  /* 0x0000000000177919 */ /* 0x000e640000002100 */
[C---:B-1----:R-:W-:Y:S01]  /*1bab0*/  SHF.L.U32 R0, R23.reuse, 0x6, RZ ;  /* 0x0000000617007819 */ /* 0x042fe200000006ff */
[C---:B------:R-:W-:Y:S01]  /*1bac0*/  IMAD.SHL.U32 R2, R23.reuse, 0x100, RZ ;  /* 0x0000010017027824 */ /* 0x040fe200078e00ff */
[----:B------:R-:W-:-:S02]  /*1bad0*/  LOP3.LUT R22, R23, 0x1f, RZ, 0xc0, !PT ;  /* 0x0000001f17167812 */ /* 0x000fc400078ec0ff */
[----:B------:R-:W-:Y:S02]  /*1bae0*/  LOP3.LUT R0, R0, 0x600, RZ, 0xc0, !PT ;  /* 0x0000060000007812 */ /* 0x000fe400078ec0ff */
[----:B------:R-:W-:-:S04]  /*1baf0*/  LOP3.LUT R2, R2, 0x600, RZ, 0xc0, !PT ;  /* 0x0000060002027812 */ /* 0x000fc800078ec0ff */
[----:B------:R-:W-:Y:S01]  /*1bb00*/  LEA R2, R22, R2, 0x4 ;  /* 0x0000000216027211 */ /* 0x000fe200078e20ff */
[----:B------:R-:W-:Y:S03]  /*1bb10*/  BAR.SYNC.DEFER_BLOCKING 0x0 ;  /* 0x0000000000007b1d */ /* 0x000fe60000010000 */
[C---:B-----5:R-:W-:Y:S02]  /*1bb20*/  LOP3.LUT R148, R2.reuse, 0x20, RZ, 0x3c, !PT ;  /* 0x0000002002947812 */ /* 0x060fe400078e3cff */
[----:B------:R-:W-:Y:S02]  /*1bb30*/  LOP3.LUT R252, R2, 0x60, RZ, 0x3c, !PT ;  /* 0x0000006002fc7812 */ /* 0x000fe400078e3cff */
[----:B--2---:R-:W-:Y:S01]  /*1bb40*/  MOV R19, R18 ;  /* 0x0000001200137202 */ /* 0x004fe20000000f00 */
[----:B---3--:R-:W-:-:S04]  /*1bb50*/  IMAD.MOV.U32 R18, RZ, RZ, R17 ;  /* 0x000000ffff127224 */ /* 0x008fc800078e0011 */
[----:B------:R-:W-:Y:S01]  /*1bb60*/  IMAD.MOV.U32 R24, RZ, RZ, R19 ;  /* 0x000000ffff187224 */ /* 0x000fe200078e0013 */
[----:B------:R-:W-:Y:S01]  /*1bb70*/  MOV R19, R205 ;  /* 0x000000cd00137202 */ /* 0x000fe20000000f00 */
[----:B----4-:R-:W-:Y:S02]  /*1bb80*/  IMAD.MOV.U32 R17, RZ, RZ, R16 ;  /* 0x000000ffff117224 */ /* 0x010fe400078e0010 */
[----:B------:R-:W-:Y:S02]  /*1bb90*/  IMAD.MOV.U32 R205, RZ, RZ, R203 ;  /* 0x000000ffffcd7224 */ /* 0x000fe400078e00cb */
        /* <DEDUP_REMOVED lines=8> */
[----:B------:R-:W-:Y:S01]  /*1bc20*/  IMAD.SHL.U32 R3, R23, 0x20, RZ ;  /* 0x0000002017037824 */ /* 0x000fe200078e00ff */
[----:B------:R-:W-:Y:S01]  /*1bc30*/  ISETP.GE.AND P0, PT, R21, c[0x0][0x17c], PT ;  /* 0x00005f0015007a0c */ /* 0x000fe20003f06270 */
[----:B------:R-:W-:Y:S01]  /*1bc40*/  IMAD.MOV.U32 R26, RZ, RZ, R13 ;  /* 0x000000ffff1a7224 */ /* 0x000fe200078e000d */
[----:B------:R-:W-:Y:S01]  /*1bc50*/  MOV R21, R16 ;  /* 0x0000001000157202 */ /* 0x000fe20000000f00 */
[----:B------:R-:W-:Y:S01]  /*1bc60*/  IMAD.MOV.U32 R16, RZ, RZ, R200 ;  /* 0x000000ffff107224 */ /* 0x000fe200078e00c8 */
[----:B------:R-:W-:Y:S01]  /*1bc70*/  LOP3.LUT R0, R0, 0x60, R3, 0xf8, !PT ;  /* 0x0000006000007812 */ /* 0x000fe200078ef803 */
[----:B------:R-:W-:Y:S01]  /*1bc80*/  IMAD.SHL.U32 R3, R23, 0x4, RZ ;  /* 0x0000000417037824 */ /* 0x000fe200078e00ff */
[----:B------:R-:W-:Y:S01]  /*1bc90*/  ISETP.GE.AND P4, PT, R20, c[0x0][0x17c], PT ;  /* 0x00005f0014007a0c */ /* 0x000fe20003f86270 */
[----:B------:R-:W-:Y:S01]  /*1bca0*/  IMAD.MOV.U32 R23, RZ, RZ, R18 ;  /* 0x000000ffff177224 */ /* 0x000fe200078e0012 */
[----:B------:R-:W-:Y:S01]  /*1bcb0*/  MOV R27, R12 ;  /* 0x0000000c001b7202 */ /* 0x000fe20000000f00 */
[----:B------:R-:W-:Y:S01]  /*1bcc0*/  IMAD.MOV.U32 R20, RZ, RZ, R15 ;  /* 0x000000ffff147224 */ /* 0x000fe200078e000f */
[----:B------:R-:W-:Y:S01]  /*1bcd0*/  LOP3.LUT R0, R0, 0x70, R3, 0x78, !PT ;  /* 0x0000007000007812 */ /* 0x000fe200078e7803 */
[----:B------:R-:W-:Y:S01]  /*1bce0*/  IMAD.MOV.U32 R18, RZ, RZ, R204 ;  /* 0x000000ffff127224 */ /* 0x000fe200078e00cc */
[----:B------:R-:W-:Y:S01]  /*1bcf0*/  MOV R13, R145 ;  /* 0x00000091000d7202 */ /* 0x000fe20000000f00 */
[----:B------:R-:W-:Y:S01]  /*1bd00*/  IMAD.MOV.U32 R14, RZ, RZ, R140 ;  /* 0x000000ffff0e7224 */ /* 0x000fe200078e008c */
[----:B------:R-:W-:Y:S01]  /*1bd10*/  LOP3.LUT R3, R2, 0x40, RZ, 0x3c, !PT ;  /* 0x0000004002037812 */ /* 0x000fe200078e3cff */
[----:B------:R-:W-:Y:S01]  /*1bd20*/  IMAD.MOV.U32 R15, RZ, RZ, R141 ;  /* 0x000000ffff0f7224 */ /* 0x000fe200078e008d */
[----:B------:R-:W-:Y:S01]  /*1bd30*/  MOV R141, R147 ;  /* 0x00000093008d7202 */ /* 0x000fe20000000f00 */
[----:B------:R-:W-:Y:S01]  /*1bd40*/  IMAD.MOV.U32 R204, RZ, RZ, R202 ;  /* 0x000000ffffcc7224 */ /* 0x000fe200078e00ca */
[----:B------:R1:W-:Y:S01]  /*1bd50*/  STS.128 [R0], R16 ;  /* 0x0000001000007388 */ /* 0x0003e20000000c00 */
[----:B------:R-:W-:-:S02]  /*1bd60*/  IMAD.MOV.U32 R12, RZ, RZ, R144 ;  /* 0x000000ffff0c7224 */ /* 0x000fc400078e0090 */
[----:B------:R-:W-:Y:S01]  /*1bd70*/  IMAD.MOV.U32 R140, RZ, RZ, R146 ;  /* 0x000000ffff8c7224 */ /* 0x000fe200078e0092 */
[----:B------:R-:W-:Y:S04]  /*1bd80*/  STS.128 [R0+0x80], R204 ;  /* 0x000080cc00007388 */ /* 0x000fe80000000c00 */
[----:B------:R2:W-:Y:S04]  /*1bd90*/  STS.128 [R0+0x100], R12 ;  /* 0x0001000c00007388 */ /* 0x0005e80000000c00 */
[----:B------:R-:W-:Y:S01]  /*1bda0*/  STS.128 [R0+0x180], R140 ;  /* 0x0001808c00007388 */ /* 0x000fe20000000c00 */
[----:B------:R-:W-:-:S06]  /*1bdb0*/  NOP ;  /* 0x0000000000007918 */ /* 0x000fcc0000000000 */
[----:B-1----:R-:W-:Y:S01]  /*1bdc0*/  IMAD.MOV.U32 R18, RZ, RZ, R44 ;  /* 0x000000ffff127224 */ /* 0x002fe200078e002c */
[----:B------:R-:W-:Y:S01]  /*1bdd0*/  MOV R19, R45 ;  /* 0x0000002d00137202 */ /* 0x000fe20000000f00 */
[----:B------:R-:W-:Y:S01]  /*1bde0*/  IMAD.MOV.U32 R16, RZ, RZ, R40 ;  /* 0x000000ffff107224 */ /* 0x000fe200078e0028 */
[----:B------:R-:W-:Y:S01]  /*1bdf0*/  LDS.128 R140, [R148] ;  /* 0x00000000948c7984 */ /* 0x000fe20000000c00 */
[----:B------:R-:W-:Y:S01]  /*1be00*/  IMAD.MOV.U32 R17, RZ, RZ, R41 ;  /* 0x000000ffff117224 */ /* 0x000fe200078e0029 */
[----:B--2---:R-:W-:Y:S01]  /*1be10*/  MOV R13, R113 ;  /* 0x00000071000d7202 */ /* 0x004fe20000000f00 */
[----:B------:R-:W-:Y:S02]  /*1be20*/  IMAD.MOV.U32 R44, RZ, RZ, R42 ;  /* 0x000000ffff2c7224 */ /* 0x000fe400078e002a */
[----:B------:R-:W-:Y:S02]  /*1be30*/  IMAD.MOV.U32 R45, RZ, RZ, R43 ;  /* 0x000000ffff2d7224 */ /* 0x000fe400078e002b */
[----:B------:R-:W1:Y:S01]  /*1be40*/  LDS.128 R40, [R2] ;  /* 0x0000000002287984 */ /* 0x000e620000000c00 */
[----:B------:R-:W-:-:S02]  /*1be50*/  IMAD.MOV.U32 R14, RZ, RZ, R108 ;  /* 0x000000ffff0e7224 */ /* 0x000fc400078e006c */
[----:B------:R-:W-:Y:S01]  /*1be60*/  IMAD.MOV.U32 R15, RZ, RZ, R109 ;  /* 0x000000ffff0f7224 */ /* 0x000fe200078e006d */
[----:B------:R-:W-:Y:S01]  /*1be70*/  MOV R109, R115 ;  /* 0x00000073006d7202 */ /* 0x000fe20000000f00 */
[----:B------:R-:W-:Y:S02]  /*1be80*/  IMAD.MOV.U32 R12, RZ, RZ, R112 ;  /* 0x000000ffff0c7224 */ /* 0x000fe400078e0070 */
[----:B------:R-:W-:Y:S02]  /*1be90*/  IMAD.MOV.U32 R108, RZ, RZ, R114 ;  /* 0x000000ffff6c7224 */ /* 0x000fe400078e0072 */
[----:B------:R-:W2:Y:S04]  /*1bea0*/  LDS.128 R112, [R3] ;  /* 0x0000000003707984 */ /* 0x000ea80000000c00 */
[----:B-1----:R-:W-:Y:S04]  /*1beb0*/  STL.64 [R1+0xa0], R40 ;  /* 0x0000a02801007387 */ /* 0x002fe80000100a00 */
[----:B------:R-:W-:Y:S04]  /*1bec0*/  STL.64 [R1+0xa8], R42 ;  /* 0x0000a82a01007387 */ /* 0x000fe80000100a00 */
[----:B------:R-:W1:Y:S01]  /*1bed0*/  LDS.128 R40, [R252] ;  /* 0x00000000fc287984 */ /* 0x000e620000000c00 */
[----:B------:R-:W-:-:S06]  /*1bee0*/  NOP ;  /* 0x0000000000007918 */ /* 0x000fcc0000000000 */
[----:B------:R-:W-:Y:S04]  /*1bef0*/  STL.64 [R1+0x90], R140 ;  /* 0x0000908c01007387 */ /* 0x000fe80000100a00 */
[----:B------:R-:W-:Y:S04]  /*1bf00*/  STL.64 [R1+0x98], R142 ;  /* 0x0000988e01007387 */ /* 0x000fe80000100a00 */
[----:B--2---:R-:W-:Y:S04]  /*1bf10*/  STL.64 [R1+0x80], R112 ;  /* 0x0000807001007387 */ /* 0x004fe80000100a00 */
[----:B------:R-:W-:Y:S04]  /*1bf20*/  STL.64 [R1+0x88], R114 ;  /* 0x0000887201007387 */ /* 0x000fe80000100a00 */
[----:B------:R2:W-:Y:S04]  /*1bf30*/  STS.128 [R0+0x100], R12 ;  /* 0x0001000c00007388 */ /* 0x0005e80000000c00 */
[----:B------:R3:W-:Y:S04]  /*1bf40*/  STS.128 [R0], R16 ;  /* 0x0000001000007388 */ /* 0x0007e80000000c00 */
[----:B------:R-:W-:Y:S04]  /*1bf50*/  STS.128 [R0+0x80], R44 ;  /* 0x0000802c00007388 */ /* 0x000fe80000000c00 */
[----:B------:R-:W-:Y:S01]  /*1bf60*/  STS.128 [R0+0x180], R108 ;  /* 0x0001806c00007388 */ /* 0x000fe20000000c00 */
[----:B------:R-:W-:-:S06]  /*1bf70*/  NOP ;  /* 0x0000000000007918 */ /* 0x000fcc0000000000 */
[----:B-1----:R-:W-:Y:S04]  /*1bf80*/  STL.64 [R1+0x60], R40 ;  /* 0x0000602801007387 */ /* 0x002fe80000100a00 */
[----:B------:R-:W-:Y:S04]  /*1bf90*/  STL.64 [R1+0x68], R42 ;  /* 0x0000682a01007387 */ /* 0x000fe80000100a00 */
[----:B--2---:R-:W2:Y:S04]  /*1bfa0*/  LDL.LU R12, [R1+0x220] ;  /* 0x00022000010c7983 */ /* 0x004ea80000300800 */
[----:B------:R-:W2:Y:S04]  /*1bfb0*/  LDL.LU R13, [R1+0x224] ;  /* 0x00022400010d7983 */ /* 0x000ea80000300800 */
[----:B------:R-:W2:Y:S04]  /*1bfc0*/  LDL.LU R14, [R1+0x210] ;  /* 0x00021000010e7983 */ /* 0x000ea80000300800 */
[----:B------:R-:W2:Y:S04]  /*1bfd0*/  LDL.LU R15, [R1+0x214] ;  /* 0x00021400010f7983 */ /* 0x000ea80000300800 */
[----:B---3--:R-:W3:Y:S04]  /*1bfe0*/  LDL.LU R16, [R1+0x228] ;  /* 0x0002280001107983 */ /* 0x008ee80000300800 */
[----:B------:R-:W3:Y:S04]  /*1bff0*/  LDL.LU R17, [R1+0x22c] ;  /* 0x00022c0001117983 */ /* 0x000ee80000300800 */
[----:B------:R-:W3:Y:S04]  /*1c000*/  LDL.LU R18, [R1+0x218] ;  /* 0x0002180001127983 */ /* 0x000ee80000300800 */
[----:B------:R-:W3:Y:S01]  /*1c010*/  LDL.LU R19, [R1+0x21c] ;  /* 0x00021c0001137983 */ /* 0x000ee20000300800 */
[----:B------:R-:W-:Y:S01]  /*1c020*/  IMAD.MOV.U32 R152, RZ, RZ, R27 ;  /* 0x000000ffff987224 */ /* 0x000fe200078e001b */
[----:B------:R-:W-:Y:S01]  /*1c030*/  MOV R149, R24 ;  /* 0x0000001800957202 */ /* 0x000fe20000000f00 */
[----:B------:R-:W-:Y:S01]  /*1c040*/  IMAD.MOV.U32 R151, RZ, RZ, R26 ;  /* 0x000000ffff977224 */ /* 0x000fe200078e001a */
[----:B------:R-:W1:Y:S01]  /*1c050*/  LDS.128 R40, [R2] ;  /* 0x0000000002287984 */ /* 0x000e620000000c00 */
[----:B------:R-:W-:Y:S01]  /*1c060*/  IMAD.MOV.U32 R150, RZ, RZ, R25 ;  /* 0x000000ffff967224 */ /* 0x000fe200078e0019 */
[----:B------:R-:W-:Y:S01]  /*1c070*/  MOV R24, R20 ;  /* 0x0000001400187202 */ /* 0x000fe20000000f00 */
[----:B------:R-:W-:Y:S01]  /*1c080*/  IMAD.MOV.U32 R27, RZ, RZ, R23 ;  /* 0x000000ffff1b7224 */ /* 0x000fe200078e0017 */
[----:B------:R-:W-:Y:S01]  /*1c090*/  LDS.128 R236, [R148] ;  /* 0x0000000094ec7984 */ /* 0x000fe20000000c00 */
[----:B------:R-:W-:Y:S01]  /*1c0a0*/  IMAD.MOV.U32 R26, RZ, RZ, R22 ;  /* 0x000000ffff1a7224 */ /* 0x000fe200078e0016 */
[----:B------:R-:W-:Y:S01]  /*1c0b0*/  MOV R23, R77 ;  /* 0x0000004d00177202 */ /* 0x000fe20000000f00 */
[----:B------:R-:W-:Y:S01]  /*1c0c0*/  IMAD.MOV.U32 R25, RZ, RZ, R21 ;  /* 0x000000ffff197224 */ /* 0x000fe200078e0015 */
[----:B------:R-:W-:Y:S01]  /*1c0d0*/  LDS.128 R232, [R3] ;  /* 0x0000000003e87984 */ /* 0x000fe20000000c00 */
[----:B------:R-:W-:-:S02]  /*1c0e0*/  IMAD.MOV.U32 R22, RZ, RZ, R76 ;  /* 0x000000ffff167224 */ /* 0x000fc400078e004c */
[----:B------:R-:W-:Y:S01]  /*1c0f0*/  IMAD.MOV.U32 R20, RZ, RZ, R80 ;  /* 0x000000ffff147224 */ /* 0x000fe200078e0050 */
[----:B------:R-:W-:Y:S01]  /*1c100*/  LDS.128 R228, [R252] ;  /* 0x00000000fce47984 */ /* 0x000fe20000000c00 */
[----:B------:R-:W-:-:S06]  /*1c110*/  NOP ;  /* 0x0000000000007918 */ /* 0x000fcc0000000000 */
[----:B------:R-:W-:Y:S02]  /*1c120*/  IMAD.MOV.U32 R21, RZ, RZ, R81 ;  /* 0x000000ffff157224 */ /* 0x000fe400078e0051 */
[----:B------:R-:W-:Y:S02]  /*1c130*/  IMAD.MOV.U32 R76, RZ, RZ, R82 ;  /* 0x000000ffff4c7224 */ /* 0x000fe400078e0052 */
[----:B------:R-:W-:Y:S01]  /*1c140*/  IMAD.MOV.U32 R77, RZ, RZ, R83 ;  /* 0x000000ffff4d7224 */ /* 0x000fe200078e0053 */
[----:B------:R-:W-:Y:S04]  /*1c150*/  STS.128 [R0+0x100], R20 ;  /* 0x0001001400007388 */ /* 0x000fe80000000c00 */
[----:B-1----:R-:W-:Y:S04]  /*1c160*/  STL.64 [R1+0x50], R40 ;  /* 0x0000502801007387 */ /* 0x002fe80000100a00 */
[----:B------:R-:W-:Y:S04]  /*1c170*/  STL.64 [R1+0x58], R42 ;  /* 0x0000582a01007387 */ /* 0x000fe80000100a00 */
[----:B--2---:R1:W-:Y:S01]  /*1c180*/  STS.128 [R0], R12 ;  /* 0x0000000c00007388 */ /* 0x0043e20000000c00 */
[----:B------:R-:W-:Y:S01]  /*1c190*/  IMAD.MOV.U32 R44, RZ, RZ, R27 ;  /* 0x000000ffff2c7224 */ /* 0x000fe200078e001b */
[----:B------:R-:W-:Y:S01]  /*1c1a0*/  MOV R45, R26 ;  /* 0x0000001a002d7202 */ /* 0x000fe20000000f00 */
[----:B------:R-:W-:Y:S01]  /*1c1b0*/  IMAD.MOV.U32 R46, RZ, RZ, R25 ;  /* 0x000000ffff2e7224 */ /* 0x000fe200078e0019 */
[----:B------:R-:W-:Y:S04]  /*1c1c0*/  STS.128 [R0+0x180], R76 ;  /* 0x0001804c00007388 */ /* 0x000fe80000000c00 */
[----:B-1----:R-:W2:Y:S04]  /*1c1d0*/  LDL.LU R12, [R1+0x1a0] ;  /* 0x0001a000010c7983 */ /* 0x002ea80000300800 */
[----:B------:R-:W2:Y:S04]  /*1c1e0*/  LDL.LU R13, [R1+0x1a4] ;  /* 0x0001a400010d7983 */ /* 0x000ea80000300800 */
[----:B------:R-:W2:Y:S04]  /*1c1f0*/  LDL.LU R14, [R1+0x190] ;  /* 0x00019000010e7983 */ /* 0x000ea80000300800 */
[----:B---3--:R1:W-:Y:S01]  /*1c200*/  STS.128 [R0+0x80], R16 ;  /* 0x0000801000007388 */ /* 0x0083e20000000c00 */
[----:B------:R-:W-:Y:S01]  /*1c210*/  IMAD.MOV.U32 R20, RZ, RZ, R152 ;  /* 0x000000ffff147224 */ /* 0x000fe200078e0098 */
[----:B------:R-:W-:Y:S01]  /*1c220*/  MOV R21, R151 ;  /* 0x0000009700157202 */ /* 0x000fe20000000f00 */
[----:B------:R-:W-:Y:S01]  /*1c230*/  IMAD.MOV.U32 R22, RZ, RZ, R150 ;  /* 0x000000ffff167224 */ /* 0x000fe200078e0096 */
[----:B------:R-:W2:Y:S01]  /*1c240*/  LDL.LU R15, [R1+0x194] ;  /* 0x00019400010f7983 */ /* 0x000ea20000300800 */
[----:B------:R-:W-:Y:S01]  /*1c250*/  IMAD.MOV.U32 R23, RZ, RZ, R149 ;  /* 0x000000ffff177224 */ /* 0x000fe200078e0095 */
[----:B------:R-:W-:-:S06]  /*1c260*/  NOP ;  /* 0x0000000000007918 */ /* 0x000fcc0000000000 */
[----:B------:R-:W-:Y:S01]  /*1c270*/  IMAD.MOV.U32 R47, RZ, RZ, R24 ;  /* 0x000000ffff2f7224 */ /* 0x000fe200078e0018 */
[----:B------:R-:W3:Y:S04]  /*1c280*/  LDS.128 R224, [R2] ;  /* 0x0000000002e07984 */ /* 0x000ee80000000c00 */
[----:B-1----:R-:W4:Y:S04]  /*1c290*/  LDL.LU R16, [R1+0x1a8] ;  /* 0x0001a80001107983 */ /* 0x002f280000300800 */
[----:B------:R-:W4:Y:S04]  /*1c2a0*/  LDL.LU R17, [R1+0x1ac] ;  /* 0x0001ac0001117983 */ /* 0x000f280000300800 */
[----:B------:R-:W4:Y:S04]  /*1c2b0*/  LDL.LU R18, [R1+0x198] ;  /* 0x0001980001127983 */ /* 0x000f280000300800 */
[----:B------:R-:W4:Y:S04]  /*1c2c0*/  LDL.LU R19, [R1+0x19c] ;  /* 0x00019c0001137983 */ /* 0x000f280000300800 */
[----:B------:R-:W-:Y:S04]  /*1c2d0*/  LDS.128 R216, [R148] ;  /* 0x0000000094d87984 */ /* 0x000fe80000000c00 */
[----:B------:R-:W-:Y:S04]  /*1c2e0*/  LDS.128 R40, [R3] ;  /* 0x0000000003287984 */ /* 0x000fe80000000c00 */
[----:B------:R-:W-:Y:S01]  /*1c2f0*/  LDS.128 R24, [R252] ;  /* 0x00000000fc187984 */ /* 0x000fe20000000c00 */
[----:B------:R-:W-:-:S06]  /*1c300*/  NOP ;  /* 0x0000000000007918 */ /* 0x000fcc0000000000 */
[----:B------:R-:W-:Y:S04]  /*1c310*/  STS.128 [R0+0x100], R20 ;  /* 0x0001001400007388 */ /* 0x000fe80000000c00 */
[----:B------:R-:W-:Y:S01]  /*1c320*/  STS.128 [R0+0x180], R44 ;  /* 0x0001802c00007388 */ /* 0x000fe20000000c00 */
[----:B------:R-:W-:Y:S01]  /*1c330*/  IMAD.MOV.U32 R112, RZ, RZ, R106 ;  /* 0x000000ffff707224 */ /* 0x000fe200078e006a */
[----:B------:R-:W-:Y:S01]  /*1c340*/  MOV R115, R103 ;  /* 0x0000006700737202 */ /* 0x000fe20000000f00 */
[----:B------:R-:W-:Y:S02]  /*1c350*/  IMAD.MOV.U32 R113, RZ, RZ, R107 ;  /* 0x000000ffff717224 */ /* 0x000fe400078e006b */
[----:B------:R-:W-:Y:S01]  /*1c360*/  IMAD.MOV.U32 R114, RZ, RZ, R102 ;  /* 0x000000ffff727224 */ /* 0x000fe200078e0066 */
[----:B--2---:R1:W-:Y:S02]  /*1c370*/  STS.128 [R0], R12 ;  /* 0x0000000c00007388 */ /* 0x0043e40000000c00 */
[----:B-1----:R-:W-:Y:S01]  /*1c380*/  IMAD.MOV.U32 R12, RZ, RZ, R184 ;  /* 0x000000ffff0c7224 */ /* 0x002fe200078e00b8 */
[----:B------:R-:W-:Y:S01]  /*1c390*/  MOV R13, R185 ;  /* 0x000000b9000d7202 */ /* 0x000fe20000000f00 */
[----:B------:R-:W-:-:S02]  /*1c3a0*/  IMAD.MOV.U32 R14, RZ, RZ, R180 ;  /* 0x000000ffff0e7224 */ /* 0x000fc400078e00b4 */
[----:B------:R-:W-:Y:S01]  /*1c3b0*/  IMAD.MOV.U32 R15, RZ, RZ, R181 ;  /* 0x000000ffff0f7224 */ /* 0x000fe200078e00b5 */
[----:B------:R-:W-:Y:S01]  /*1c3c0*/  MOV R181, R187 ;  /* 0x000000bb00b57202 */ /* 0x000fe20000000f00 */
[----:B------:R-:W-:Y:S01]  /*1c3d0*/  IMAD.MOV.U32 R180, RZ, RZ, R186 ;  /* 0x000000ffffb47224 */ /* 0x000fe200078e00ba */
[----:B----4-:R1:W-:Y:S01]  /*1c3e0*/  STS.128 [R0+0x80], R16 ;  /* 0x0000801000007388 */ /* 0x0103e20000000c00 */
[----:B------:R-:W-:-:S06]  /*1c3f0*/  NOP ;  /* 0x0000000000007918 */ /* 0x000fcc0000000000 */
[----:B------:R-:W2:Y:S04]  /*1c400*/  LDS.128 R80, [R2] ;  /* 0x0000000002507984 */ /* 0x000ea80000000c00 */
[----:B------:R-:W4:Y:S04]  /*1c410*/  LDS.128 R76, [R148] ;  /* 0x00000000944c7984 */ /* 0x000f280000000c00 */
[----:B------:R-:W2:Y:S01]  /*1c420*/  LDS.128 R44, [R3] ;  /* 0x00000000032c7984 */ /* 0x000ea20000000c00 */
[----:B-1----:R-:W-:Y:S01]  /*1c430*/  IMAD.MOV.U32 R18, RZ, RZ, R132 ;  /* 0x000000ffff127224 */ /* 0x002fe200078e0084 */
[----:B------:R-:W-:Y:S01]  /*1c440*/  MOV R19, R133 ;  /* 0x0000008500137202 */ /* 0x000fe20000000f00 */
[----:B------:R-:W-:Y:S01]  /*1c450*/  IMAD.MOV.U32 R16, RZ, RZ, R136 ;  /* 0x000000ffff107224 */ /* 0x000fe200078e0088 */
[----:B------:R-:W1:Y:S01]  /*1c460*/  LDS.128 R20, [R252] ;  /* 0x00000000fc147984 */ /* 0x000e620000000c00 */
[----:B------:R-:W-:Y:S01]  /*1c470*/  IMAD.MOV.U32 R17, RZ, RZ, R137 ;  /* 0x000000ffff117224 */ /* 0x000fe200078e0089 */
[----:B------:R-:W-:-:S06]  /*1c480*/  NOP ;  /* 0x0000000000007918 */ /* 0x000fcc0000000000 */
[----:B------:R-:W-:Y:S02]  /*1c490*/  IMAD.MOV.U32 R132, RZ, RZ, R138 ;  /* 0x000000ffff847224 */ /* 0x000fe400078e008a */
[----:B------:R-:W-:Y:S01]  /*1c4a0*/  IMAD.MOV.U32 R133, RZ, RZ, R139 ;  /* 0x000000ffff857224 */ /* 0x000fe200078e008b */
[----:B------:R3:W-:Y:S04]  /*1c4b0*/  STS.128 [R0], R12 ;  /* 0x0000000c00007388 */ /* 0x0007e80000000c00 */
[----:B------:R-:W-:Y:S04]  /*1c4c0*/  STS.128 [R0+0x80], R180 ;  /* 0x000080b400007388 */ /* 0x000fe80000000c00 */
[----:B------:R2:W-:Y:S04]  /*1c4d0*/  STS.128 [R0+0x100], R16 ;  /* 0x0001001000007388 */ /* 0x0005e80000000c00 */
[----:B------:R-:W-:Y:S01]  /*1c4e0*/  STS.128 [R0+0x180], R132 ;  /* 0x0001808400007388 */ /* 0x000fe20000000c00 */
[----:B------:R-:W-:-:S06]  /*1c4f0*/  NOP ;  /* 0x0000000000007918 */ /* 0x000fcc0000000000 */
[----:B---3--:R-:W-:Y:S01]  /*1c500*/  IMAD.MOV.U32 R12, RZ, RZ, R48 ;  /* 0x000000ffff0c7224 */ /* 0x008fe200078e0030 */
[----:B------:R-:W-:Y:S01]  /*1c510*/  MOV R13, R49 ;  /* 0x00000031000d7202 */ /* 0x000fe20000000f00 */
[----:B------:R-:W-:Y:S01]  /*1c520*/  IMAD.MOV.U32 R14, RZ, RZ, R52 ;  /* 0x000000ffff0e7224 */ /* 0x000fe200078e0034 */
[----:B------:R-:W3:Y:S01]  /*1c530*/  LDS.128 R108, [R2] ;  /* 0x00000000026c7984 */ /* 0x000ee20000000c00 */
[----:B------:R-:W-:Y:S01]  /*1c540*/  IMAD.MOV.U32 R15, RZ, RZ, R53 ;  /* 0x000000ffff0f7224 */ /* 0x000fe200078e0035 */
[----:B------:R-:W-:Y:S01]  /*1c550*/  MOV R53, R51 ;  /* 0x0000003300357202 */ /* 0x000fe20000000f00 */
[----:B------:R-:W-:Y:S01]  /*1c560*/  IMAD.MOV.U32 R52, RZ, RZ, R50 ;  /* 0x000000ffff347224 */ /* 0x000fe200078e0032 */
[----:B--2---:R-:W-:Y:S01]  /*1c570*/  MOV R19, R101 ;  /* 0x0000006500137202 */ /* 0x004fe20000000f00 */
[----:B------:R-:W-:Y:S01]  /*1c580*/  IMAD.MOV.U32 R16, RZ, RZ, R104 ;  /* 0x000000ffff107224 */ /* 0x000fe200078e0068 */
[----:B------:R-:W-:Y:S01]  /*1c590*/  LDS.128 R48, [R252] ;  /* 0x00000000fc307984 */ /* 0x000fe20000000c00 */
[----:B------:R-:W-:-:S02]  /*1c5a0*/  IMAD.MOV.U32 R17, RZ, RZ, R105 ;  /* 0x000000ffff117224 */ /* 0x000fc400078e0069 */
[----:B------:R-:W-:Y:S01]  /*1c5b0*/  IMAD.MOV.U32 R18, RZ, RZ, R100 ;  /* 0x000000ffff127224 */ /* 0x000fe200078e0064 */
[----:B------:R-:W-:Y:S04]  /*1c5c0*/  LDS.128 R104, [R148] ;  /* 0x0000000094687984 */ /* 0x000fe80000000c00 */
[----:B------:R-:W-:Y:S01]  /*1c5d0*/  LDS.128 R100, [R3] ;  /* 0x0000000003647984 */ /* 0x000fe20000000c00 */
[----:B------:R-:W-:-:S06]  /*1c5e0*/  NOP ;  /* 0x0000000000007918 */ /* 0x000fcc0000000000 */
[----:B------:R2:W-:Y:S04]  /*1c5f0*/  STS.128 [R0], R12 ;  /* 0x0000000c00007388 */ /* 0x0005e80000000c00 */
[----:B------:R1:W-:Y:S04]  /*1c600*/  STS.128 [R0+0x100], R16 ;  /* 0x0001001000007388 */ /* 0x0003e80000000c00 */
[----:B--2---:R-:W2:Y:S04]  /*1c610*/  LDL.LU R12, [R1+0x200] ;  /* 0x00020000010c7983 */ /* 0x004ea80000300800 */
[----:B------:R-:W2:Y:S04]  /*1c620*/  LDL.LU R13, [R1+0x204] ;  /* 0x00020400010d7983 */ /* 0x000ea80000300800 */
[----:B------:R-:W2:Y:S04]  /*1c630*/  LDL.LU R14, [R1+0x1f0] ;  /* 0x0001f000010e7983 */ /* 0x000ea80000300800 */
[----:B------:R-:W2:Y:S04]  /*1c640*/  LDL.LU R15, [R1+0x1f4] ;  /* 0x0001f400010f7983 */ /* 0x000ea80000300800 */
[----:B-1----:R-:W3:Y:S04]  /*1c650*/  LDL.LU R16, [R1+0x208] ;  /* 0x0002080001107983 */ /* 0x002ee80000300800 */
[----:B------:R-:W3:Y:S04]  /*1c660*/  LDL.LU R17, [R1+0x20c] ;  /* 0x00020c0001117983 */ /* 0x000ee80000300800 */
[----:B------:R-:W3:Y:S04]  /*1c670*/  LDL.LU R18, [R1+0x1f8] ;  /* 0x0001f80001127983 */ /* 0x000ee80000300800 */
[----:B------:R-:W3:Y:S04]  /*1c680*/  LDL.LU R19, [R1+0x1fc] ;  /* 0x0001fc0001137983 */ /* 0x000ee80000300800 */
[----:B------:R1:W-:Y:S04]  /*1c690*/  STS.128 [R0+0x80], R52 ;  /* 0x0000803400007388 */ /* 0x0003e80000000c00 */
[----:B------:R-:W-:Y:S01]  /*1c6a0*/  STS.128 [R0+0x180], R112 ;  /* 0x0001807000007388 */ /* 0x000fe20000000c00 */
[----:B------:R-:W-:-:S06]  /*1c6b0*/  NOP ;  /* 0x0000000000007918 */ /* 0x000fcc0000000000 */
[----:B------:R-:W2:Y:S04]  /*1c6c0*/  LDS.128 R136, [R2] ;  /* 0x0000000002887984 */ /* 0x000ea80000000c00 */
[----:B------:R-:W-:Y:S01]  /*1c6d0*/  LDS.128 R132, [R148] ;  /* 0x0000000094847984 */ /* 0x000fe20000000c00 */
[----:B-1----:R-:W-:Y:S01]  /*1c6e0*/  IMAD.MOV.U32 R54, RZ, RZ, R240 ;  /* 0x000000ffff367224 */ /* 0x002fe200078e00f0 */
[----:B------:R-:W-:Y:S01]  /*1c6f0*/  MOV R55, R241 ;  /* 0x000000f100377202 */ /* 0x000fe20000000f00 */
[----:B------:R-:W-:Y:S01]  /*1c700*/  IMAD.MOV.U32 R52, RZ, RZ, R72 ;  /* 0x000000ffff347224 */ /* 0x000fe200078e0048 */
[----:B------:R-:W-:Y:S01]  /*1c710*/  LDS.128 R112, [R3] ;  /* 0x0000000003707984 */ /* 0x000fe20000000c00 */
[----:B------:R-:W-:Y:S02]  /*1c720*/  IMAD.MOV.U32 R53, RZ, RZ, R73 ;  /* 0x000000ffff357224 */ /* 0x000fe400078e0049 */
[----:B------:R-:W-:-:S02]  /*1c730*/  IMAD.MOV.U32 R240, RZ, RZ, R74 ;  /* 0x000000fffff07224 */ /* 0x000fc400078e004a */
[----:B------:R-:W-:Y:S02]  /*1c740*/  IMAD.MOV.U32 R241, RZ, RZ, R75 ;  /* 0x000000fffff17224 */ /* 0x000fe400078e004b */
[----:B------:R-:W-:Y:S01]  /*1c750*/  LDS.128 R72, [R252] ;  /* 0x00000000fc487984 */ /* 0x000fe20000000c00 */
[----:B------:R-:W-:-:S06]  /*1c760*/  NOP ;  /* 0x0000000000007918 */ /* 0x000fcc0000000000 */
[----:B--2---:R1:W-:Y:S04]  /*1c770*/  STS.128 [R0], R12 ;  /* 0x0000000c00007388 */ /* 0x0043e80000000c00 */
[----:B-1----:R-:W2:Y:S04]  /*1c780*/  LDL.LU R12, [R1+0x180] ;  /* 0x00018000010c7983 */ /* 0x002ea80000300800 */
[----:B------:R-:W2:Y:S04]  /*1c790*/  LDL.LU R13, [R1+0x184] ;  /* 0x00018400010d7983 */ /* 0x000ea80000300800 */
[----:B------:R-:W2:Y:S04]  /*1c7a0*/  LDL.LU R14, [R1+0x170] ;  /* 0x00017000010e7983 */ /* 0x000ea80000300800 */
[----:B---3--:R1:W-:Y:S04]  /*1c7b0*/  STS.128 [R0+0x80], R16 ;  /* 0x0000801000007388 */ /* 0x0083e80000000c00 */
        /* <DEDUP_REMOVED lines=11> */
[----:B------:R-:W-:Y:S02]  /*1c870*/  MOV R53, R249 ;  /* 0x000000f900357202 */ /* 0x000fe40000000f00 */
[C---:B------:R-:W-:Y:S02]  /*1c880*/  LOP3.LUT R249, R2.reuse, 0x20, RZ, 0x3c, !PT ;  /* 0x0000002002f97812 */ /* 0x040fe400078e3cff */
[----:B------:R-:W-:Y:S01]  /*1c890*/  LOP3.LUT R248, R2, 0x40, RZ, 0x3c, !PT ;  /* 0x0000004002f87812 */ /* 0x000fe200078e3cff */
[----:B------:R-:W-:-:S02]  /*1c8a0*/  IMAD.MOV.U32 R54, RZ, RZ, R244 ;  /* 0x000000ffff367224 */ /* 0x000fc400078e00f4 */
[----:B------:R-:W-:Y:S01]  /*1c8b0*/  IMAD.MOV.U32 R55, RZ, RZ, R245 ;  /* 0x000000ffff377224 */ /* 0x000fe200078e00f5 */
[----:B------:R-:W-:Y:S01]  /*1c8c0*/  MOV R245, R251 ;  /* 0x000000fb00f57202 */ /* 0x000fe20000000f00 */
[----:B------:R-:W-:Y:S01]  /*1c8d0*/  IMAD.MOV.U32 R244, RZ, RZ, R250 ;  /* 0x000000fffff47224 */ /* 0x000fe200078e00fa */
[----:B------:R-:W-:Y:S04]  /*1c8e0*/  LDS.128 R148, [R249] ;  /* 0x00000000f9947984 */ /* 0x000fe80000000c00 */
[----:B------:R-:W-:Y:S01]  /*1c8f0*/  LDS.128 R144, [R248] ;  /* 0x00000000f8907984 */ /* 0x000fe20000000c00 */
[----:B------:R-:W-:-:S06]  /*1c900*/  NOP ;  /* 0x0000000000007918 */ /* 0x000fcc0000000000 */
[----:B------:R-:W-:Y:S01]  /*1c910*/  STS.128 [R0+0x100], R52 ;  /* 0x0001003400007388 */ /* 0x000fe20000000c00 */
[----:B------:R-:W-:Y:S01]  /*1c920*/  IMAD.MOV.U32 R160, RZ, RZ, R130 ;  /* 0x000000ffffa07224 */ /* 0x000fe200078e0082 */
[----:B------:R-:W-:Y:S01]  /*1c930*/  MOV R161, R131 ;  /* 0x0000008300a17202 */ /* 0x000fe20000000f00 */
[----:B------:R-:W-:Y:S01]  /*1c940*/  IMAD.MOV.U32 R162, RZ, RZ, R126 ;  /* 0x000000ffffa27224 */ /* 0x000fe200078e007e */
[----:B------:R-:W-:Y:S01]  /*1c950*/  STS.128 [R0+0x180], R244 ;  /* 0x000180f400007388 */ /* 0x000fe20000000c00 */
[----:B------:R-:W-:Y:S01]  /*1c960*/  IMAD.MOV.U32 R163, RZ, RZ, R127 ;  /* 0x000000ffffa37224 */ /* 0x000fe200078e007f */
[----:B------:R-:W-:Y:S01]  /*1c970*/  MOV R167, R95 ;  /* 0x0000005f00a77202 */ /* 0x000fe20000000f00 */
[----:B------:R-:W-:Y:S02]  /*1c980*/  IMAD.MOV.U32 R164, RZ, RZ, R98 ;  /* 0x000000ffffa47224 */ /* 0x000fe400078e0062 */
[----:B------:R-:W-:Y:S02]  /*1c990*/  IMAD.MOV.U32 R165, RZ, RZ, R99 ;  /* 0x000000ffffa57224 */ /* 0x000fe400078e0063 */
[----:B------:R-:W-:Y:S01]  /*1c9a0*/  IMAD.MOV.U32 R166, RZ, RZ, R94 ;  /* 0x000000ffffa67224 */ /* 0x000fe200078e005e */
[----:B--2---:R1:W-:Y:S02]  /*1c9b0*/  STS.128 [R0], R12 ;  /* 0x0000000c00007388 */ /* 0x0043e40000000c00 */
[----:B-1----:R-:W-:Y:S01]  /*1c9c0*/  IMAD.MOV.U32 R12, RZ, RZ, R176 ;  /* 0x000000ffff0c7224 */ /* 0x002fe200078e00b0 */
[----:B------:R-:W-:Y:S01]  /*1c9d0*/  MOV R15, R173 ;  /* 0x000000ad000f7202 */ /* 0x000fe20000000f00 */
[----:B------:R-:W-:-:S02]  /*1c9e0*/  IMAD.MOV.U32 R13, RZ, RZ, R177 ;  /* 0x000000ffff0d7224 */ /* 0x000fc400078e00b1 */
[----:B------:R-:W-:Y:S02]  /*1c9f0*/  IMAD.MOV.U32 R14, RZ, RZ, R172 ;  /* 0x000000ffff0e7224 */ /* 0x000fe400078e00ac */
[----:B------:R-:W-:Y:S01]  /*1ca00*/  IMAD.MOV.U32 R172, RZ, RZ, R178 ;  /* 0x000000ffffac7224 */ /* 0x000fe200078e00b2 */
[----:B---3--:R1:W-:Y:S01]  /*1ca10*/  STS.128 [R0+0x80], R16 ;  /* 0x0000801000007388 */ /* 0x0083e20000000c00 */
[----:B------:R-:W-:Y:S01]  /*1ca20*/  IMAD.MOV.U32 R173, RZ, RZ, R179 ;  /* 0x000000ffffad7224 */ /* 0x000fe200078e00b3 */
[----:B------:R-:W-:-:S06]  /*1ca30*/  NOP ;  /* 0x0000000000007918 */ /* 0x000fcc0000000000 */
[----:B------:R-:W2:Y:S04]  /*1ca40*/  LDS.128 R156, [R2] ;  /* 0x00000000029c7984 */ /* 0x000ea80000000c00 */
[----:B------:R-:W-:Y:S01]  /*1ca50*/  LDS.128 R52, [R252] ;  /* 0x00000000fc347984 */ /* 0x000fe20000000c00 */
[----:B-1----:R-:W-:Y:S01]  /*1ca60*/  IMAD.MOV.U32 R16, RZ, RZ, R128 ;  /* 0x000000ffff107224 */ /* 0x002fe200078e0080 */
[----:B------:R-:W-:Y:S01]  /*1ca70*/  MOV R17, R129 ;  /* 0x0000008100117202 */ /* 0x000fe20000000f00 */
[----:B------:R-:W-:Y:S01]  /*1ca80*/  IMAD.MOV.U32 R18, RZ, RZ, R124 ;  /* 0x000000ffff127224 */ /* 0x000fe200078e007c */
[----:B------:R-:W1:Y:S01]  /*1ca90*/  LDS.128 R128, [R249] ;  /* 0x00000000f9807984 */ /* 0x000e620000000c00 */
[----:B------:R-:W-:-:S03]  /*1caa0*/  IMAD.MOV.U32 R19, RZ, RZ, R125 ;  /* 0x000000ffff137224 */ /* 0x000fc600078e007d */
[----:B------:R-:W3:Y:S01]  /*1cab0*/  LDS.128 R124, [R248] ;  /* 0x00000000f87c7984 */ /* 0x000ee20000000c00 */
[----:B------:R-:W-:-:S06]  /*1cac0*/  NOP ;  /* 0x0000000000007918 */ /* 0x000fcc0000000000 */
[----:B------:R2:W-:Y:S04]  /*1cad0*/  STS.128 [R0], R12 ;  /* 0x0000000c00007388 */ /* 0x0005e80000000c00 */
[----:B------:R-:W-:Y:S04]  /*1cae0*/  STS.128 [R0+0x80], R172 ;  /* 0x000080ac00007388 */ /* 0x000fe80000000c00 */
[----:B------:R4:W-:Y:S04]  /*1caf0*/  STS.128 [R0+0x100], R16 ;  /* 0x0001001000007388 */ /* 0x0009e80000000c00 */
[----:B------:R-:W-:Y:S01]  /*1cb00*/  STS.128 [R0+0x180], R160 ;  /* 0x000180a000007388 */ /* 0x000fe20000000c00 */
[----:B------:R-:W-:-:S06]  /*1cb10*/  NOP ;  /* 0x0000000000007918 */ /* 0x000fcc0000000000 */
[----:B--2---:R-:W-:Y:S01]  /*1cb20*/  IMAD.MOV.U32 R12, RZ, RZ, R56 ;  /* 0x000000ffff0c7224 */ /* 0x004fe200078e0038 */
[----:B------:R-:W-:Y:S01]  /*1cb30*/  MOV R13, R57 ;  /* 0x00000039000d7202 */ /* 0x000fe20000000f00 */
[----:B------:R-:W-:Y:S01]  /*1cb40*/  IMAD.MOV.U32 R14, RZ, RZ, R60 ;  /* 0x000000ffff0e7224 */ /* 0x000fe200078e003c */
[----:B------:R-:W2:Y:S01]  /*1cb50*/  LDS.128 R160, [R2] ;  /* 0x0000000002a07984 */ /* 0x000ea20000000c00 */
[----:B------:R-:W-:Y:S01]  /*1cb60*/  IMAD.MOV.U32 R15, RZ, RZ, R61 ;  /* 0x000000ffff0f7224 */ /* 0x000fe200078e003d */
[----:B------:R-:W-:Y:S01]  /*1cb70*/  MOV R61, R59 ;  /* 0x0000003b003d7202 */ /* 0x000fe20000000f00 */
[----:B------:R-:W-:Y:S01]  /*1cb80*/  IMAD.MOV.U32 R60, RZ, RZ, R58 ;  /* 0x000000ffff3c7224 */ /* 0x000fe200078e003a */
[----:B----4-:R-:W-:Y:S01]  /*1cb90*/  MOV R19, R93 ;  /* 0x0000005d00137202 */ /* 0x010fe20000000f00 */
        /* <DEDUP_REMOVED lines=9> */
[----:B----4-:R-:W4:Y:S04]  /*1cc30*/  LDL.LU R12, [R1+0x1e0] ;  /* 0x0001e000010c7983 */ /* 0x010f280000300800 */
[----:B------:R-:W4:Y:S04]  /*1cc40*/  LDL.LU R13, [R1+0x1e4] ;  /* 0x0001e400010d7983 */ /* 0x000f280000300800 */
[----:B------:R-:W4:Y:S04]  /*1cc50*/  LDL.LU R14, [R1+0x1d0] ;  /* 0x0001d000010e7983 */ /* 0x000f280000300800 */
[----:B------:R-:W4:Y:S04]  /*1cc60*/  LDL.LU R15, [R1+0x1d4] ;  /* 0x0001d400010f7983 */ /* 0x000f280000300800 */
[----:B-1----:R-:W2:Y:S04]  /*1cc70*/  LDL.LU R16, [R1+0x1e8] ;  /* 0x0001e80001107983 */ /* 0x002ea80000300800 */
[----:B------:R-:W2:Y:S04]  /*1cc80*/  LDL.LU R17, [R1+0x1ec] ;  /* 0x0001ec0001117983 */ /* 0x000ea80000300800 */
[----:B------:R-:W2:Y:S04]  /*1cc90*/  LDL.LU R18, [R1+0x1d8] ;  /* 0x0001d80001127983 */ /* 0x000ea80000300800 */
[----:B------:R-:W2:Y:S04]  /*1cca0*/  LDL.LU R19, [R1+0x1dc] ;  /* 0x0001dc0001137983 */ /* 0x000ea80000300800 */
[----:B------:R1:W-:Y:S04]  /*1ccb0*/  STS.128 [R0+0x80], R60 ;  /* 0x0000803c00007388 */ /* 0x0003e80000000c00 */
[----:B------:R-:W-:Y:S01]  /*1ccc0*/  STS.128 [R0+0x180], R164 ;  /* 0x000180a400007388 */ /* 0x000fe20000000c00 */
[----:B------:R-:W-:-:S06]  /*1ccd0*/  NOP ;  /* 0x0000000000007918 */ /* 0x000fcc0000000000 */
[----:B------:R-:W2:Y:S04]  /*1cce0*/  LDS.128 R180, [R2] ;  /* 0x0000000002b47984 */ /* 0x000ea80000000c00 */
[----:B------:R-:W-:Y:S04]  /*1ccf0*/  LDS.128 R176, [R249] ;  /* 0x00000000f9b07984 */ /* 0x000fe80000000c00 */
[----:B-1----:R-:W3:Y:S04]  /*1cd00*/  LDL.LU R60, [R1+0x30] ;  /* 0x00003000013c7983 */ /* 0x002ee80000300800 */
[----:B------:R-:W3:Y:S04]  /*1cd10*/  LDL.LU R61, [R1+0x34] ;  /* 0x00003400013d7983 */ /* 0x000ee80000300800 */
[----:B------:R-:W3:Y:S04]  /*1cd20*/  LDL.LU R62, [R1+0x20] ;  /* 0x00002000013e7983 */ /* 0x000ee80000300800 */
[----:B------:R-:W3:Y:S04]  /*1cd30*/  LDL.LU R63, [R1+0x24] ;  /* 0x00002400013f7983 */ /* 0x000ee80000300800 */
[----:B------:R-:W3:Y:S04]  /*1cd40*/  LDL.LU R184, [R1+0x38] ;  /* 0x0000380001b87983 */ /* 0x000ee80000300800 */
[----:B------:R-:W3:Y:S04]  /*1cd50*/  LDL.LU R185, [R1+0x3c] ;  /* 0x00003c0001b97983 */ /* 0x000ee80000300800 */
[----:B------:R-:W-:Y:S04]  /*1cd60*/  LDS.128 R172, [R248] ;  /* 0x00000000f8ac7984 */ /* 0x000fe80000000c00 */
[----:B------:R-:W-:Y:S01]  /*1cd70*/  LDS.128 R164, [R252] ;  /* 0x00000000fca47984 */ /* 0x000fe20000000c00 */
[----:B------:R-:W-:-:S06]  /*1cd80*/  NOP ;  /* 0x0000000000007918 */ /* 0x000fcc0000000000 */
[----:B------:R-:W3:Y:S04]  /*1cd90*/  LDL.LU R186, [R1+0x28] ;  /* 0x0000280001ba7983 */ /* 0x000ee80000300800 */
[----:B------:R-:W3:Y:S04]  /*1cda0*/  LDL.LU R187, [R1+0x2c] ;  /* 0x00002c0001bb7983 */ /* 0x000ee80000300800 */
[----:B----4-:R1:W-:Y:S04]  /*1cdb0*/  STS.128 [R0], R12 ;  /* 0x0000000c00007388 */ /* 0x0103e80000000c00 */
[----:B-1----:R-:W4:Y:S04]  /*1cdc0*/  LDL.LU R12, [R1+0x160] ;  /* 0x00016000010c7983 */ /* 0x002f280000300800 */
[----:B------:R-:W4:Y:S04]  /*1cdd0*/  LDL.LU R13, [R1+0x164] ;  /* 0x00016400010d7983 */ /* 0x000f280000300800 */
[----:B------:R-:W4:Y:S04]  /*1cde0*/  LDL.LU R14, [R1+0x150] ;  /* 0x00015000010e7983 */ /* 0x000f280000300800 */
[----:B--2---:R1:W-:Y:S04]  /*1cdf0*/  STS.128 [R0+0x80], R16 ;  /* 0x0000801000007388 */ /* 0x0043e80000000c00 */
[----:B------:R-:W4:Y:S04]  /*1ce00*/  LDL.LU R15, [R1+0x154] ;  /* 0x00015400010f7983 */ /* 0x000f280000300800 */
[----:B-1----:R-:W2:Y:S04]  /*1ce10*/  LDL.LU R16, [R1+0x168] ;  /* 0x0001680001107983 */ /* 0x002ea80000300800 */
[----:B------:R-:W2:Y:S04]  /*1ce20*/  LDL.LU R17, [R1+0x16c] ;  /* 0x00016c0001117983 */ /* 0x000ea80000300800 */
[----:B------:R-:W2:Y:S04]  /*1ce30*/  LDL.LU R18, [R1+0x158] ;  /* 0x0001580001127983 */ /* 0x000ea80000300800 */
[----:B------:R-:W2:Y:S01]  /*1ce40*/  LDL.LU R19, [R1+0x15c] ;  /* 0x00015c0001137983 */ /* 0x000ea20000300800 */
[----:B------:R-:W-:Y:S01]  /*1ce50*/  IMAD.MOV.U32 R192, RZ, RZ, R34 ;  /* 0x000000ffffc07224 */ /* 0x000fe200078e0022 */
[----:B------:R-:W-:Y:S01]  /*1ce60*/  MOV R195, R31 ;  /* 0x0000001f00c37202 */ /* 0x000fe20000000f00 */
[----:B------:R-:W-:Y:S01]  /*1ce70*/  IMAD.MOV.U32 R193, RZ, RZ, R35 ;  /* 0x000000ffffc17224 */ /* 0x000fe200078e0023 */
[----:B---3--:R1:W-:Y:S01]  /*1ce80*/  STS.128 [R0+0x100], R60 ;  /* 0x0001003c00007388 */ /* 0x0083e20000000c00 */
[----:B------:R-:W-:-:S02]  /*1ce90*/  IMAD.MOV.U32 R194, RZ, RZ, R30 ;  /* 0x000000ffffc27224 */ /* 0x000fc400078e001e */
[----:B-1----:R-:W-:Y:S01]  /*1cea0*/  IMAD.MOV.U32 R60, RZ, RZ, R32 ;  /* 0x000000ffff3c7224 */ /* 0x002fe200078e0020 */
[----:B------:R-:W-:Y:S01]  /*1ceb0*/  MOV R63, R29 ;  /* 0x0000001d003f7202 */ /* 0x000fe20000000f00 */
[----:B------:R-:W-:Y:S01]  /*1cec0*/  STS.128 [R0+0x180], R184 ;  /* 0x000180b800007388 */ /* 0x000fe20000000c00 */
[----:B------:R-:W-:Y:S01]  /*1ced0*/  IMAD.MOV.U32 R61, RZ, RZ, R33 ;  /* 0x000000ffff3d7224 */ /* 0x000fe200078e0021 */
[----:B------:R-:W-:-:S06]  /*1cee0*/  NOP ;  /* 0x0000000000007918 */ /* 0x000fcc0000000000 */
[----:B------:R-:W-:Y:S01]  /*1cef0*/  IMAD.MOV.U32 R62, RZ, RZ, R28 ;  /* 0x000000ffff3e7224 */ /* 0x000fe200078e001c */
[----:B------:R-:W1:Y:S04]  /*1cf00*/  LDS.128 R188, [R2] ;  /* 0x0000000002bc7984 */ /* 0x000e680000000c00 */
[----:B------:R-:W-:Y:S04]  /*1cf10*/  LDS.128 R184, [R249] ;  /* 0x00000000f9b87984 */ /* 0x000fe80000000c00 */
[----:B------:R-:W-:Y:S04]  /*1cf20*/  LDS.128 R32, [R248] ;  /* 0x00000000f8207984 */ /* 0x000fe80000000c00 */
[----:B------:R-:W-:Y:S01]  /*1cf30*/  LDS.128 R28, [R252] ;  /* 0x00000000fc1c7984 */ /* 0x000fe20000000c00 */
[----:B------:R-:W-:-:S06]  /*1cf40*/  NOP ;  /* 0x0000000000007918 */ /* 0x000fcc0000000000 */
[----:B------:R-:W-:Y:S04]  /*1cf50*/  STS.128 [R0+0x100], R60 ;  /* 0x0001003c00007388 */ /* 0x000fe80000000c00 */
[----:B------:R3:W-:Y:S02]  /*1cf60*/  STS.128 [R0+0x180], R192 ;  /* 0x000180c000007388 */ /* 0x0007e40000000c00 */
[----:B---3--:R-:W-:Y:S01]  /*1cf70*/  IMAD.MOV.U32 R192, RZ, RZ, R122 ;  /* 0x000000ffffc07224 */ /* 0x008fe200078e007a */
[----:B------:R-:W-:Y:S01]  /*1cf80*/  MOV R193, R123 ;  /* 0x0000007b00c17202 */ /* 0x000fe20000000f00 */
[----:B------:R-:W-:Y:S02]  /*1cf90*/  IMAD.MOV.U32 R194, RZ, RZ, R118 ;  /* 0x000000ffffc27224 */ /* 0x000fe400078e0076 */
[----:B------:R-:W-:Y:S01]  /*1cfa0*/  IMAD.MOV.U32 R195, RZ, RZ, R119 ;  /* 0x000000ffffc37224 */ /* 0x000fe200078e0077 */
[----:B----4-:R3:W-:Y:S02]  /*1cfb0*/  STS.128 [R0], R12 ;  /* 0x0000000c00007388 */ /* 0x0107e40000000c00 */
[----:B---3--:R-:W-:Y:S01]  /*1cfc0*/  IMAD.MOV.U32 R12, RZ, RZ, R168 ;  /* 0x000000ffff0c7224 */ /* 0x008fe200078e00a8 */
[----:B------:R-:W-:Y:S01]  /*1cfd0*/  MOV R15, R37 ;  /* 0x00000025000f7202 */ /* 0x000fe20000000f00 */
[----:B------:R-:W-:-:S02]  /*1cfe0*/  IMAD.MOV.U32 R13, RZ, RZ, R169 ;  /* 0x000000ffff0d7224 */ /* 0x000fc400078e00a9 */
[----:B------:R-:W-:Y:S02]  /*1cff0*/  IMAD.MOV.U32 R14, RZ, RZ, R36 ;  /* 0x000000ffff0e7224 */ /* 0x000fe400078e0024 */
[----:B------:R-:W-:Y:S01]  /*1d000*/  IMAD.MOV.U32 R36, RZ, RZ, R170 ;  /* 0x000000ffff247224 */ /* 0x000fe200078e00aa */
[----:B--2---:R2:W-:Y:S01]  /*1d010*/  STS.128 [R0+0x80], R16 ;  /* 0x0000801000007388 */ /* 0x0045e20000000c00 */
[----:B------:R-:W-:Y:S01]  /*1d020*/  IMAD.MOV.U32 R37, RZ, RZ, R171 ;  /* 0x000000ffff257224 */ /* 0x000fe200078e00ab */
[----:B------:R-:W-:-:S06]  /*1d030*/  NOP ;  /* 0x0000000000007918 */ /* 0x000fcc0000000000 */
[----:B------:R-:W3:Y:S04]  /*1d040*/  LDS.128 R168, [R2] ;  /* 0x0000000002a87984 */ /* 0x000ee80000000c00 */
[----:B------:R-:W-:Y:S01]  /*1d050*/  LDS.128 R60, [R252] ;  /* 0x00000000fc3c7984 */ /* 0x000fe20000000c00 */
[----:B--2---:R-:W-:Y:S01]  /*1d060*/  IMAD.MOV.U32 R16, RZ, RZ, R120 ;  /* 0x000000ffff107224 */ /* 0x004fe200078e0078 */
[----:B------:R-:W-:Y:S01]  /*1d070*/  MOV R17, R121 ;  /* 0x0000007900117202 */ /* 0x000fe20000000f00 */
[----:B------:R-:W-:Y:S01]  /*1d080*/  IMAD.MOV.U32 R18, RZ, RZ, R116 ;  /* 0x000000ffff127224 */ /* 0x000fe200078e0074 */
[----:B------:R-:W2:Y:S01]  /*1d090*/  LDS.128 R120, [R249] ;  /* 0x00000000f9787984 */ /* 0x000ea20000000c00 */
[----:B------:R-:W-:-:S03]  /*1d0a0*/  IMAD.MOV.U32 R19, RZ, RZ, R117 ;  /* 0x000000ffff137224 */ /* 0x000fc600078e0075 */
[----:B------:R-:W4:Y:S01]  /*1d0b0*/  LDS.128 R116, [R248] ;  /* 0x00000000f8747984 */ /* 0x000f220000000c00 */
[----:B------:R-:W-:-:S06]  /*1d0c0*/  NOP ;  /* 0x0000000000007918 */ /* 0x000fcc0000000000 */
[----:B------:R1:W-:Y:S04]  /*1d0d0*/  STS.128 [R0], R12 ;  /* 0x0000000c00007388 */ /* 0x0003e80000000c00 */
[----:B------:R-:W-:Y:S04]  /*1d0e0*/  STS.128 [R0+0x80], R36 ;  /* 0x0000802400007388 */ /* 0x000fe80000000c00 */
[----:B------:R3:W-:Y:S04]  /*1d0f0*/  STS.128 [R0+0x100], R16 ;  /* 0x0001001000007388 */ /* 0x0007e80000000c00 */
[----:B------:R2:W-:Y:S01]  /*1d100*/  STS.128 [R0+0x180], R192 ;  /* 0x000180c000007388 */ /* 0x0005e20000000c00 */
[----:B------:R-:W-:-:S06]  /*1d110*/  NOP ;  /* 0x0000000000007918 */ /* 0x000fcc0000000000 */
[----:B-1----:R-:W-:Y:S01]  /*1d120*/  IMAD.MOV.U32 R12, RZ, RZ, R64 ;  /* 0x000000ffff0c7224 */ /* 0x002fe200078e0040 */
[----:B------:R-:W-:Y:S01]  /*1d130*/  MOV R13, R65 ;  /* 0x00000041000d7202 */ /* 0x000fe20000000f00 */
[----:B------:R-:W-:Y:S01]  /*1d140*/  IMAD.MOV.U32 R14, RZ, RZ, R68 ;  /* 0x000000ffff0e7224 */ /* 0x000fe200078e0044 */
[----:B------:R-:W-:Y:S01]  /*1d150*/  LDS.128 R36, [R248] ;  /* 0x00000000f8247984 */ /* 0x000fe20000000c00 */
[----:B------:R-:W-:Y:S01]  /*1d160*/  IMAD.MOV.U32 R15, RZ, RZ, R69 ;  /* 0x000000ffff0f7224 */ /* 0x000fe200078e0045 */
[----:B------:R-:W-:Y:S01]  /*1d170*/  MOV R69, R67 ;  /* 0x0000004300457202 */ /* 0x000fe20000000f00 */
[----:B------:R-:W-:Y:S01]  /*1d180*/  IMAD.MOV.U32 R68, RZ, RZ, R66 ;  /* 0x000000ffff447224 */ /* 0x000fe200078e0042 */
[----:B---3--:R-:W-:Y:S01]  /*1d190*/  MOV R19, R85 ;  /* 0x0000005500137202 */ /* 0x008fe20000000f00 */
[----:B------:R-:W-:Y:S01]  /*1d1a0*/  IMAD.MOV.U32 R16, RZ, RZ, R88 ;  /* 0x000000ffff107224 */ /* 0x000fe200078e0058 */
[----:B--2---:R-:W-:Y:S01]  /*1d1b0*/  MOV R195, R87 ;  /* 0x0000005700c37202 */ /* 0x004fe20000000f00 */
[----:B------:R-:W-:Y:S01]  /*1d1c0*/  IMAD.MOV.U32 R17, RZ, RZ, R89 ;  /* 0x000000ffff117224 */ /* 0x000fe200078e0059 */
[----:B------:R-:W-:Y:S01]  /*1d1d0*/  LDS.128 R64, [R249] ;  /* 0x00000000f9407984 */ /* 0x000fe20000000c00 */
[----:B------:R-:W-:-:S02]  /*1d1e0*/  IMAD.MOV.U32 R18, RZ, RZ, R84 ;  /* 0x000000ffff127224 */ /* 0x000fc400078e0054 */
[----:B------:R-:W-:Y:S02]  /*1d1f0*/  IMAD.MOV.U32 R192, RZ, RZ, R90 ;  /* 0x000000ffffc07224 */ /* 0x000fe400078e005a */
[----:B------:R-:W-:Y:S02]  /*1d200*/  IMAD.MOV.U32 R193, RZ, RZ, R91 ;  /* 0x000000ffffc17224 */ /* 0x000fe400078e005b */
[----:B------:R-:W-:Y:S01]  /*1d210*/  IMAD.MOV.U32 R194, RZ, RZ, R86 ;  /* 0x000000ffffc27224 */ /* 0x000fe200078e0056 */
[----:B------:R-:W1:Y:S04]  /*1d220*/  LDS.128 R88, [R2] ;  /* 0x0000000002587984 */ /* 0x000e680000000c00 */
[----:B------:R-:W-:Y:S01]  /*1d230*/  LDS.128 R84, [R252] ;  /* 0x00000000fc547984 */ /* 0x000fe20000000c00 */
[----:B------:R-:W-:-:S06]  /*1d240*/  NOP ;  /* 0x0000000000007918 */ /* 0x000fcc0000000000 */
[----:B------:R2:W-:Y:S04]  /*1d250*/  STS.128 [R0], R12 ;  /* 0x0000000c00007388 */ /* 0x0005e80000000c00 */
[----:B--2---:R-:W2:Y:S04]  /*1d260*/  LDL.LU R12, [R1+0x1c0] ;  /* 0x0001c000010c7983 */ /* 0x004ea80000300800 */
[----:B------:R-:W2:Y:S04]  /*1d270*/  LDL.LU R13, [R1+0x1c4] ;  /* 0x0001c400010d7983 */ /* 0x000ea80000300800 */
[----:B------:R-:W2:Y:S04]  /*1d280*/  LDL.LU R14, [R1+0x1b0] ;  /* 0x0001b000010e7983 */ /* 0x000ea80000300800 */
[----:B------:R-:W2:Y:S04]  /*1d290*/  LDL.LU R15, [R1+0x1b4] ;  /* 0x0001b400010f7983 */ /* 0x000ea80000300800 */
[----:B------:R3:W-:Y:S04]  /*1d2a0*/  STS.128 [R0+0x100], R16 ;  /* 0x0001001000007388 */ /* 0x0007e80000000c00 */
[----:B------:R1:W-:Y:S04]  /*1d2b0*/  STS.128 [R0+0x80], R68 ;  /* 0x0000804400007388 */ /* 0x0003e80000000c00 */
[----:B------:R-:W-:Y:S01]  /*1d2c0*/  STS.128 [R0+0x180], R192 ;  /* 0x000180c000007388 */ /* 0x000fe20000000c00 */
[----:B------:R-:W-:-:S06]  /*1d2d0*/  NOP ;  /* 0x0000000000007918 */ /* 0x000fcc0000000000 */
[----:B------:R-:W2:Y:S04]  /*1d2e0*/  LDS.128 R196, [R2] ;  /* 0x0000000002c47984 */ /* 0x000ea80000000c00 */
[----:B---3--:R-:W3:Y:S04]  /*1d2f0*/  LDL.LU R16, [R1+0x1c8] ;  /* 0x0001c80001107983 */ /* 0x008ee80000300800 */
[----:B------:R-:W3:Y:S04]  /*1d300*/  LDL.LU R17, [R1+0x1cc] ;  /* 0x0001cc0001117983 */ /* 0x000ee80000300800 */
[----:B------:R-:W3:Y:S04]  /*1d310*/  LDL.LU R18, [R1+0x1b8] ;  /* 0x0001b80001127983 */ /* 0x000ee80000300800 */
[----:B------:R-:W3:Y:S04]  /*1d320*/  LDL.LU R19, [R1+0x1bc] ;  /* 0x0001bc0001137983 */ /* 0x000ee80000300800 */
[----:B-1----:R-:W4:Y:S04]  /*1d330*/  LDL.LU R68, [R1+0x10] ;  /* 0x0000100001447983 */ /* 0x002f280000300800 */
[----:B------:R-:W4:Y:S04]  /*1d340*/  LDL.LU R69, [R1+0x14] ;  /* 0x0000140001457983 */ /* 0x000f280000300800 */
[----:B------:R-:W4:Y:S04]  /*1d350*/  LDL.LU R70, [R1] ;  /* 0x0000000001467983 */ /* 0x000f280000300800 */
[----:B------:R-:W4:Y:S04]  /*1d360*/  LDL.LU R71, [R1+0x4] ;  /* 0x0000040001477983 */ /* 0x000f280000300800 */
[----:B------:R-:W4:Y:S04]  /*1d370*/  LDL.LU R208, [R1+0x18] ;  /* 0x0000180001d07983 */ /* 0x000f280000300800 */
[----:B------:R-:W4:Y:S04]  /*1d380*/  LDL.LU R209, [R1+0x1c] ;  /* 0x00001c0001d17983 */ /* 0x000f280000300800 */
[----:B------:R-:W4:Y:S04]  /*1d390*/  LDL.LU R210, [R1+0x8] ;  /* 0x0000080001d27983 */ /* 0x000f280000300800 */
[----:B------:R-:W-:Y:S04]  /*1d3a0*/  LDS.128 R192, [R249] ;  /* 0x00000000f9c07984 */ /* 0x000fe80000000c00 */
[----:B------:R-:W-:Y:S04]  /*1d3b0*/  LDS.128 R200, [R248] ;  /* 0x00000000f8c87984 */ /* 0x000fe80000000c00 */
[----:B------:R-:W-:Y:S01]  /*1d3c0*/  LDS.128 R204, [R252] ;  /* 0x00000000fccc7984 */ /* 0x000fe20000000c00 */
[----:B------:R-:W-:-:S06]  /*1d3d0*/  NOP ;  /* 0x0000000000007918 */ /* 0x000fcc0000000000 */
[----:B------:R-:W4:Y:S04]  /*1d3e0*/  LDL.LU R211, [R1+0xc] ;  /* 0x00000c0001d37983 */ /* 0x000f280000300800 */
[----:B------:R-:W4:Y:S04]  /*1d3f0*/  LDL.LU R244, [R1+0x2c4] ;  /* 0x0002c40001f47983 */ /* 0x000f280000300800 */
[----:B--2---:R1:W-:Y:S04]  /*1d400*/  STS.128 [R0], R12 ;  /* 0x0000000c00007388 */ /* 0x0043e80000000c00 */
[----:B-1----:R-:W2:Y:S04]  /*1d410*/  LDL.LU R12, [R1+0x140] ;  /* 0x00014000010c7983 */ /* 0x002ea80000300800 */
[----:B------:R-:W2:Y:S04]  /*1d420*/  LDL.LU R13, [R1+0x144] ;  /* 0x00014400010d7983 */ /* 0x000ea80000300800 */
[----:B------:R-:W2:Y:S04]  /*1d430*/  LDL.LU R14, [R1+0x130] ;  /* 0x00013000010e7983 */ /* 0x000ea80000300800 */
[----:B------:R-:W2:Y:S04]  /*1d440*/  LDL.LU R15, [R1+0x134] ;  /* 0x00013400010f7983 */ /* 0x000ea80000300800 */
[----:B---3--:R-:W-:Y:S04]  /*1d450*/  STS.128 [R0+0x80], R16 ;  /* 0x0000801000007388 */ /* 0x008fe80000000c00 */
[----:B----4-:R-:W-:Y:S04]  /*1d460*/  STS.128 [R0+0x100], R68 ;  /* 0x0001004400007388 */ /* 0x010fe80000000c00 */
[----:B------:R-:W-:Y:S01]  /*1d470*/  STS.128 [R0+0x180], R208 ;  /* 0x000180d000007388 */ /* 0x000fe20000000c00 */
[----:B------:R-:W-:-:S06]  /*1d480*/  NOP ;  /* 0x0000000000007918 */ /* 0x000fcc0000000000 */
[----:B------:R-:W1:Y:S04]  /*1d490*/  LDS.128 R16, [R2] ;  /* 0x0000000002107984 */ /* 0x000e680000000c00 */
[----:B------:R-:W-:Y:S04]  /*1d4a0*/  LDS.128 R68, [R249] ;  /* 0x00000000f9447984 */ /* 0x000fe80000000c00 */
[----:B------:R-:W-:Y:S04]  /*1d4b0*/  LDS.128 R208, [R248] ;  /* 0x00000000f8d07984 */ /* 0x000fe80000000c00 */
[----:B------:R-:W-:Y:S01]  /*1d4c0*/  LDS.128 R212, [R252] ;  /* 0x00000000fcd47984 */ /* 0x000fe20000000c00 */
[----:B------:R-:W-:-:S06]  /*1d4d0*/  NOP ;  /* 0x0000000000007918 */ /* 0x000fcc0000000000 */
[----:B--2---:R2:W-:Y:S04]  /*1d4e0*/  STS.128 [R0], R12 ;  /* 0x0000000c00007388 */ /* 0x0045e80000000c00 */
[----:B--2---:R-:W2:Y:S04]  /*1d4f0*/  LDL.LU R12, [R1+0x148] ;  /* 0x00014800010c7983 */ /* 0x004ea80000300800 */
[----:B------:R-:W2:Y:S04]  /*1d500*/  LDL.LU R13, [R1+0x14c] ;  /* 0x00014c00010d7983 */ /* 0x000ea80000300800 */
[----:B------:R-:W3:Y:S04]  /*1d510*/  LDL.LU R243, [R1+0x2c0] ;  /* 0x0002c00001f37983 */ /* 0x000ee80000300800 */
[----:B------:R-:W2:Y:S04]  /*1d520*/  LDL.LU R14, [R1+0x138] ;  /* 0x00013800010e7983 */ /* 0x000ea80000300800 */
[----:B------:R-:W2:Y:S04]  /*1d530*/  LDL.LU R15, [R1+0x13c] ;  /* 0x00013c00010f7983 */ /* 0x000ea80000300800 */
[----:B------:R-:W4:Y:S04]  /*1d540*/  LDL.LU R245, [R1+0x50] ;  /* 0x0000500001f57983 */ /* 0x000f280000300800 */
[----:B------:R-:W3:Y:S04]  /*1d550*/  LDL.LU R242, [R1+0x2cc] ;  /* 0x0002cc0001f27983 */ /* 0x000ee80000300800 */
[----:B------:R-:W3:Y:S04]  /*1d560*/  LDL.LU R241, [R1+0x2d4] ;  /* 0x0002d40001f17983 */ /* 0x000ee80000300800 */
[----:B------:R-:W3:Y:S01]  /*1d570*/  LDL.LU R240, [R1+0x2d0] ;  /* 0x0002d00001f07983 */ /* 0x000ee20000300800 */
[----:B------:R-:W-:Y:S01]  /*1d580*/  IMAD.MOV.U32 R220, RZ, RZ, R8 ;  /* 0x000000ffffdc7224 */ /* 0x000fe200078e0008 */
[----:B------:R-:W-:Y:S01]  /*1d590*/  MOV R223, R5 ;  /* 0x0000000500df7202 */ /* 0x000fe20000000f00 */
[----:B------:R-:W-:-:S02]  /*1d5a0*/  IMAD.MOV.U32 R221, RZ, RZ, R9 ;  /* 0x000000ffffdd7224 */ /* 0x000fc400078e0009 */
[----:B------:R-:W-:-:S05]  /*1d5b0*/  IMAD.MOV.U32 R222, RZ, RZ, R4 ;  /* 0x000000ffffde7224 */ /* 0x000fca00078e0004 */
[----:B------:R1:W-:Y:S01]  /*1d5c0*/  STS.128 [R0+0x100], R220 ;  /* 0x000100dc00007388 */ /* 0x0003e20000000c00 */
[C---:B------:R-:W-:Y:S01]  /*1d5d0*/  ISETP.GE.AND P1, PT, R244.reuse, c[0x0][0x17c], PT ;  /* 0x00005f00f4007a0c */ /* 0x040fe20003f26270 */
[----:B-1----:R-:W-:Y:S02]  /*1d5e0*/  IMAD R220, R244, c[0x0][0x198], RZ ;  /* 0x00006600f4dc7a24 */ /* 0x002fe400078e02ff */
[----:B--2---:R1:W-:Y:S04]  /*1d5f0*/  STS.128 [R0+0x80], R12 ;  /* 0x0000800c00007388 */ /* 0x0043e80000000c00 */
[----:B-1----:R-:W2:Y:S04]  /*1d600*/  LDL.LU R15, [R1+0xa0] ;  /* 0x0000a000010f7983 */ /* 0x002ea80000300800 */
[----:B------:R-:W4:Y:S04]  /*1d610*/  LDL.LU R246, [R1+0xa4] ;  /* 0x0000a40001f67983 */ /* 0x000f280000300800 */
[----:B------:R-:W4:Y:S04]  /*1d620*/  LDL.LU R247, [R1+0x54] ;  /* 0x0000540001f77983 */ /* 0x000f280000300800 */
[----:B------:R-:W4:Y:S01]  /*1d630*/  LDL.LU R222, [R1+0x90c] ;  /* 0x00090c0001de7983 */ /* 0x000f220000300800 */
[----:B---3--:R-:W-:-:S03]  /*1d640*/  ISETP.GE.AND P2, PT, R243, c[0x0][0x178], PT ;  /* 0x00005e00f3007a0c */ /* 0x008fc60003f46270 */
[----:B------:R-:W3:Y:S01]  /*1d650*/  LDL.LU R251, [R1+0x90] ;  /* 0x0000900001fb7983 */ /* 0x000ee20000300800 */
[----:B------:R-:W-:-:S03]  /*1d660*/  ISETP.LT.AND P2, PT, R244, c[0x0][0x17c], !P2 ;  /* 0x00005f00f4007a0c */ /* 0x000fc60005741270 */
[----:B------:R-:W3:Y:S04]  /*1d670*/  LDL.LU R244, [R1+0x910] ;  /* 0x0009100001f47983 */ /* 0x000ee80000300800 */
[----:B------:R-:W3:Y:S04]  /*1d680*/  LDL.LU R223, [R1+0x914] ;  /* 0x0009140001df7983 */ /* 0x000ee80000300800 */
[----:B------:R-:W3:Y:S01]  /*1d690*/  LDL.LU R250, [R1+0x94] ;  /* 0x0000940001fa7983 */ /* 0x000ee20000300800 */
[----:B------:R-:W-:Y:S02]  /*1d6a0*/  IMAD.MOV.U32 R4, RZ, RZ, R10 ;  /* 0x000000ffff047224 */ /* 0x000fe400078e000a */
[----:B------:R-:W-:-:S02]  /*1d6b0*/  IMAD.MOV.U32 R5, RZ, RZ, R11 ;  /* 0x000000ffff057224 */ /* 0x000fc400078e000b */
[----:B------:R-:W-:Y:S02]  /*1d6c0*/  IMAD R8, R243, c[0x0][0x194], RZ ;  /* 0x00006500f3087a24 */ /* 0x000fe400078e02ff */
[----:B------:R-:W-:Y:S01]  /*1d6d0*/  IMAD.MOV.U32 R9, RZ, RZ, c[0x0][0x194] ;  /* 0x00006500ff097624 */ /* 0x000fe200078e00ff */
[----:B------:R1:W-:Y:S04]  /*1d6e0*/  STS.128 [R0+0x180], R4 ;  /* 0x0001800400007388 */ /* 0x0003e80000000c00 */
[----:B------:R-:W-:Y:S02]  /*1d6f0*/  LEA R3, R9, R8, 0x5 ;  /* 0x0000000809037211 */ /* 0x000fe400078e28ff */
[----:B-1----:R-:W-:Y:S02]  /*1d700*/  LEA R4, P3, R8, c[0x0][0x170], 0x2 ;  /* 0x00005c0008047a11 */ /* 0x002fe400078610ff */
[----:B------:R-:W-:-:S02]  /*1d710*/  LEA R6, P5, R3, c[0x0][0x170], 0x2 ;  /* 0x00005c0003067a11 */ /* 0x000fc400078a10ff */
[----:B------:R-:W-:Y:S01]  /*1d720*/  LEA.HI.X.SX32 R5, R8, c[0x0][0x174], 0x2, P3 ;  /* 0x00005d0008057a11 */ /* 0x000fe200018f16ff */
[----:B------:R-:W-:Y:S01]  /*1d730*/  IMAD R0, R9, 0x20, R3 ;  /* 0x0000002009007824 */ /* 0x000fe200078e0203 */
[----:B------:R-:W-:Y:S02]  /*1d740*/  ISETP.LT.AND P3, PT, R242, c[0x0][0x178], !P1 ;  /* 0x00005e00f2007a0c */ /* 0x000fe40004f61270 */
[----:B------:R-:W-:Y:S01]  /*1d750*/  LEA.HI.X.SX32 R7, R3, c[0x0][0x174], 0x2, P5 ;  /* 0x00005d0003077a11 */ /* 0x000fe200028f16ff */
[----:B------:R-:W-:Y:S01]  /*1d760*/  IMAD.WIDE R12, R220, 0x4, R4 ;  /* 0x00000004dc0c7825 */ /* 0x000fe200078e0204 */
[----:B------:R-:W-:Y:S01]  /*1d770*/  LEA R8, P6, R0, c[0x0][0x170], 0x2 ;  /* 0x00005c0000087a11 */ /* 0x000fe200078c10ff */
[----:B------:R-:W-:-:S06]  /*1d780*/  NOP ;  /* 0x0000000000007918 */ /* 0x000fcc0000000000 */
[----:B------:R-:W-:Y:S01]  /*1d790*/  ISETP.LT.AND P5, PT, R241, c[0x0][0x178], !P1 ;  /* 0x00005e00f1007a0c */ /* 0x000fe20004fa1270 */
[----:B------:R-:W-:-:S04]  /*1d7a0*/  IMAD.WIDE R10, R220, 0x4, R6 ;  /* 0x00000004dc0a7825 */ /* 0x000fc800078e0206 */
[----:B------:R-:W-:Y:S01]  /*1d7b0*/  IMAD R3, R9, 0x20, R0 ;  /* 0x0000002009037824 */ /* 0x000fe200078e0200 */
[----:B------:R-:W-:Y:S02]  /*1d7c0*/  LEA.HI.X.SX32 R9, R0, c[0x0][0x174], 0x2, P6 ;  /* 0x00005d0000097a11 */ /* 0x000fe400030f16ff */
[----:B------:R-:W-:Y:S02]  /*1d7d0*/  ISETP.LT.AND P1, PT, R240, c[0x0][0x178], !P1 ;  /* 0x00005e00f0007a0c */ /* 0x000fe40004f21270 */
[C---:B------:R-:W-:Y:S02]  /*1d7e0*/  IADD3 R0, R220.reuse, c[0x0][0x198], RZ ;  /* 0x00006600dc007a10 */ /* 0x040fe40007ffe0ff */
[C---:B------:R-:W-:Y:S01]  /*1d7f0*/  ISETP.LT.AND P6, PT, R243.reuse, c[0x0][0x178], !P4 ;  /* 0x00005e00f3007a0c */ /* 0x040fe200067c1270 */
[----:B--2---:R1:W-:Y:S04]  /*1d800*/  @P2 STG.E [R12.64], R15 ;  /* 0x0000000f0c002986 */ /* 0x0043e8000c101904 */
[----:B----4-:R2:W-:Y:S01]  /*1d810*/  @P3 STG.E [R10.64], R245 ;  /* 0x000000f50a003986 */ /* 0x0105e2000c101904 */
[----:B------:R-:W-:Y:S01]  /*1d820*/  ISETP.LT.AND P2, PT, R243, c[0x0][0x178], !P0 ;  /* 0x00005e00f3007a0c */ /* 0x000fe20004741270 */
[----:B-1----:R-:W-:Y:S01]  /*1d830*/  IMAD.WIDE R12, R220, 0x4, R8 ;  /* 0x00000004dc0c7825 */ /* 0x002fe200078e0208 */
[----:B--2---:R-:W-:-:S04]  /*1d840*/  LEA R10, P3, R3, c[0x0][0x170], 0x2 ;  /* 0x00005c00030a7a11 */ /* 0x004fc800078610ff */
[----:B------:R1:W-:Y:S01]  /*1d850*/  @P5 STG.E [R12.64], R224 ;  /* 0x000000e00c005986 */ /* 0x0003e2000c101904 */
[----:B------:R-:W-:Y:S02]  /*1d860*/  LEA.HI.X.SX32 R11, R3, c[0x0][0x174], 0x2, P3 ;  /* 0x00005d00030b7a11 */ /* 0x000fe400018f16ff */
[----:B------:R-:W-:Y:S02]  /*1d870*/  ISETP.LT.AND P3, PT, R242, c[0x0][0x178], !P0 ;  /* 0x00005e00f2007a0c */ /* 0x000fe40004761270 */
[----:B------:R-:W-:Y:S01]  /*1d880*/  ISETP.LT.AND P5, PT, R241, c[0x0][0x178], !P0 ;  /* 0x00005e00f1007a0c */ /* 0x000fe200047a1270 */
[----:B------:R-:W-:Y:S01]  /*1d890*/  IMAD.WIDE R220, R220, 0x4, R10 ;  /* 0x00000004dcdc7825 */ /* 0x000fe200078e020a */
[----:B------:R-:W-:-:S03]  /*1d8a0*/  ISETP.LT.AND P0, PT, R240, c[0x0][0x178], !P0 ;  /* 0x00005e00f0007a0c */ /* 0x000fc60004701270 */
[----:B------:R-:W-:Y:S01]  /*1d8b0*/  IMAD.WIDE R14, R0, 0x4, R4 ;  /* 0x00000004000e7825 */ /* 0x000fe200078e0204 */
[----:B------:R2:W-:Y:S01]  /*1d8c0*/  @P1 STG.E [R220.64], R80 ;  /* 0x00000050dc001986 */ /* 0x0005e2000c101904 */
[----:B------:R-:W-:Y:S02]  /*1d8d0*/  ISETP.LT.AND P1, PT, R242, c[0x0][0x178], !P4 ;  /* 0x00005e00f2007a0c */ /* 0x000fe40006721270 */
[----:B-1----:R-:W-:Y:S01]  /*1d8e0*/  IMAD.WIDE R12, R0, 0x4, R6 ;  /* 0x00000004000c7825 */ /* 0x002fe200078e0206 */
[----:B------:R1:W-:Y:S01]  /*1d8f0*/  @P2 STG.E [R14.64], R246 ;  /* 0x000000f60e002986 */ /* 0x0003e2000c101904 */
[----:B------:R-:W-:-:S03]  /*1d900*/  ISETP.GE.AND P2, PT, R222, c[0x0][0x17c], PT ;  /* 0x00005f00de007a0c */ /* 0x000fc60003f46270 */
[----:B------:R4:W-:Y:S01]  /*1d910*/  @P3 STG.E [R12.64], R247 ;  /* 0x000000f70c003986 */ /* 0x0009e2000c101904 */
[C---:B--2---:R-:W-:Y:S01]  /*1d920*/  IMAD.WIDE R220, R0.reuse, 0x4, R8 ;  /* 0x0000000400dc7825 */ /* 0x044fe200078e0208 */
[C---:B------:R-:W-:Y:S02]  /*1d930*/  IADD3 R80, R0.reuse, c[0x0][0x198], RZ ;  /* 0x0000660000507a10 */ /* 0x040fe40007ffe0ff */
[----:B------:R-:W2:Y:S01]  /*1d940*/  LDL.LU R222, [R1+0x918] ;  /* 0x0009180001de7983 */ /* 0x000ea20000300800 */
[----:B-1----:R-:W-:Y:S01]  /*1d950*/  IMAD.WIDE R14, R0, 0x4, R10 ;  /* 0x00000004000e7825 */ /* 0x002fe200078e020a */
[----:B------:R-:W-:Y:S02]  /*1d960*/  ISETP.LT.AND P3, PT, R241, c[0x0][0x178], !P4 ;  /* 0x00005e00f1007a0c */ /* 0x000fe40006761270 */
[----:B------:R-:W-:Y:S01]  /*1d970*/  @P5 STG.E [R220.64], R225 ;  /* 0x000000e1dc005986 */ /* 0x000fe2000c101904 */
[----:B------:R-:W-:Y:S01]  /*1d980*/  ISETP.LT.AND P4, PT, R240, c[0x0][0x178], !P4 ;  /* 0x00005e00f0007a0c */ /* 0x000fe20006781270 */
[C---:B----4-:R-:W-:Y:S01]  /*1d990*/  IMAD.WIDE R12, R80.reuse, 0x4, R4 ;  /* 0x00000004500c7825 */ /* 0x050fe200078e0204 */
[----:B------:R-:W-:Y:S01]  /*1d9a0*/  ISETP.LT.AND P5, PT, R243, c[0x0][0x178], !P2 ;  /* 0x00005e00f3007a0c */ /* 0x000fe200057a1270 */
[----:B------:R1:W-:Y:S01]  /*1d9b0*/  @P0 STG.E [R14.64], R81 ;  /* 0x000000510e000986 */ /* 0x0003e2000c101904 */
[----:B------:R-:W-:-:S03]  /*1d9c0*/  IADD3 R0, R80, c[0x0][0x198], RZ ;  /* 0x0000660050007a10 */ /* 0x000fc60007ffe0ff */
[----:B---3--:R3:W-:Y:S04]  /*1d9d0*/  @P6 STG.E [R12.64], R251 ;  /* 0x000000fb0c006986 */ /* 0x0087e8000c101904 */
[----:B------:R-:W4:Y:S01]  /*1d9e0*/  LDL.LU R247, [R1+0x80] ;  /* 0x0000800001f77983 */ /* 0x000f220000300800 */
[----:B-1----:R-:W-:-:S04]  /*1d9f0*/  IMAD.WIDE R14, R80, 0x4, R6 ;  /* 0x00000004500e7825 */ /* 0x002fc800078e0206 */
[C---:B---3--:R-:W-:Y:S01]  /*1da00*/  IMAD.WIDE R12, R80.reuse, 0x4, R8 ;  /* 0x00000004500c7825 */ /* 0x048fe200078e0208 */
[----:B------:R1:W-:Y:S03]  /*1da10*/  @P1 STG.E [R14.64], R236 ;  /* 0x000000ec0e001986 */ /* 0x0003e6000c101904 */
[----:B------:R-:W-:Y:S01]  /*1da20*/  IMAD.WIDE R80, R80, 0x4, R10 ;  /* 0x0000000450507825 */ /* 0x000fe200078e020a */
[----:B------:R-:W-:Y:S04]  /*1da30*/  @P3 STG.E [R12.64], R216 ;  /* 0x000000d80c003986 */ /* 0x000fe8000c101904 */
[----:B------:R-:W-:Y:S01]  /*1da40*/  @P4 STG.E [R80.64], R76 ;  /* 0x0000004c50004986 */ /* 0x000fe2000c101904 */
[----:B-1----:R-:W-:-:S05]  /*1da50*/  IMAD.WIDE R14, R0, 0x4, R4 ;  /* 0x00000004000e7825 */ /* 0x002fca00078e0204 */
[----:B------:R1:W-:Y:S04]  /*1da60*/  @P5 STG.E [R14.64], R250 ;  /* 0x000000fa0e005986 */ /* 0x0003e8000c101904 */
[----:B-1----:R-:W3:Y:S04]  /*1da70*/  LDL.LU R250, [R1+0x84] ;  /* 0x0000840001fa7983 */ /* 0x002ee80000300800 */
[----:B------:R-:W3:Y:S04]  /*1da80*/  LDL.LU R216, [R1+0x924] ;  /* 0x0009240001d87983 */ /* 0x000ee80000300800 */
[----:B------:R-:W3:Y:S01]  /*1da90*/  LDL.LU R251, [R1+0x60] ;  /* 0x0000600001fb7983 */ /* 0x000ee20000300800 */
[----:B------:R-:W-:-:S02]  /*1daa0*/  ISETP.LT.AND P6, PT, R242, c[0x0][0x178], !P2 ;  /* 0x00005e00f2007a0c */ /* 0x000fc400057c1270 */
[----:B------:R-:W-:Y:S01]  /*1dab0*/  ISETP.LT.AND P3, PT, R241, c[0x0][0x178], !P2 ;  /* 0x00005e00f1007a0c */ /* 0x000fe20005761270 */
[----:B------:R-:W-:Y:S01]  /*1dac0*/  IMAD.WIDE R12, R0, 0x4, R6 ;  /* 0x00000004000c7825 */ /* 0x000fe200078e0206 */
[----:B------:R-:W-:Y:S01]  /*1dad0*/  ISETP.LT.AND P2, PT, R240, c[0x0][0x178], !P2 ;  /* 0x00005e00f0007a0c */ /* 0x000fe20005741270 */
[----:B------:R-:W3:Y:S01]  /*1dae0*/  LDL.LU R81, [R1+0x928] ;  /* 0x0009280001517983 */ /* 0x000ee20000300800 */
[----:B------:R-:W-:Y:S01]  /*1daf0*/  ISETP.GE.AND P0, PT, R244, c[0x0][0x17c], PT ;  /* 0x00005f00f4007a0c */ /* 0x000fe20003f06270 */
[----:B------:R-:W-:Y:S01]  /*1db00*/  IMAD.WIDE R14, R0, 0x4, R10 ;  /* 0x00000004000e7825 */ /* 0x000fe200078e020a */
[----:B------:R-:W-:Y:S01]  /*1db10*/  ISETP.GE.AND P1, PT, R223, c[0x0][0x17c], PT ;  /* 0x00005f00df007a0c */ /* 0x000fe20003f26270 */
[----:B------:R-:W3:Y:S01]  /*1db20*/  LDL.LU R80, [R1+0x934] ;  /* 0x0009340001507983 */ /* 0x000ee20000300800 */
[----:B------:R-:W-:-:S03]  /*1db30*/  ISETP.LT.AND P4, PT, R243, c[0x0][0x178], !P0 ;  /* 0x00005e00f3007a0c */ /* 0x000fc60004781270 */
[----:B------:R1:W-:Y:S01]  /*1db40*/  @P6 STG.E [R12.64], R237 ;  /* 0x000000ed0c006986 */ /* 0x0003e2000c101904 */
[----:B------:R-:W-:Y:S02]  /*1db50*/  ISETP.LT.AND P5, PT, R242, c[0x0][0x178], !P0 ;  /* 0x00005e00f2007a0c */ /* 0x000fe400047a1270 */
[C---:B------:R-:W-:Y:S02]  /*1db60*/  IADD3 R3, R0.reuse, c[0x0][0x198], RZ ;  /* 0x0000660000037a10 */ /* 0x040fe40007ffe0ff */
[----:B------:R-:W-:Y:S01]  /*1db70*/  ISETP.LT.AND P6, PT, R241, c[0x0][0x178], !P0 ;  /* 0x00005e00f1007a0c */ /* 0x000fe200047c1270 */
[----:B-1----:R-:W-:Y:S01]  /*1db80*/  IMAD.WIDE R12, R0, 0x4, R8 ;  /* 0x00000004000c7825 */ /* 0x002fe200078e0208 */
[----:B------:R-:W-:-:S04]  /*1db90*/  ISETP.LT.AND P0, PT, R240, c[0x0][0x178], !P0 ;  /* 0x00005e00f0007a0c */ /* 0x000fc80004701270 */
[----:B------:R1:W-:Y:S04]  /*1dba0*/  @P3 STG.E [R12.64], R217 ;  /* 0x000000d90c003986 */ /* 0x0003e8000c101904 */
[----:B------:R1:W-:Y:S01]  /*1dbb0*/  @P2 STG.E [R14.64], R77 ;  /* 0x0000004d0e002986 */ /* 0x0003e2000c101904 */
[----:B------:R-:W-:Y:S02]  /*1dbc0*/  ISETP.LT.AND P2, PT, R243, c[0x0][0x178], !P1 ;  /* 0x00005e00f3007a0c */ /* 0x000fe40004f41270 */
[C---:B------:R-:W-:Y:S01]  /*1dbd0*/  IADD3 R0, R3.reuse, c[0x0][0x198], RZ ;  /* 0x0000660003007a10 */ /* 0x040fe20007ffe0ff */
[----:B-1----:R-:W-:-:S04]  /*1dbe0*/  IMAD.WIDE R12, R3, 0x4, R4 ;  /* 0x00000004030c7825 */ /* 0x002fc800078e0204 */
[----:B------:R-:W-:-:S04]  /*1dbf0*/  IMAD.WIDE R14, R3, 0x4, R6 ;  /* 0x00000004030e7825 */ /* 0x000fc800078e0206 */
[----:B------:R-:W-:Y:S01]  /*1dc00*/  IMAD.WIDE R76, R3, 0x4, R8 ;  /* 0x00000004034c7825 */ /* 0x000fe200078e0208 */
[----:B--2---:R-:W-:Y:S01]  /*1dc10*/  ISETP.GE.AND P3, PT, R222, c[0x0][0x17c], PT ;  /* 0x00005f00de007a0c */ /* 0x004fe20003f66270 */
[----:B----4-:R1:W-:Y:S01]  /*1dc20*/  @P4 STG.E [R12.64], R247 ;  /* 0x000000f70c004986 */ /* 0x0103e2000c101904 */
[----:B------:R-:W-:-:S03]  /*1dc30*/  ISETP.LT.AND P4, PT, R242, c[0x0][0x178], !P1 ;  /* 0x00005e00f2007a0c */ /* 0x000fc60004f81270 */
[----:B------:R2:W-:Y:S01]  /*1dc40*/  @P5 STG.E [R14.64], R232 ;  /* 0x000000e80e005986 */ /* 0x0005e2000c101904 */
[----:B------:R-:W-:-:S03]  /*1dc50*/  ISETP.LT.AND P5, PT, R241, c[0x0][0x178], !P1 ;  /* 0x00005e00f1007a0c */ /* 0x000fc60004fa1270 */
[----:B------:R4:W-:Y:S01]  /*1dc60*/  @P6 STG.E [R76.64], R40 ;  /* 0x000000284c006986 */ /* 0x0009e2000c101904 */
[----:B-1----:R-:W-:-:S04]  /*1dc70*/  IMAD.WIDE R12, R3, 0x4, R10 ;  /* 0x00000004030c7825 */ /* 0x002fc800078e020a */
[----:B--2---:R-:W-:Y:S01]  /*1dc80*/  IMAD.WIDE R14, R0, 0x4, R4 ;  /* 0x00000004000e7825 */ /* 0x004fe200078e0204 */
[----:B------:R1:W-:Y:S01]  /*1dc90*/  @P0 STG.E [R12.64], R44 ;  /* 0x0000002c0c000986 */ /* 0x0003e2000c101904 */
[----:B------:R-:W-:Y:S02]  /*1dca0*/  ISETP.LT.AND P1, PT, R240, c[0x0][0x178], !P1 ;  /* 0x00005e00f0007a0c */ /* 0x000fe40004f21270 */
[----:B----4-:R-:W-:Y:S01]  /*1dcb0*/  IMAD.WIDE R76, R0, 0x4, R6 ;  /* 0x00000004004c7825 */ /* 0x010fe200078e0206 */
[----:B------:R-:W-:Y:S02]  /*1dcc0*/  ISETP.LT.AND P6, PT, R243, c[0x0][0x178], !P3 ;  /* 0x00005e00f3007a0c */ /* 0x000fe40005fc1270 */
[----:B------:R-:W-:Y:S02]  /*1dcd0*/  ISETP.LT.AND P0, PT, R242, c[0x0][0x178], !P3 ;  /* 0x00005e00f2007a0c */ /* 0x000fe40005f01270 */
[C---:B------:R-:W-:Y:S01]  /*1dce0*/  IADD3 R3, R0.reuse, c[0x0][0x198], RZ ;  /* 0x0000660000037a10 */ /* 0x040fe20007ffe0ff */
[----:B-1----:R-:W-:Y:S01]  /*1dcf0*/  IMAD.WIDE R12, R0, 0x4, R8 ;  /* 0x00000004000c7825 */ /* 0x002fe200078e0208 */
[----:B---3--:R1:W-:Y:S04]  /*1dd00*/  @P2 STG.E [R14.64], R250 ;  /* 0x000000fa0e002986 */ /* 0x0083e8000c101904 */
[----:B------:R2:W-:Y:S01]  /*1dd10*/  @P4 STG.E [R76.64], R233 ;  /* 0x000000e94c004986 */ /* 0x0005e2000c101904 */
[----:B------:R-:W-:-:S03]  /*1dd20*/  ISETP.LT.AND P4, PT, R241, c[0x0][0x178], !P3 ;  /* 0x00005e00f1007a0c */ /* 0x000fc60005f81270 */
[----:B-1----:R-:W3:Y:S01]  /*1dd30*/  LDL.LU R250, [R1+0x64] ;  /* 0x0000640001fa7983 */ /* 0x002ee20000300800 */
[----:B------:R-:W-:-:S03]  /*1dd40*/  IMAD.WIDE R14, R0, 0x4, R10 ;  /* 0x00000004000e7825 */ /* 0x000fc600078e020a */
[----:B------:R-:W4:Y:S01]  /*1dd50*/  LDL.LU R44, [R1+0x940] ;  /* 0x00094000012c7983 */ /* 0x000f220000300800 */
[----:B--2---:R-:W-:-:S03]  /*1dd60*/  IMAD.WIDE R76, R3, 0x4, R4 ;  /* 0x00000004034c7825 */ /* 0x004fc600078e0204 */
[----:B------:R1:W-:Y:S04]  /*1dd70*/  @P5 STG.E [R12.64], R41 ;  /* 0x000000290c005986 */ /* 0x0003e8000c101904 */
[----:B------:R-:W2:Y:S04]  /*1dd80*/  LDL.LU R244, [R1+0xa8] ;  /* 0x0000a80001f47983 */ /* 0x000ea80000300800 */
[----:B------:R1:W-:Y:S02]  /*1dd90*/  @P1 STG.E [R14.64], R45 ;  /* 0x0000002d0e001986 */ /* 0x0003e4000c101904 */
[----:B-1----:R-:W-:-:S02]  /*1dda0*/  IMAD.WIDE R12, R3, 0x4, R6 ;  /* 0x00000004030c7825 */ /* 0x002fc400078e0206 */
[----:B------:R-:W2:Y:S04]  /*1ddb0*/  LDL.LU R245, [R1+0x58] ;  /* 0x0000580001f57983 */ /* 0x000ea80000300800 */
[----:B------:R-:W-:Y:S01]  /*1ddc0*/  @P6 STG.E [R76.64], R251 ;  /* 0x000000fb4c006986 */ /* 0x000fe2000c101904 */
[----:B------:R-:W-:-:S03]  /*1ddd0*/  IMAD.WIDE R14, R3, 0x4, R8 ;  /* 0x00000004030e7825 */ /* 0x000fc600078e0208 */
[----:B------:R-:W-:Y:S04]  /*1dde0*/  @P0 STG.E [R12.64], R228 ;  /* 0x000000e40c000986 */ /* 0x000fe8000c101904 */
[----:B------:R-:W4:Y:S04]  /*1ddf0*/  LDL.LU R246, [R1+0xac] ;  /* 0x0000ac0001f67983 */ /* 0x000f280000300800 */
[----:B------:R1:W-:Y:S04]  /*1de00*/  @P4 STG.E [R14.64], R24 ;  /* 0x000000180e004986 */ /* 0x0003e8000c101904 */
[----:B------:R-:W4:Y:S04]  /*1de10*/  LDL.LU R247, [R1+0x5c] ;  /* 0x00005c0001f77983 */ /* 0x000f280000300800 */
[----:B-1----:R-:W4:Y:S01]  /*1de20*/  LDL.LU R24, [R1+0x958] ;  /* 0x0009580001187983 */ /* 0x002f220000300800 */
[----:B------:R-:W-:-:S02]  /*1de30*/  ISETP.GE.AND P2, PT, R216, c[0x0][0x17c], PT ;  /* 0x00005f00d8007a0c */ /* 0x000fc40003f46270 */
[----:B------:R-:W-:Y:S02]  /*1de40*/  ISETP.LT.AND P3, PT, R240, c[0x0][0x178], !P3 ;  /* 0x00005e00f0007a0c */ /* 0x000fe40005f61270 */
[C---:B------:R-:W-:Y:S01]  /*1de50*/  IADD3 R0, R3.reuse, c[0x0][0x198], RZ ;  /* 0x0000660003007a10 */ /* 0x040fe20007ffe0ff */
[----:B------:R-:W-:Y:S01]  /*1de60*/  IMAD.WIDE R12, R3, 0x4, R10 ;  /* 0x00000004030c7825 */ /* 0x000fe200078e020a */
[----:B------:R-:W-:Y:S01]  /*1de70*/  ISETP.LT.AND P5, PT, R243, c[0x0][0x178], !P2 ;  /* 0x00005e00f3007a0c */ /* 0x000fe200057a1270 */
[----:B------:R-:W4:Y:S01]  /*1de80*/  LDL.LU R251, [R1+0x98] ;  /* 0x0000980001fb7983 */ /* 0x000f220000300800 */
[----:B------:R-:W-:Y:S02]  /*1de90*/  ISETP.LT.AND P6, PT, R242, c[0x0][0x178], !P2 ;  /* 0x00005e00f2007a0c */ /* 0x000fe400057c1270 */
[----:B------:R-:W-:Y:S02]  /*1dea0*/  ISETP.LT.AND P4, PT, R241, c[0x0][0x178], !P2 ;  /* 0x00005e00f1007a0c */ /* 0x000fe40005781270 */
[----:B------:R-:W-:Y:S01]  /*1deb0*/  ISETP.LT.AND P2, PT, R240, c[0x0][0x178], !P2 ;  /* 0x00005e00f0007a0c */ /* 0x000fe20005741270 */
[C---:B------:R-:W-:Y:S01]  /*1dec0*/  IMAD.WIDE R14, R0.reuse, 0x4, R4 ;  /* 0x00000004000e7825 */ /* 0x040fe200078e0204 */
[----:B------:R-:W-:Y:S01]  /*1ded0*/  ISETP.GE.AND P1, PT, R81, c[0x0][0x17c], PT ;  /* 0x00005f0051007a0c */ /* 0x000fe20003f26270 */
[----:B------:R1:W-:Y:S02]  /*1dee0*/  @P3 STG.E [R12.64], R20 ;  /* 0x000000140c003986 */ /* 0x0003e4000c101904 */
[----:B------:R-:W-:Y:S01]  /*1def0*/  IMAD.WIDE R40, R0, 0x4, R6 ;  /* 0x0000000400287825 */ /* 0x000fe200078e0206 */
[----:B------:R-:W-:-:S02]  /*1df00*/  ISETP.LT.AND P3, PT, R243, c[0x0][0x178], !P1 ;  /* 0x00005e00f3007a0c */ /* 0x000fc40004f61270 */
[----:B------:R-:W-:Y:S01]  /*1df10*/  ISETP.GE.AND P0, PT, R80, c[0x0][0x17c], PT ;  /* 0x00005f0050007a0c */ /* 0x000fe20003f06270 */
[----:B-1----:R-:W-:Y:S01]  /*1df20*/  IMAD.WIDE R12, R0, 0x4, R8 ;  /* 0x00000004000c7825 */ /* 0x002fe200078e0208 */
[----:B---3--:R1:W-:Y:S01]  /*1df30*/  @P5 STG.E [R14.64], R250 ;  /* 0x000000fa0e005986 */ /* 0x0083e2000c101904 */
[----:B------:R-:W-:-:S03]  /*1df40*/  ISETP.LT.AND P5, PT, R242, c[0x0][0x178], !P1 ;  /* 0x00005e00f2007a0c */ /* 0x000fc60004fa1270 */
[----:B------:R3:W-:Y:S01]  /*1df50*/  @P6 STG.E [R40.64], R229 ;  /* 0x000000e528006986 */ /* 0x0007e2000c101904 */
[----:B------:R-:W-:Y:S02]  /*1df60*/  ISETP.LT.AND P6, PT, R241, c[0x0][0x178], !P1 ;  /* 0x00005e00f1007a0c */ /* 0x000fe40004fc1270 */
[----:B------:R-:W-:Y:S01]  /*1df70*/  ISETP.LT.AND P1, PT, R240, c[0x0][0x178], !P1 ;  /* 0x00005e00f0007a0c */ /* 0x000fe20004f21270 */
[----:B------:R2:W-:Y:S01]  /*1df80*/  @P4 STG.E [R12.64], R25 ;  /* 0x000000190c004986 */ /* 0x0005e2000c101904 */
[C---:B-1----:R-:W-:Y:S01]  /*1df90*/  IMAD.WIDE R14, R0.reuse, 0x4, R10 ;  /* 0x00000004000e7825 */ /* 0x042fe200078e020a */
[----:B------:R-:W-:Y:S02]  /*1dfa0*/  IADD3 R0, R0, c[0x0][0x198], RZ ;  /* 0x0000660000007a10 */ /* 0x000fe40007ffe0ff */
[----:B---3--:R-:W3:Y:S04]  /*1dfb0*/  LDL.LU R40, [R1+0x954] ;  /* 0x0009540001287983 */ /* 0x008ee80000300800 */
[----:B------:R1:W-:Y:S01]  /*1dfc0*/  @P2 STG.E [R14.64], R21 ;  /* 0x000000150e002986 */ /* 0x0003e2000c101904 */
[----:B------:R-:W-:Y:S01]  /*1dfd0*/  ISETP.LT.AND P2, PT, R243, c[0x0][0x178], !P0 ;  /* 0x00005e00f3007a0c */ /* 0x000fe20004741270 */
[C---:B--2---:R-:W-:Y:S01]  /*1dfe0*/  IMAD.WIDE R12, R0.reuse, 0x4, R4 ;  /* 0x00000004000c7825 */ /* 0x044fe200078e0204 */
[C---:B------:R-:W-:Y:S01]  /*1dff0*/  IADD3 R3, R0.reuse, c[0x0][0x198], RZ ;  /* 0x0000660000037a10 */ /* 0x040fe20007ffe0ff */
[----:B------:R-:W2:Y:S04]  /*1e000*/  LDL.LU R25, [R1+0x968] ;  /* 0x0009680001197983 */ /* 0x000ea80000300800 */
[----:B------:R1:W-:Y:S02]  /*1e010*/  @P3 STG.E [R12.64], R244 ;  /* 0x000000f40c003986 */ /* 0x0003e4000c101904 */
[----:B-1----:R-:W-:-:S02]  /*1e020*/  IMAD.WIDE R14, R0, 0x4, R6 ;  /* 0x00000004000e7825 */ /* 0x002fc400078e0206 */
[----:B------:R-:W2:Y:S02]  /*1e030*/  LDL.LU R250, [R1+0x9c] ;  /* 0x00009c0001fa7983 */ /* 0x000ea40000300800 */
[C---:B------:R-:W-:Y:S02]  /*1e040*/  IMAD.WIDE R20, R0.reuse, 0x4, R8 ;  /* 0x0000000400147825 */ /* 0x040fe400078e0208 */
[----:B------:R1:W-:Y:S02]  /*1e050*/  @P5 STG.E [R14.64], R245 ;  /* 0x000000f50e005986 */ /* 0x0003e4000c101904 */
[----:B------:R-:W-:Y:S02]  /*1e060*/  IMAD.WIDE R12, R0, 0x4, R10 ;  /* 0x00000004000c7825 */ /* 0x000fe400078e020a */
[----:B------:R-:W-:Y:S04]  /*1e070*/  @P6 STG.E [R20.64], R226 ;  /* 0x000000e214006986 */ /* 0x000fe8000c101904 */
[----:B------:R-:W-:Y:S01]  /*1e080*/  @P1 STG.E [R12.64], R82 ;  /* 0x000000520c001986 */ /* 0x000fe2000c101904 */
[----:B-1----:R-:W-:-:S05]  /*1e090*/  IMAD.WIDE R14, R3, 0x4, R4 ;  /* 0x00000004030e7825 */ /* 0x002fca00078e0204 */
[----:B----4-:R1:W-:Y:S01]  /*1e0a0*/  @P2 STG.E [R14.64], R246 ;  /* 0x000000f60e002986 */ /* 0x0103e2000c101904 */
[----:B------:R-:W-:-:S03]  /*1e0b0*/  ISETP.GE.AND P2, PT, R24, c[0x0][0x17c], PT ;  /* 0x00005f0018007a0c */ /* 0x000fc60003f46270 */
[----:B------:R-:W4:Y:S01]  /*1e0c0*/  LDL.LU R24, [R1+0x970] ;  /* 0x0009700001187983 */ /* 0x000f220000300800 */
[----:B------:R-:W-:-:S03]  /*1e0d0*/  ISETP.LT.AND P3, PT, R242, c[0x0][0x178], !P0 ;  /* 0x00005e00f2007a0c */ /* 0x000fc60004761270 */
[----:B-1----:R-:W4:Y:S01]  /*1e0e0*/  LDL.LU R246, [R1+0x88] ;  /* 0x0000880001f67983 */ /* 0x002f220000300800 */
[----:B------:R-:W-:Y:S01]  /*1e0f0*/  IMAD.WIDE R20, R3, 0x4, R6 ;  /* 0x0000000403147825 */ /* 0x000fe200078e0206 */
[----:B------:R-:W-:Y:S02]  /*1e100*/  ISETP.GE.AND P4, PT, R44, c[0x0][0x17c], PT ;  /* 0x00005f002c007a0c */ /* 0x000fe40003f86270 */
[----:B------:R-:W-:Y:S02]  /*1e110*/  ISETP.LT.AND P5, PT, R241, c[0x0][0x178], !P0 ;  /* 0x00005e00f1007a0c */ /* 0x000fe400047a1270 */
[----:B------:R-:W-:-:S04]  /*1e120*/  ISETP.LT.AND P0, PT, R240, c[0x0][0x178], !P0 ;  /* 0x00005e00f0007a0c */ /* 0x000fc80004701270 */
[----:B------:R1:W-:Y:S01]  /*1e130*/  @P3 STG.E [R20.64], R247 ;  /* 0x000000f714003986 */ /* 0x0003e2000c101904 */
[----:B------:R-:W-:Y:S02]  /*1e140*/  ISETP.LT.AND P6, PT, R243, c[0x0][0x178], !P4 ;  /* 0x00005e00f3007a0c */ /* 0x000fe400067c1270 */
[C---:B------:R-:W-:Y:S02]  /*1e150*/  IADD3 R0, R3.reuse, c[0x0][0x198], RZ ;  /* 0x0000660003007a10 */ /* 0x040fe40007ffe0ff */
[----:B------:R-:W-:Y:S01]  /*1e160*/  ISETP.LT.AND P1, PT, R242, c[0x0][0x178], !P4 ;  /* 0x00005e00f2007a0c */ /* 0x000fe20006721270 */
[----:B------:R-:W-:Y:S01]  /*1e170*/  IMAD.WIDE R12, R3, 0x4, R8 ;  /* 0x00000004030c7825 */ /* 0x000fe200078e0208 */
[----:B------:R-:W-:Y:S01]  /*1e180*/  ISETP.LT.AND P3, PT, R241, c[0x0][0x178], !P4 ;  /* 0x00005e00f1007a0c */ /* 0x000fe20006761270 */
[----:B-1----:R-:W4:Y:S02]  /*1e190*/  LDL.LU R247, [R1+0x8c] ;  /* 0x00008c0001f77983 */ /* 0x002f240000300800 */
[----:B------:R-:W-:-:S04]  /*1e1a0*/  IMAD.WIDE R14, R3, 0x4, R10 ;  /* 0x00000004030e7825 */ /* 0x000fc800078e020a */
[----:B------:R-:W-:Y:S01]  /*1e1b0*/  IMAD.WIDE R20, R0, 0x4, R4 ;  /* 0x0000000400147825 */ /* 0x000fe200078e0204 */
[----:B------:R1:W-:Y:S01]  /*1e1c0*/  @P5 STG.E [R12.64], R227 ;  /* 0x000000e30c005986 */ /* 0x0003e2000c101904 */
[----:B------:R-:W-:-:S03]  /*1e1d0*/  ISETP.LT.AND P4, PT, R240, c[0x0][0x178], !P4 ;  /* 0x00005e00f0007a0c */ /* 0x000fc60006781270 */
[----:B------:R1:W-:Y:S04]  /*1e1e0*/  @P0 STG.E [R14.64], R83 ;  /* 0x000000530e000986 */ /* 0x0003e8000c101904 */
[----:B------:R1:W-:Y:S02]  /*1e1f0*/  @P6 STG.E [R20.64], R251 ;  /* 0x000000fb14006986 */ /* 0x0003e4000c101904 */
[C---:B-1----:R-:W-:Y:S02]  /*1e200*/  IMAD.WIDE R12, R0.reuse, 0x4, R6 ;  /* 0x00000004000c7825 */ /* 0x042fe400078e0206 */
[----:B------:R-:W4:Y:S02]  /*1e210*/  LDL.LU R41, [R1+0x988] ;  /* 0x0009880001297983 */ /* 0x000f240000300800 */
[----:B------:R-:W-:Y:S01]  /*1e220*/  IMAD.WIDE R14, R0, 0x4, R8 ;  /* 0x00000004000e7825 */ /* 0x000fe200078e0208 */
[----:B------:R-:W-:Y:S01]  /*1e230*/  ISETP.LT.AND P5, PT, R243, c[0x0][0x178], !P2 ;  /* 0x00005e00f3007a0c */ /* 0x000fe200057a1270 */
[----:B------:R-:W4:Y:S01]  /*1e240*/  LDL.LU R251, [R1+0x68] ;  /* 0x0000680001fb7983 */ /* 0x000f220000300800 */
[----:B------:R-:W-:-:S03]  /*1e250*/  ISETP.LT.AND P6, PT, R242, c[0x0][0x178], !P2 ;  /* 0x00005e00f2007a0c */ /* 0x000fc600057c1270 */
[----:B------:R1:W-:Y:S01]  /*1e260*/  @P1 STG.E [R12.64], R238 ;  /* 0x000000ee0c001986 */ /* 0x0003e2000c101904 */
[----:B------:R-:W-:-:S03]  /*1e270*/  IADD3 R3, R0, c[0x0][0x198], RZ ;  /* 0x0000660000037a10 */ /* 0x000fc60007ffe0ff */
[----:B------:R1:W-:Y:S01]  /*1e280*/  @P3 STG.E [R14.64], R218 ;  /* 0x000000da0e003986 */ /* 0x0003e2000c101904 */
[----:B------:R-:W-:Y:S01]  /*1e290*/  ISETP.LT.AND P3, PT, R241, c[0x0][0x178], !P2 ;  /* 0x00005e00f1007a0c */ /* 0x000fe20005761270 */
[----:B------:R-:W-:-:S04]  /*1e2a0*/  IMAD.WIDE R20, R3, 0x4, R6 ;  /* 0x0000000403147825 */ /* 0x000fc800078e0206 */
[----:B-1----:R-:W-:-:S04]  /*1e2b0*/  IMAD.WIDE R12, R0, 0x4, R10 ;  /* 0x00000004000c7825 */ /* 0x002fc800078e020a */
[C---:B------:R-:W-:Y:S01]  /*1e2c0*/  IMAD.WIDE R14, R3.reuse, 0x4, R4 ;  /* 0x00000004030e7825 */ /* 0x040fe200078e0204 */
[----:B------:R1:W-:Y:S03]  /*1e2d0*/  @P4 STG.E [R12.64], R78 ;  /* 0x0000004e0c004986 */ /* 0x0003e6000c101904 */
[----:B-1----:R-:W-:Y:S01]  /*1e2e0*/  IMAD.WIDE R12, R3, 0x4, R8 ;  /* 0x00000004030c7825 */ /* 0x002fe200078e0208 */
[----:B---3--:R-:W-:Y:S02]  /*1e2f0*/  ISETP.GE.AND P0, PT, R40, c[0x0][0x17c], PT ;  /* 0x00005f0028007a0c */ /* 0x008fe40003f06270 */
[----:B------:R-:W3:Y:S01]  /*1e300*/  LDL.LU R40, [R1+0x984] ;  /* 0x0009840001287983 */ /* 0x000ee20000300800 */
[----:B--2---:R-:W-:-:S03]  /*1e310*/  ISETP.GE.AND P1, PT, R25, c[0x0][0x17c], PT ;  /* 0x00005f0019007a0c */ /* 0x004fc60003f26270 */
[----:B------:R-:W2:Y:S04]  /*1e320*/  LDL.LU R25, [R1+0x998] ;  /* 0x0009980001197983 */ /* 0x000ea80000300800 */
[----:B------:R1:W-:Y:S04]  /*1e330*/  @P5 STG.E [R14.64], R250 ;  /* 0x000000fa0e005986 */ /* 0x0003e8000c101904 */
[----:B------:R-:W-:Y:S04]  /*1e340*/  @P6 STG.E [R20.64], R239 ;  /* 0x000000ef14006986 */ /* 0x000fe8000c101904 */
[----:B------:R4:W-:Y:S04]  /*1e350*/  @P3 STG.E [R12.64], R219 ;  /* 0x000000db0c003986 */ /* 0x0009e8000c101904 */
[----:B-1----:R-:W2:Y:S01]  /*1e360*/  LDL.LU R250, [R1+0x6c] ;  /* 0x00006c0001fa7983 */ /* 0x002ea20000300800 */
[----:B----4-:R-:W-:-:S03]  /*1e370*/  ISETP.GE.AND P3, PT, R24, c[0x0][0x17c], PT ;  /* 0x00005f0018007a0c */ /* 0x010fc60003f66270 */
[----:B------:R-:W4:Y:S01]  /*1e380*/  LDL.LU R24, [R1+0x9a0] ;  /* 0x0009a00001187983 */ /* 0x000f220000300800 */
[----:B------:R-:W-:Y:S02]  /*1e390*/  ISETP.LT.AND P2, PT, R240, c[0x0][0x178], !P2 ;  /* 0x00005e00f0007a0c */ /* 0x000fe40005741270 */
[----:B------:R-:W-:Y:S01]  /*1e3a0*/  ISETP.LT.AND P4, PT, R243, c[0x0][0x178], !P0 ;  /* 0x00005e00f3007a0c */ /* 0x000fe20004781270 */
[C---:B------:R-:W-:Y:S01]  /*1e3b0*/  IMAD.WIDE R14, R3.reuse, 0x4, R10 ;  /* 0x00000004030e7825 */ /* 0x040fe200078e020a */
[----:B------:R-:W-:Y:S02]  /*1e3c0*/  IADD3 R3, R3, c[0x0][0x198], RZ ;  /* 0x0000660003037a10 */ /* 0x000fe40007ffe0ff */
[----:B------:R-:W-:Y:S02]  /*1e3d0*/  ISETP.LT.AND P5, PT, R242, c[0x0][0x178], !P0 ;  /* 0x00005e00f2007a0c */ /* 0x000fe400047a1270 */
[----:B------:R-:W-:Y:S01]  /*1e3e0*/  ISETP.LT.AND P6, PT, R241, c[0x0][0x178], !P0 ;  /* 0x00005e00f1007a0c */ /* 0x000fe200047c1270 */
[----:B------:R-:W-:Y:S01]  /*1e3f0*/  IMAD.WIDE R12, R3, 0x4, R4 ;  /* 0x00000004030c7825 */ /* 0x000fe200078e0204 */
[----:B------:R-:W-:-:S03]  /*1e400*/  ISETP.LT.AND P0, PT, R240, c[0x0][0x178], !P0 ;  /* 0x00005e00f0007a0c */ /* 0x000fc60004701270 */
[----:B------:R1:W-:Y:S01]  /*1e410*/  @P2 STG.E [R14.64], R79 ;  /* 0x0000004f0e002986 */ /* 0x0003e2000c101904 */
[----:B------:R-:W-:-:S03]  /*1e420*/  ISETP.LT.AND P2, PT, R243, c[0x0][0x178], !P1 ;  /* 0x00005e00f3007a0c */ /* 0x000fc60004f41270 */
[----:B------:R1:W-:Y:S01]  /*1e430*/  @P4 STG.E [R12.64], R246 ;  /* 0x000000f60c004986 */ /* 0x0003e2000c101904 */
[----:B------:R-:W-:Y:S01]  /*1e440*/  ISETP.LT.AND P4, PT, R242, c[0x0][0x178], !P1 ;  /* 0x00005e00f2007a0c */ /* 0x000fe20004f81270 */
[C---:B------:R-:W-:Y:S01]  /*1e450*/  IMAD.WIDE R20, R3.reuse, 0x4, R8 ;  /* 0x0000000403147825 */ /* 0x040fe200078e0208 */
[----:B------:R-:W-:-:S03]  /*1e460*/  IADD3 R0, R3, c[0x0][0x198], RZ ;  /* 0x0000660003007a10 */ /* 0x000fc60007ffe0ff */
[----:B-1----:R-:W-:-:S04]  /*1e470*/  IMAD.WIDE R14, R3, 0x4, R6 ;  /* 0x00000004030e7825 */ /* 0x002fc800078e0206 */
[----:B------:R-:W-:Y:S01]  /*1e480*/  IMAD.WIDE R12, R3, 0x4, R10 ;  /* 0x00000004030c7825 */ /* 0x000fe200078e020a */
[----:B------:R1:W-:Y:S01]  /*1e490*/  @P5 STG.E [R14.64], R234 ;  /* 0x000000ea0e005986 */ /* 0x0003e2000c101904 */
[----:B------:R-:W-:Y:S02]  /*1e4a0*/  ISETP.LT.AND P5, PT, R241, c[0x0][0x178], !P1 ;  /* 0x00005e00f1007a0c */ /* 0x000fe40004fa1270 */
[----:B------:R-:W-:Y:S01]  /*1e4b0*/  ISETP.LT.AND P1, PT, R240, c[0x0][0x178], !P1 ;  /* 0x00005e00f0007a0c */ /* 0x000fe20004f21270 */
[----:B------:R1:W-:Y:S01]  /*1e4c0*/  @P6 STG.E [R20.64], R42 ;  /* 0x0000002a14006986 */ /* 0x0003e2000c101904 */
[----:B------:R-:W-:-:S03]  /*1e4d0*/  ISETP.LT.AND P6, PT, R243, c[0x0][0x178], !P3 ;  /* 0x00005e00f3007a0c */ /* 0x000fc60005fc1270 */
[----:B------:R1:W-:Y:S02]  /*1e4e0*/  @P0 STG.E [R12.64], R46 ;  /* 0x0000002e0c000986 */ /* 0x0003e4000c101904 */
[----:B-1----:R-:W-:-:S04]  /*1e4f0*/  IMAD.WIDE R14, R0, 0x4, R4 ;  /* 0x00000004000e7825 */ /* 0x002fc800078e0204 */
[----:B------:R-:W-:Y:S01]  /*1e500*/  IMAD.WIDE R20, R0, 0x4, R6 ;  /* 0x0000000400147825 */ /* 0x000fe200078e0206 */
[----:B------:R1:W-:Y:S01]  /*1e510*/  @P2 STG.E [R14.64], R247 ;  /* 0x000000f70e002986 */ /* 0x0003e2000c101904 */
[----:B------:R-:W-:-:S03]  /*1e520*/  ISETP.LT.AND P0, PT, R242, c[0x0][0x178], !P3 ;  /* 0x00005e00f2007a0c */ /* 0x000fc60005f01270 */
[----:B------:R1:W-:Y:S01]  /*1e530*/  @P4 STG.E [R20.64], R235 ;  /* 0x000000eb14004986 */ /* 0x0003e2000c101904 */
[----:B------:R-:W-:Y:S01]  /*1e540*/  ISETP.LT.AND P4, PT, R241, c[0x0][0x178], !P3 ;  /* 0x00005e00f1007a0c */ /* 0x000fe20005f81270 */
[C---:B------:R-:W-:Y:S01]  /*1e550*/  IMAD.WIDE R12, R0.reuse, 0x4, R8 ;  /* 0x00000004000c7825 */ /* 0x040fe200078e0208 */
[----:B------:R-:W-:-:S03]  /*1e560*/  IADD3 R3, R0, c[0x0][0x198], RZ ;  /* 0x0000660000037a10 */ /* 0x000fc60007ffe0ff */
[----:B-1----:R-:W-:Y:S01]  /*1e570*/  IMAD.WIDE R14, R0, 0x4, R10 ;  /* 0x00000004000e7825 */ /* 0x002fe200078e020a */
[----:B------:R1:W-:Y:S03]  /*1e580*/  @P5 STG.E [R12.64], R43 ;  /* 0x0000002b0c005986 */ /* 0x0003e6000c101904 */
[----:B------:R-:W-:Y:S01]  /*1e590*/  IMAD.WIDE R20, R3, 0x4, R4 ;  /* 0x0000000403147825 */ /* 0x000fe200078e0204 */
[----:B------:R1:W-:Y:S01]  /*1e5a0*/  @P1 STG.E [R14.64], R47 ;  /* 0x0000002f0e001986 */ /* 0x0003e2000c101904 */
[----:B------:R-:W-:Y:S02]  /*1e5b0*/  ISETP.GE.AND P2, PT, R41, c[0x0][0x17c], PT ;  /* 0x00005f0029007a0c */ /* 0x000fe40003f46270 */
[----:B------:R-:W-:Y:S01]  /*1e5c0*/  ISETP.LT.AND P3, PT, R240, c[0x0][0x178], !P3 ;  /* 0x00005e00f0007a0c */ /* 0x000fe20005f61270 */
[----:B------:R-:W-:Y:S01]  /*1e5d0*/  @P6 STG.E [R20.64], R251 ;  /* 0x000000fb14006986 */ /* 0x000fe2000c101904 */
[----:B-1----:R-:W-:-:S04]  /*1e5e0*/  IMAD.WIDE R12, R3, 0x4, R6 ;  /* 0x00000004030c7825 */ /* 0x002fc800078e0206 */
[----:B------:R-:W-:Y:S01]  /*1e5f0*/  IMAD.WIDE R14, R3, 0x4, R8 ;  /* 0x00000004030e7825 */ /* 0x000fe200078e0208 */
[----:B------:R-:W-:Y:S01]  /*1e600*/  @P0 STG.E [R12.64], R230 ;  /* 0x000000e60c000986 */ /* 0x000fe2000c101904 */
[----:B------:R-:W-:-:S03]  /*1e610*/  ISETP.LT.AND P5, PT, R243, c[0x0][0x178], !P2 ;  /* 0x00005e00f3007a0c */ /* 0x000fc600057a1270 */
[----:B------:R1:W-:Y:S01]  /*1e620*/  @P4 STG.E [R14.64], R26 ;  /* 0x0000001a0e004986 */ /* 0x0003e2000c101904 */
[----:B------:R-:W-:Y:S02]  /*1e630*/  ISETP.LT.AND P6, PT, R242, c[0x0][0x178], !P2 ;  /* 0x00005e00f2007a0c */ /* 0x000fe400057c1270 */
[----:B------:R-:W-:Y:S02]  /*1e640*/  ISETP.LT.AND P4, PT, R241, c[0x0][0x178], !P2 ;  /* 0x00005e00f1007a0c */ /* 0x000fe40005781270 */
[C---:B------:R-:W-:Y:S01]  /*1e650*/  IADD3 R0, R3.reuse, c[0x0][0x198], RZ ;  /* 0x0000660003007a10 */ /* 0x040fe20007ffe0ff */
[----:B-1----:R-:W3:Y:S01]  /*1e660*/  LDL.LU R26, [R1+0x9b8] ;  /* 0x0009b800011a7983 */ /* 0x002ee20000300800 */
[----:B------:R-:W-:-:S04]  /*1e670*/  IMAD.WIDE R12, R3, 0x4, R10 ;  /* 0x00000004030c7825 */ /* 0x000fc800078e020a */
[C---:B------:R-:W-:Y:S01]  /*1e680*/  IMAD.WIDE R14, R0.reuse, 0x4, R4 ;  /* 0x00000004000e7825 */ /* 0x040fe200078e0204 */
[----:B------:R1:W-:Y:S03]  /*1e690*/  @P3 STG.E [R12.64], R22 ;  /* 0x000000160c003986 */ /* 0x0003e6000c101904 */
[C---:B------:R-:W-:Y:S01]  /*1e6a0*/  IMAD.WIDE R20, R0.reuse, 0x4, R6 ;  /* 0x0000000400147825 */ /* 0x040fe200078e0206 */
[----:B------:R-:W-:-:S03]  /*1e6b0*/  IADD3 R3, R0, c[0x0][0x198], RZ ;  /* 0x0000660000037a10 */ /* 0x000fc60007ffe0ff */
[C---:B-1----:R-:W-:Y:S01]  /*1e6c0*/  IMAD.WIDE R12, R0.reuse, 0x4, R8 ;  /* 0x00000004000c7825 */ /* 0x042fe200078e0208 */
[----:B--2---:R1:W-:Y:S04]  /*1e6d0*/  @P5 STG.E [R14.64], R250 ;  /* 0x000000fa0e005986 */ /* 0x0043e8000c101904 */
[----:B------:R-:W-:Y:S04]  /*1e6e0*/  @P6 STG.E [R20.64], R231 ;  /* 0x000000e714006986 */ /* 0x000fe8000c101904 */
[----:B------:R2:W-:Y:S01]  /*1e6f0*/  @P4 STG.E [R12.64], R27 ;  /* 0x0000001b0c004986 */ /* 0x0005e2000c101904 */
[----:B-1----:R-:W-:Y:S01]  /*1e700*/  IMAD.WIDE R14, R0, 0x4, R10 ;  /* 0x00000004000e7825 */ /* 0x002fe200078e020a */
[----:B----4-:R-:W-:-:S02]  /*1e710*/  ISETP.GE.AND P4, PT, R24, c[0x0][0x17c], PT ;  /* 0x00005f0018007a0c */ /* 0x010fc40003f86270 */
[----:B------:R-:W4:Y:S04]  /*1e720*/  LDL.LU R24, [R1+0x9b4] ;  /* 0x0009b40001187983 */ /* 0x000f280000300800 */
[----:B------:R-:W4:Y:S04]  /*1e730*/  LDL.LU R22, [R1+0x9c8] ;  /* 0x0009c80001167983 */ /* 0x000f280000300800 */
[----:B------:R-:W4:Y:S01]  /*1e740*/  LDL.LU R0, [R1+0x9d0] ;  /* 0x0009d00001007983 */ /* 0x000f220000300800 */
[----:B---3--:R-:W-:Y:S02]  /*1e750*/  ISETP.GE.AND P1, PT, R40, c[0x0][0x17c], PT ;  /* 0x00005f0028007a0c */ /* 0x008fe40003f26270 */
[----:B------:R-:W-:-:S02]  /*1e760*/  ISETP.LT.AND P2, PT, R240, c[0x0][0x178], !P2 ;  /* 0x00005e00f0007a0c */ /* 0x000fc40005741270 */
[----:B------:R-:W-:Y:S01]  /*1e770*/  ISETP.LT.AND P3, PT, R243, c[0x0][0x178], !P1 ;  /* 0x00005e00f3007a0c */ /* 0x000fe20004f61270 */
[----:B--2---:R-:W-:Y:S01]  /*1e780*/  IMAD.WIDE R12, R3, 0x4, R4 ;  /* 0x00000004030c7825 */ /* 0x004fe200078e0204 */
[----:B------:R-:W-:Y:S02]  /*1e790*/  ISETP.LT.AND P5, PT, R242, c[0x0][0x178], !P1 ;  /* 0x00005e00f2007a0c */ /* 0x000fe40004fa1270 */
[----:B------:R-:W-:Y:S02]  /*1e7a0*/  ISETP.LT.AND P6, PT, R241, c[0x0][0x178], !P1 ;  /* 0x00005e00f1007a0c */ /* 0x000fe40004fc1270 */
[----:B------:R-:W-:Y:S02]  /*1e7b0*/  ISETP.GE.AND P0, PT, R25, c[0x0][0x17c], PT ;  /* 0x00005f0019007a0c */ /* 0x000fe40003f06270 */
        /* <DEDUP_REMOVED lines=8> */
[----:B--2---:R-:W-:Y:S01]  /*1e840*/  IMAD.WIDE R12, R3, 0x4, R10 ;  /* 0x00000004030c7825 */ /* 0x004fe200078e020a */
[----:B------:R1:W-:Y:S01]  /*1e850*/  @P5 STG.E [R14.64], R136 ;  /* 0x000000880e005986 */ /* 0x0003e2000c101904 */
[----:B------:R-:W-:Y:S02]  /*1e860*/  ISETP.LT.AND P5, PT, R241, c[0x0][0x178], !P0 ;  /* 0x00005e00f1007a0c */ /* 0x000fe400047a1270 */
[----:B------:R-:W-:Y:S01]  /*1e870*/  ISETP.LT.AND P0, PT, R240, c[0x0][0x178], !P0 ;  /* 0x00005e00f0007a0c */ /* 0x000fe20004701270 */
[----:B------:R2:W-:Y:S01]  /*1e880*/  @P6 STG.E [R20.64], R152 ;  /* 0x0000009814006986 */ /* 0x0005e2000c101904 */
[----:B------:R-:W-:-:S03]  /*1e890*/  ISETP.LT.AND P6, PT, R243, c[0x0][0x178], !P4 ;  /* 0x00005e00f3007a0c */ /* 0x000fc600067c1270 */
[----:B------:R3:W-:Y:S01]  /*1e8a0*/  @P1 STG.E [R12.64], R156 ;  /* 0x0000009c0c001986 */ /* 0x0007e2000c101904 */
[----:B-1----:R-:W-:-:S04]  /*1e8b0*/  IMAD.WIDE R14, R25, 0x4, R4 ;  /* 0x00000004190e7825 */ /* 0x002fc800078e0204 */
[----:B--2---:R-:W-:Y:S01]  /*1e8c0*/  IMAD.WIDE R20, R25, 0x4, R6 ;  /* 0x0000000419147825 */ /* 0x004fe200078e0206 */
[----:B------:R1:W-:Y:S01]  /*1e8d0*/  @P2 STG.E [R14.64], R109 ;  /* 0x0000006d0e002986 */ /* 0x0003e2000c101904 */
[----:B------:R-:W-:-:S03]  /*1e8e0*/  ISETP.LT.AND P1, PT, R242, c[0x0][0x178], !P4 ;  /* 0x00005e00f2007a0c */ /* 0x000fc60006721270 */
[----:B------:R2:W-:Y:S01]  /*1e8f0*/  @P3 STG.E [R20.64], R137 ;  /* 0x0000008914003986 */ /* 0x0005e2000c101904 */
[----:B------:R-:W-:Y:S01]  /*1e900*/  ISETP.LT.AND P3, PT, R241, c[0x0][0x178], !P4 ;  /* 0x00005e00f1007a0c */ /* 0x000fe20006761270 */
[C---:B---3--:R-:W-:Y:S01]  /*1e910*/  IMAD.WIDE R12, R25.reuse, 0x4, R8 ;  /* 0x00000004190c7825 */ /* 0x048fe200078e0208 */
[----:B------:R-:W-:-:S03]  /*1e920*/  IADD3 R3, R25, c[0x0][0x198], RZ ;  /* 0x0000660019037a10 */ /* 0x000fc60007ffe0ff */
[----:B-1----:R-:W-:Y:S01]  /*1e930*/  IMAD.WIDE R14, R25, 0x4, R10 ;  /* 0x00000004190e7825 */ /* 0x002fe200078e020a */
[----:B------:R1:W-:Y:S01]  /*1e940*/  @P5 STG.E [R12.64], R153 ;  /* 0x000000990c005986 */ /* 0x0003e2000c101904 */
[----:B------:R-:W-:Y:S02]  /*1e950*/  ISETP.LT.AND P4, PT, R240, c[0x0][0x178], !P4 ;  /* 0x00005e00f0007a0c */ /* 0x000fe40006781270 */
[C---:B--2---:R-:W-:Y:S01]  /*1e960*/  IMAD.WIDE R20, R3.reuse, 0x4, R4 ;  /* 0x0000000403147825 */ /* 0x044fe200078e0204 */
[----:B------:R2:W-:Y:S04]  /*1e970*/  @P0 STG.E [R14.64], R157 ;  /* 0x0000009d0e000986 */ /* 0x0005e8000c101904 */
[----:B------:R-:W3:Y:S01]  /*1e980*/  LDL.LU R25, [R1+0x9e8] ;  /* 0x0009e80001197983 */ /* 0x000ee20000300800 */
[----:B-1----:R-:W-:-:S03]  /*1e990*/  IMAD.WIDE R12, R3, 0x4, R6 ;  /* 0x00000004030c7825 */ /* 0x002fc600078e0206 */
[----:B------:R-:W-:Y:S01]  /*1e9a0*/  @P6 STG.E [R20.64], R104 ;  /* 0x0000006814006986 */ /* 0x000fe2000c101904 */
[----:B--2---:R-:W-:-:S03]  /*1e9b0*/  IMAD.WIDE R14, R3, 0x4, R8 ;  /* 0x00000004030e7825 */ /* 0x004fc600078e0208 */
[----:B------:R1:W-:Y:S01]  /*1e9c0*/  @P1 STG.E [R12.64], R132 ;  /* 0x000000840c001986 */ /* 0x0003e2000c101904 */
[----:B------:R-:W-:-:S03]  /*1e9d0*/  ISETP.GE.AND P2, PT, R26, c[0x0][0x17c], PT ;  /* 0x00005f001a007a0c */ /* 0x000fc60003f46270 */
[----:B------:R2:W-:Y:S01]  /*1e9e0*/  @P3 STG.E [R14.64], R148 ;  /* 0x000000940e003986 */ /* 0x0005e2000c101904 */
[----:B------:R-:W-:Y:S02]  /*1e9f0*/  ISETP.LT.AND P5, PT, R243, c[0x0][0x178], !P2 ;  /* 0x00005e00f3007a0c */ /* 0x000fe400057a1270 */
[----:B------:R-:W-:Y:S02]  /*1ea00*/  ISETP.LT.AND P6, PT, R242, c[0x0][0x178], !P2 ;  /* 0x00005e00f2007a0c */ /* 0x000fe400057c1270 */
[----:B------:R-:W-:Y:S01]  /*1ea10*/  ISETP.LT.AND P3, PT, R241, c[0x0][0x178], !P2 ;  /* 0x00005e00f1007a0c */ /* 0x000fe20005761270 */
[C---:B-1----:R-:W-:Y:S01]  /*1ea20*/  IMAD.WIDE R12, R3.reuse, 0x4, R10 ;  /* 0x00000004030c7825 */ /* 0x042fe200078e020a */
[----:B------:R-:W-:-:S04]  /*1ea30*/  IADD3 R23, R3, c[0x0][0x198], RZ ;  /* 0x0000660003177a10 */ /* 0x000fc80007ffe0ff */
[----:B------:R1:W-:Y:S01]  /*1ea40*/  @P4 STG.E [R12.64], R128 ;  /* 0x000000800c004986 */ /* 0x0003e2000c101904 */
[----:B--2---:R-:W-:-:S04]  /*1ea50*/  IMAD.WIDE R14, R23, 0x4, R4 ;  /* 0x00000004170e7825 */ /* 0x004fc800078e0204 */
[C---:B------:R-:W-:Y:S01]  /*1ea60*/  IMAD.WIDE R20, R23.reuse, 0x4, R6 ;  /* 0x0000000417147825 */ /* 0x040fe200078e0206 */
[----:B------:R2:W-:Y:S03]  /*1ea70*/  @P5 STG.E [R14.64], R105 ;  /* 0x000000690e005986 */ /* 0x0005e6000c101904 */
[----:B-1----:R-:W-:Y:S01]  /*1ea80*/  IMAD.WIDE R12, R23, 0x4, R8 ;  /* 0x00000004170c7825 */ /* 0x002fe200078e0208 */
[----:B------:R-:W-:Y:S04]  /*1ea90*/  @P6 STG.E [R20.64], R133 ;  /* 0x0000008514006986 */ /* 0x000fe8000c101904 */
[----:B------:R1:W-:Y:S01]  /*1eaa0*/  @P3 STG.E [R12.64], R149 ;  /* 0x000000950c003986 */ /* 0x0003e2000c101904 */
[----:B----4-:R-:W-:-:S03]  /*1eab0*/  ISETP.GE.AND P0, PT, R24, c[0x0][0x17c], PT ;  /* 0x00005f0018007a0c */ /* 0x010fc60003f06270 */
[----:B------:R-:W4:Y:S01]  /*1eac0*/  LDL.LU R24, [R1+0x9e4] ;  /* 0x0009e40001187983 */ /* 0x000f220000300800 */
[----:B------:R-:W-:-:S03]  /*1ead0*/  ISETP.GE.AND P1, PT, R22, c[0x0][0x17c], PT ;  /* 0x00005f0016007a0c */ /* 0x000fc60003f26270 */
[----:B------:R-:W4:Y:S01]  /*1eae0*/  LDL.LU R22, [R1+0x9f8] ;  /* 0x0009f80001167983 */ /* 0x000f220000300800 */
[----:B------:R-:W-:-:S03]  /*1eaf0*/  ISETP.GE.AND P3, PT, R0, c[0x0][0x17c], PT ;  /* 0x00005f0000007a0c */ /* 0x000fc60003f66270 */
[----:B------:R-:W4:Y:S01]  /*1eb00*/  LDL.LU R0, [R1+0x9fc] ;  /* 0x0009fc0001007983 */ /* 0x000f220000300800 */
[----:B------:R-:W-:Y:S02]  /*1eb10*/  ISETP.LT.AND P2, PT, R240, c[0x0][0x178], !P2 ;  /* 0x00005e00f0007a0c */ /* 0x000fe40005741270 */
[----:B------:R-:W-:Y:S01]  /*1eb20*/  ISETP.LT.AND P4, PT, R243, c[0x0][0x178], !P0 ;  /* 0x00005e00f3007a0c */ /* 0x000fe20004781270 */
[C---:B--2---:R-:W-:Y:S01]  /*1eb30*/  IMAD.WIDE R14, R23.reuse, 0x4, R10 ;  /* 0x00000004170e7825 */ /* 0x044fe200078e020a */
[----:B------:R-:W-:Y:S01]  /*1eb40*/  IADD3 R23, R23, c[0x0][0x198], RZ ;  /* 0x0000660017177a10 */ /* 0x000fe20007ffe0ff */
[----:B------:R-:W2:Y:S01]  /*1eb50*/  LDL.LU R43, [R1+0x9f4] ;  /* 0x0009f400012b7983 */ /* 0x000ea20000300800 */
[----:B------:R-:W-:Y:S02]  /*1eb60*/  ISETP.LT.AND P5, PT, R242, c[0x0][0x178], !P0 ;  /* 0x00005e00f2007a0c */ /* 0x000fe400047a1270 */
[----:B------:R-:W-:Y:S01]  /*1eb70*/  ISETP.LT.AND P6, PT, R241, c[0x0][0x178], !P0 ;  /* 0x00005e00f1007a0c */ /* 0x000fe200047c1270 */
[----:B-1----:R-:W-:Y:S01]  /*1eb80*/  IMAD.WIDE R12, R23, 0x4, R4 ;  /* 0x00000004170c7825 */ /* 0x002fe200078e0204 */
[----:B------:R-:W-:Y:S01]  /*1eb90*/  ISETP.LT.AND P0, PT, R240, c[0x0][0x178], !P0 ;  /* 0x00005e00f0007a0c */ /* 0x000fe20004701270 */
[----:B------:R-:W2:Y:S04]  /*1eba0*/  LDL.LU R42, [R1+0x9f0] ;  /* 0x0009f000012a7983 */ /* 0x000ea80000300800 */
[----:B------:R1:W-:Y:S01]  /*1ebb0*/  @P2 STG.E [R14.64], R129 ;  /* 0x000000810e002986 */ /* 0x0003e2000c101904 */
[----:B------:R-:W-:-:S03]  /*1ebc0*/  ISETP.LT.AND P2, PT, R243, c[0x0][0x178], !P1 ;  /* 0x00005e00f3007a0c */ /* 0x000fc60004f41270 */
[----:B------:R1:W-:Y:S01]  /*1ebd0*/  @P4 STG.E [R12.64], R100 ;  /* 0x000000640c004986 */ /* 0x0003e2000c101904 */
[----:B------:R-:W-:Y:S01]  /*1ebe0*/  ISETP.LT.AND P4, PT, R242, c[0x0][0x178], !P1 ;  /* 0x00005e00f2007a0c */ /* 0x000fe20004f81270 */
[C---:B------:R-:W-:Y:S01]  /*1ebf0*/  IMAD.WIDE R20, R23.reuse, 0x4, R8 ;  /* 0x0000000417147825 */ /* 0x040fe200078e0208 */
[C---:B------:R-:W-:Y:S01]  /*1ec00*/  IADD3 R3, R23.reuse, c[0x0][0x198], RZ ;  /* 0x0000660017037a10 */ /* 0x040fe20007ffe0ff */
[----:B------:R-:W2:Y:S02]  /*1ec10*/  LDL.LU R40, [R1+0x9ec] ;  /* 0x0009ec0001287983 */ /* 0x000ea40000300800 */
        /* <DEDUP_REMOVED lines=17> */
[----:B------:R1:W-:Y:S01]  /*1ed30*/  @P5 STG.E [R12.64], R145 ;  /* 0x000000910c005986 */ /* 0x0003e2000c101904 */
[----:B------:R-:W-:Y:S02]  /*1ed40*/  ISETP.LT.AND P3, PT, R240, c[0x0][0x178], !P3 ;  /* 0x00005e00f0007a0c */ /* 0x000fe40005f61270 */
[----:B---3--:R-:W-:Y:S01]  /*1ed50*/  IMAD.WIDE R20, R23, 0x4, R4 ;  /* 0x0000000417147825 */ /* 0x008fe200078e0204 */
[----:B------:R3:W-:Y:S01]  /*1ed60*/  @P1 STG.E [R14.64], R125 ;  /* 0x0000007d0e001986 */ /* 0x0007e2000c101904 */
[----:B------:R-:W-:-:S03]  /*1ed70*/  ISETP.GE.AND P2, PT, R25, c[0x0][0x17c], PT ;  /* 0x00005f0019007a0c */ /* 0x000fc60003f46270 */
[----:B------:R-:W-:Y:S01]  /*1ed80*/  @P6 STG.E [R20.64], R48 ;  /* 0x0000003014006986 */ /* 0x000fe2000c101904 */
[----:B-1----:R-:W-:-:S04]  /*1ed90*/  IMAD.WIDE R12, R23, 0x4, R6 ;  /* 0x00000004170c7825 */ /* 0x002fc800078e0206 */
[----:B---3--:R-:W-:Y:S01]  /*1eda0*/  IMAD.WIDE R14, R23, 0x4, R8 ;  /* 0x00000004170e7825 */ /* 0x008fe200078e0208 */
[----:B------:R-:W-:Y:S01]  /*1edb0*/  ISETP.LT.AND P5, PT, R243, c[0x0][0x178], !P2 ;  /* 0x00005e00f3007a0c */ /* 0x000fe200057a1270 */
[----:B------:R1:W-:Y:S01]  /*1edc0*/  @P0 STG.E [R12.64], R72 ;  /* 0x000000480c000986 */ /* 0x0003e2000c101904 */
[----:B------:R-:W-:-:S03]  /*1edd0*/  ISETP.LT.AND P6, PT, R242, c[0x0][0x178], !P2 ;  /* 0x00005e00f2007a0c */ /* 0x000fc600057c1270 */
[----:B------:R3:W-:Y:S01]  /*1ede0*/  @P4 STG.E [R14.64], R140 ;  /* 0x0000008c0e004986 */ /* 0x0007e2000c101904 */
[----:B------:R-:W-:Y:S02]  /*1edf0*/  ISETP.LT.AND P4, PT, R241, c[0x0][0x178], !P2 ;  /* 0x00005e00f1007a0c */ /* 0x000fe40005781270 */
[C---:B------:R-:W-:Y:S01]  /*1ee00*/  IADD3 R3, R23.reuse, c[0x0][0x198], RZ ;  /* 0x0000660017037a10 */ /* 0x040fe20007ffe0ff */
[----:B-1----:R-:W-:-:S04]  /*1ee10*/  IMAD.WIDE R12, R23, 0x4, R10 ;  /* 0x00000004170c7825 */ /* 0x002fc800078e020a */
[C---:B---3--:R-:W-:Y:S01]  /*1ee20*/  IMAD.WIDE R14, R3.reuse, 0x4, R4 ;  /* 0x00000004030e7825 */ /* 0x048fe200078e0204 */
[----:B------:R1:W-:Y:S03]  /*1ee30*/  @P3 STG.E [R12.64], R52 ;  /* 0x000000340c003986 */ /* 0x0003e6000c101904 */
[C---:B------:R-:W-:Y:S01]  /*1ee40*/  IMAD.WIDE R20, R3.reuse, 0x4, R6 ;  /* 0x0000000403147825 */ /* 0x040fe200078e0206 */
[----:B------:R3:W-:Y:S04]  /*1ee50*/  @P5 STG.E [R14.64], R49 ;  /* 0x000000310e005986 */ /* 0x0007e8000c101904 */
[----:B------:R2:W-:Y:S01]  /*1ee60*/  @P6 STG.E [R20.64], R73 ;  /* 0x0000004914006986 */ /* 0x0005e2000c101904 */
[----:B-1----:R-:W-:-:S05]  /*1ee70*/  IMAD.WIDE R12, R3, 0x4, R8 ;  /* 0x00000004030c7825 */ /* 0x002fca00078e0208 */
[----:B------:R-:W-:Y:S01]  /*1ee80*/  @P4 STG.E [R12.64], R141 ;  /* 0x0000008d0c004986 */ /* 0x000fe2000c101904 */
[----:B----4-:R-:W-:-:S03]  /*1ee90*/  ISETP.GE.AND P4, PT, R0, c[0x0][0x17c], PT ;  /* 0x00005f0000007a0c */ /* 0x010fc60003f86270 */
[----:B------:R-:W4:Y:S01]  /*1eea0*/  LDL.LU R0, [R1+0x9e0] ;  /* 0x0009e00001007983 */ /* 0x000f220000300800 */
[----:B------:R-:W-:Y:S02]  /*1eeb0*/  ISETP.LT.AND P2, PT, R240, c[0x0][0x178], !P2 ;  /* 0x00005e00f0007a0c */ /* 0x000fe40005741270 */
[----:B------:R-:W-:Y:S01]  /*1eec0*/  ISETP.GE.AND P1, PT, R24, c[0x0][0x17c], PT ;  /* 0x00005f0018007a0c */ /* 0x000fe20003f26270 */
[----:B---3--:R-:W-:-:S03]  /*1eed0*/  IMAD.WIDE R14, R3, 0x4, R10 ;  /* 0x00000004030e7825 */ /* 0x008fc600078e020a */
[----:B------:R-:W-:Y:S02]  /*1eee0*/  ISETP.LT.AND P3, PT, R243, c[0x0][0x178], !P1 ;  /* 0x00005e00f3007a0c */ /* 0x000fe40004f61270 */
[----:B------:R-:W-:Y:S02]  /*1eef0*/  ISETP.GE.AND P0, PT, R22, c[0x0][0x17c], PT ;  /* 0x00005f0016007a0c */ /* 0x000fe40003f06270 */
[----:B------:R-:W-:Y:S02]  /*1ef00*/  ISETP.LT.AND P5, PT, R242, c[0x0][0x178], !P1 ;  /* 0x00005e00f2007a0c */ /* 0x000fe40004fa1270 */
[----:B------:R-:W-:Y:S01]  /*1ef10*/  IADD3 R3, R3, c[0x0][0x198], RZ ;  /* 0x0000660003037a10 */ /* 0x000fe20007ffe0ff */
[----:B------:R1:W-:Y:S01]  /*1ef20*/  @P2 STG.E [R14.64], R53 ;  /* 0x000000350e002986 */ /* 0x0003e2000c101904 */
[----:B------:R-:W-:Y:S02]  /*1ef30*/  ISETP.LT.AND P6, PT, R241, c[0x0][0x178], !P1 ;  /* 0x00005e00f1007a0c */ /* 0x000fe40004fc1270 */
[----:B------:R-:W-:Y:S01]  /*1ef40*/  ISETP.LT.AND P1, PT, R240, c[0x0][0x178], !P1 ;  /* 0x00005e00f0007a0c */ /* 0x000fe20004f21270 */
[----:B------:R-:W-:Y:S01]  /*1ef50*/  IMAD.WIDE R24, R3, 0x4, R4 ;  /* 0x0000000403187825 */ /* 0x000fe200078e0204 */
[----:B------:R-:W-:-:S02]  /*1ef60*/  ISETP.LT.AND P2, PT, R243, c[0x0][0x178], !P0 ;  /* 0x00005e00f3007a0c */ /* 0x000fc40004741270 */
[C---:B------:R-:W-:Y:S01]  /*1ef70*/  IADD3 R41, R3.reuse, c[0x0][0x198], RZ ;  /* 0x0000660003297a10 */ /* 0x040fe20007ffe0ff */
[C---:B------:R-:W-:Y:S01]  /*1ef80*/  IMAD.WIDE R22, R3.reuse, 0x4, R6 ;  /* 0x0000000403167825 */ /* 0x040fe200078e0206 */
[----:B------:R-:W-:Y:S01]  /*1ef90*/  @P3 STG.E [R24.64], R110 ;  /* 0x0000006e18003986 */ /* 0x000fe2000c101904 */
[----:B------:R-:W-:Y:S02]  /*1efa0*/  ISETP.LT.AND P3, PT, R242, c[0x0][0x178], !P0 ;  /* 0x00005e00f2007a0c */ /* 0x000fe40004761270 */
[C---:B--2---:R-:W-:Y:S01]  /*1efb0*/  IMAD.WIDE R20, R3.reuse, 0x4, R8 ;  /* 0x0000000403147825 */ /* 0x044fe200078e0208 */
[----:B------:R-:W-:Y:S03]  /*1efc0*/  @P5 STG.E [R22.64], R138 ;  /* 0x0000008a16005986 */ /* 0x000fe6000c101904 */
[----:B-1----:R-:W-:Y:S01]  /*1efd0*/  IMAD.WIDE R14, R3, 0x4, R10 ;  /* 0x00000004030e7825 */ /* 0x002fe200078e020a */
[----:B------:R-:W-:-:S03]  /*1efe0*/  ISETP.LT.AND P5, PT, R241, c[0x0][0x178], !P0 ;  /* 0x00005e00f1007a0c */ /* 0x000fc600047a1270 */
[----:B------:R-:W-:Y:S01]  /*1eff0*/  IMAD.WIDE R26, R41, 0x4, R4 ;  /* 0x00000004291a7825 */ /* 0x000fe200078e0204 */
[----:B------:R1:W-:Y:S01]  /*1f000*/  @P6 STG.E [R20.64], R154 ;  /* 0x0000009a14006986 */ /* 0x0003e2000c101904 */
[----:B------:R-:W-:Y:S02]  /*1f010*/  ISETP.LT.AND P0, PT, R240, c[0x0][0x178], !P0 ;  /* 0x00005e00f0007a0c */ /* 0x000fe40004701270 */
[----:B------:R-:W-:Y:S01]  /*1f020*/  ISETP.LT.AND P6, PT, R243, c[0x0][0x178], !P4 ;  /* 0x00005e00f3007a0c */ /* 0x000fe200067c1270 */
[----:B------:R2:W-:Y:S01]  /*1f030*/  @P1 STG.E [R14.64], R158 ;  /* 0x0000009e0e001986 */ /* 0x0005e2000c101904 */
[----:B------:R-:W-:Y:S01]  /*1f040*/  ISETP.LT.AND P1, PT, R242, c[0x0][0x178], !P4 ;  /* 0x00005e00f2007a0c */ /* 0x000fe20006721270 */
[----:B------:R-:W-:Y:S02]  /*1f050*/  IMAD.WIDE R12, R41, 0x4, R6 ;  /* 0x00000004290c7825 */ /* 0x000fe400078e0206 */
[----:B------:R-:W-:Y:S01]  /*1f060*/  @P2 STG.E [R26.64], R111 ;  /* 0x0000006f1a002986 */ /* 0x000fe2000c101904 */
[----:B------:R-:W-:-:S02]  /*1f070*/  ISETP.LT.AND P2, PT, R241, c[0x0][0x178], !P4 ;  /* 0x00005e00f1007a0c */ /* 0x000fc40006741270 */
[C---:B------:R-:W-:Y:S01]  /*1f080*/  IADD3 R3, R41.reuse, c[0x0][0x198], RZ ;  /* 0x0000660029037a10 */ /* 0x040fe20007ffe0ff */
[C---:B-1----:R-:W-:Y:S01]  /*1f090*/  IMAD.WIDE R20, R41.reuse, 0x4, R8 ;  /* 0x0000000429147825 */ /* 0x042fe200078e0208 */
[----:B------:R1:W-:Y:S03]  /*1f0a0*/  @P3 STG.E [R12.64], R139 ;  /* 0x0000008b0c003986 */ /* 0x0003e6000c101904 */
[----:B------:R-:W-:Y:S01]  /*1f0b0*/  IMAD.WIDE R22, R41, 0x4, R10 ;  /* 0x0000000429167825 */ /* 0x000fe200078e020a */
[----:B------:R-:W-:-:S03]  /*1f0c0*/  ISETP.GE.AND P3, PT, R43, c[0x0][0x17c], PT ;  /* 0x00005f002b007a0c */ /* 0x000fc60003f66270 */
[C---:B------:R-:W-:Y:S01]  /*1f0d0*/  IMAD.WIDE R24, R3.reuse, 0x4, R4 ;  /* 0x0000000403187825 */ /* 0x040fe200078e0204 */
[----:B------:R3:W-:Y:S03]  /*1f0e0*/  @P5 STG.E [R20.64], R155 ;  /* 0x0000009b14005986 */ /* 0x0007e6000c101904 */
[C---:B--2---:R-:W-:Y:S01]  /*1f0f0*/  IMAD.WIDE R14, R3.reuse, 0x4, R8 ;  /* 0x00000004030e7825 */ /* 0x044fe200078e0208 */
[----:B------:R-:W2:Y:S03]  /*1f100*/  LDL.LU R43, [R1+0x9dc] ;  /* 0x0009dc00012b7983 */ /* 0x000ea60000300800 */
[----:B-1----:R-:W-:Y:S01]  /*1f110*/  IMAD.WIDE R12, R3, 0x4, R6 ;  /* 0x00000004030c7825 */ /* 0x002fe200078e0206 */
[----:B------:R1:W-:Y:S01]  /*1f120*/  @P0 STG.E [R22.64], R159 ;  /* 0x0000009f16000986 */ /* 0x0003e2000c101904 */
[----:B------:R-:W-:-:S02]  /*1f130*/  ISETP.LT.AND P4, PT, R240, c[0x0][0x178], !P4 ;  /* 0x00005e00f0007a0c */ /* 0x000fc40006781270 */
[----:B------:R-:W-:Y:S01]  /*1f140*/  ISETP.LT.AND P5, PT, R243, c[0x0][0x178], !P3 ;  /* 0x00005e00f3007a0c */ /* 0x000fe20005fa1270 */
[----:B------:R1:W-:Y:S01]  /*1f150*/  @P6 STG.E [R24.64], R106 ;  /* 0x0000006a18006986 */ /* 0x0003e2000c101904 */
[----:B------:R-:W-:-:S03]  /*1f160*/  ISETP.LT.AND P6, PT, R242, c[0x0][0x178], !P3 ;  /* 0x00005e00f2007a0c */ /* 0x000fc60005fc1270 */
[----:B------:R1:W-:Y:S01]  /*1f170*/  @P1 STG.E [R12.64], R134 ;  /* 0x000000860c001986 */ /* 0x0003e2000c101904 */
[----:B------:R-:W-:-:S03]  /*1f180*/  IADD3 R27, R3, c[0x0][0x198], RZ ;  /* 0x00006600031b7a10 */ /* 0x000fc60007ffe0ff */
[----:B------:R4:W-:Y:S01]  /*1f190*/  @P2 STG.E [R14.64], R150 ;  /* 0x000000960e002986 */ /* 0x0009e2000c101904 */
[----:B------:R-:W-:Y:S01]  /*1f1a0*/  ISETP.LT.AND P2, PT, R241, c[0x0][0x178], !P3 ;  /* 0x00005e00f1007a0c */ /* 0x000fe20005f41270 */
[----:B---3--:R-:W-:-:S04]  /*1f1b0*/  IMAD.WIDE R20, R3, 0x4, R10 ;  /* 0x0000000403147825 */ /* 0x008fc800078e020a */
[C---:B-1----:R-:W-:Y:S01]  /*1f1c0*/  IMAD.WIDE R22, R27.reuse, 0x4, R4 ;  /* 0x000000041b167825 */ /* 0x042fe200078e0204 */
[----:B------:R1:W-:Y:S03]  /*1f1d0*/  @P4 STG.E [R20.64], R130 ;  /* 0x0000008214004986 */ /* 0x0003e6000c101904 */
[C---:B------:R-:W-:Y:S01]  /*1f1e0*/  IMAD.WIDE R24, R27.reuse, 0x4, R6 ;  /* 0x000000041b187825 */ /* 0x040fe200078e0206 */
[----:B------:R3:W-:Y:S03]  /*1f1f0*/  @P5 STG.E [R22.64], R107 ;  /* 0x0000006b16005986 */ /* 0x0007e6000c101904 */
[----:B------:R-:W-:Y:S01]  /*1f200*/  IMAD.WIDE R12, R27, 0x4, R8 ;  /* 0x000000041b0c7825 */ /* 0x000fe200078e0208 */
[----:B------:R-:W-:Y:S01]  /*1f210*/  ISETP.GE.AND P0, PT, R42, c[0x0][0x17c], PT ;  /* 0x00005f002a007a0c */ /* 0x000fe20003f06270 */
[----:B------:R1:W-:Y:S01]  /*1f220*/  @P6 STG.E [R24.64], R135 ;  /* 0x0000008718006986 */ /* 0x0003e2000c101904 */
[----:B------:R-:W-:-:S03]  /*1f230*/  ISETP.GE.AND P1, PT, R40, c[0x0][0x17c], PT ;  /* 0x00005f0028007a0c */ /* 0x000fc60003f26270 */
[----:B------:R1:W-:Y:S04]  /*1f240*/  @P2 STG.E [R12.64], R151 ;  /* 0x000000970c002986 */ /* 0x0003e8000c101904 */
[----:B------:R-:W2:Y:S04]  /*1f250*/  LDL.LU R42, [R1+0x9d8] ;  /* 0x0009d800012a7983 */ /* 0x000ea80000300800 */
[----:B------:R-:W2:Y:S01]  /*1f260*/  LDL.LU R40, [R1+0x9d4] ;  /* 0x0009d40001287983 */ /* 0x000ea20000300800 */
[----:B----4-:R-:W-:-:S03]  /*1f270*/  ISETP.GE.AND P2, PT, R0, c[0x0][0x17c], PT ;  /* 0x00005f0000007a0c */ /* 0x010fc60003f46270 */
[----:B------:R-:W4:Y:S01]  /*1f280*/  LDL.LU R0, [R1+0x9cc] ;  /* 0x0009cc0001007983 */ /* 0x000f220000300800 */
[----:B------:R-:W-:Y:S02]  /*1f290*/  ISETP.LT.AND P3, PT, R240, c[0x0][0x178], !P3 ;  /* 0x00005e00f0007a0c */ /* 0x000fe40005f61270 */
[----:B------:R-:W-:Y:S01]  /*1f2a0*/  ISETP.LT.AND P4, PT, R243, c[0x0][0x178], !P0 ;  /* 0x00005e00f3007a0c */ /* 0x000fe20004781270 */
[C---:B------:R-:W-:Y:S01]  /*1f2b0*/  IMAD.WIDE R14, R27.reuse, 0x4, R10 ;  /* 0x000000041b0e7825 */ /* 0x040fe200078e020a */
[----:B------:R-:W-:Y:S02]  /*1f2c0*/  IADD3 R27, R27, c[0x0][0x198], RZ ;  /* 0x000066001b1b7a10 */ /* 0x000fe40007ffe0ff */
[----:B------:R-:W-:-:S03]  /*1f2d0*/  ISETP.LT.AND P5, PT, R242, c[0x0][0x178], !P0 ;  /* 0x00005e00f2007a0c */ /* 0x000fc600047a1270 */
[----:B-1----:R-:W-:Y:S01]  /*1f2e0*/  IMAD.WIDE R20, R27, 0x4, R4 ;  /* 0x000000041b147825 */ /* 0x002fe200078e0204 */
[----:B------:R-:W-:Y:S02]  /*1f2f0*/  ISETP.LT.AND P6, PT, R241, c[0x0][0x178], !P0 ;  /* 0x00005e00f1007a0c */ /* 0x000fe400047c1270 */
[----:B------:R-:W-:Y:S01]  /*1f300*/  ISETP.LT.AND P0, PT, R240, c[0x0][0x178], !P0 ;  /* 0x00005e00f0007a0c */ /* 0x000fe20004701270 */
[----:B------:R1:W-:Y:S01]  /*1f310*/  @P3 STG.E [R14.64], R131 ;  /* 0x000000830e003986 */ /* 0x0003e2000c101904 */
[----:B------:R-:W-:-:S03]  /*1f320*/  ISETP.LT.AND P3, PT, R243, c[0x0][0x178], !P1 ;  /* 0x00005e00f3007a0c */ /* 0x000fc60004f61270 */
[----:B------:R1:W-:Y:S01]  /*1f330*/  @P4 STG.E [R20.64], R102 ;  /* 0x0000006614004986 */ /* 0x0003e2000c101904 */
[----:B------:R-:W-:Y:S02]  /*1f340*/  ISETP.LT.AND P4, PT, R242, c[0x0][0x178], !P1 ;  /* 0x00005e00f2007a0c */ /* 0x000fe40004f81270 */
[C---:B------:R-:W-:Y:S01]  /*1f350*/  IADD3 R3, R27.reuse, c[0x0][0x198], RZ ;  /* 0x000066001b037a10 */ /* 0x040fe20007ffe0ff */
[----:B---3--:R-:W-:-:S04]  /*1f360*/  IMAD.WIDE R22, R27, 0x4, R6 ;  /* 0x000000041b167825 */ /* 0x008fc800078e0206 */
[C---:B------:R-:W-:Y:S01]  /*1f370*/  IMAD.WIDE R24, R27.reuse, 0x4, R8 ;  /* 0x000000041b187825 */ /* 0x040fe200078e0208 */
[----:B------:R3:W-:Y:S03]  /*1f380*/  @P5 STG.E [R22.64], R114 ;  /* 0x0000007216005986 */ /* 0x0007e6000c101904 */
[----:B------:R-:W-:Y:S01]  /*1f390*/  IMAD.WIDE R12, R27, 0x4, R10 ;  /* 0x000000041b0c7825 */ /* 0x000fe200078e020a */
[----:B------:R3:W-:Y:S03]  /*1f3a0*/  @P6 STG.E [R24.64], R146 ;  /* 0x0000009218006986 */ /* 0x0007e6000c101904 */
[----:B-1----:R-:W-:Y:S01]  /*1f3b0*/  IMAD.WIDE R14, R3, 0x4, R4 ;  /* 0x00000004030e7825 */ /* 0x002fe200078e0204 */
[----:B------:R-:W-:-:S03]  /*1f3c0*/  ISETP.LT.AND P5, PT, R241, c[0x0][0x178], !P1 ;  /* 0x00005e00f1007a0c */ /* 0x000fc60004fa1270 */
[----:B------:R-:W-:Y:S01]  /*1f3d0*/  IMAD.WIDE R26, R3, 0x4, R6 ;  /* 0x00000004031a7825 */ /* 0x000fe200078e0206 */
[----:B------:R1:W-:Y:S01]  /*1f3e0*/  @P0 STG.E [R12.64], R126 ;  /* 0x0000007e0c000986 */ /* 0x0003e2000c101904 */
[----:B------:R-:W-:Y:S02]  /*1f3f0*/  ISETP.LT.AND P1, PT, R240, c[0x0][0x178], !P1 ;  /* 0x00005e00f0007a0c */ /* 0x000fe40004f21270 */
[----:B------:R-:W-:Y:S01]  /*1f400*/  ISETP.LT.AND P6, PT, R243, c[0x0][0x178], !P2 ;  /* 0x00005e00f3007a0c */ /* 0x000fe200057c1270 */
[----:B------:R1:W-:Y:S01]  /*1f410*/  @P3 STG.E [R14.64], R103 ;  /* 0x000000670e003986 */ /* 0x0003e2000c101904 */
[----:B------:R-:W-:-:S03]  /*1f420*/  ISETP.LT.AND P3, PT, R241, c[0x0][0x178], !P2 ;  /* 0x00005e00f1007a0c */ /* 0x000fc60005761270 */
[----:B------:R-:W-:Y:S01]  /*1f430*/  @P4 STG.E [R26.64], R115 ;  /* 0x000000731a004986 */ /* 0x000fe2000c101904 */
[----:B------:R-:W-:Y:S02]  /*1f440*/  ISETP.LT.AND P4, PT, R242, c[0x0][0x178], !P2 ;  /* 0x00005e00f2007a0c */ /* 0x000fe40005781270 */
[C---:B------:R-:W-:Y:S01]  /*1f450*/  IADD3 R41, R3.reuse, c[0x0][0x198], RZ ;  /* 0x0000660003297a10 */ /* 0x040fe20007ffe0ff */
[----:B------:R-:W-:-:S04]  /*1f460*/  IMAD.WIDE R20, R3, 0x4, R8 ;  /* 0x0000000403147825 */ /* 0x000fc800078e0208 */
[----:B---3--:R-:W-:Y:S01]  /*1f470*/  IMAD.WIDE R22, R3, 0x4, R10 ;  /* 0x0000000403167825 */ /* 0x008fe200078e020a */
[----:B------:R3:W-:Y:S03]  /*1f480*/  @P5 STG.E [R20.64], R147 ;  /* 0x0000009314005986 */ /* 0x0007e6000c101904 */
[----:B------:R-:W-:Y:S01]  /*1f490*/  IMAD.WIDE R24, R41, 0x4, R4 ;  /* 0x0000000429187825 */ /* 0x000fe200078e0204 */
[----:B--2---:R-:W-:-:S03]  /*1f4a0*/  ISETP.GE.AND P0, PT, R43, c[0x0][0x17c], PT ;  /* 0x00005f002b007a0c */ /* 0x004fc60003f06270 */
[C---:B-1----:R-:W-:Y:S01]  /*1f4b0*/  IMAD.WIDE R12, R41.reuse, 0x4, R6 ;  /* 0x00000004290c7825 */ /* 0x042fe200078e0206 */
[----:B------:R1:W-:Y:S03]  /*1f4c0*/  @P1 STG.E [R22.64], R127 ;  /* 0x0000007f16001986 */ /* 0x0003e6000c101904 */
[----:B------:R-:W-:Y:S01]  /*1f4d0*/  IMAD.WIDE R14, R41, 0x4, R8 ;  /* 0x00000004290e7825 */ /* 0x000fe200078e0208 */
[----:B------:R2:W-:Y:S01]  /*1f4e0*/  @P6 STG.E [R24.64], R50 ;  /* 0x0000003218006986 */ /* 0x0005e2000c101904 */
[----:B------:R-:W-:Y:S02]  /*1f4f0*/  ISETP.LT.AND P2, PT, R240, c[0x0][0x178], !P2 ;  /* 0x00005e00f0007a0c */ /* 0x000fe40005741270 */
[----:B------:R-:W-:Y:S01]  /*1f500*/  ISETP.LT.AND P5, PT, R243, c[0x0][0x178], !P0 ;  /* 0x00005e00f3007a0c */ /* 0x000fe200047a1270 */
[----:B------:R1:W-:Y:S01]  /*1f510*/  @P4 STG.E [R12.64], R74 ;  /* 0x0000004a0c004986 */ /* 0x0003e2000c101904 */
[----:B------:R-:W-:-:S03]  /*1f520*/  ISETP.LT.AND P6, PT, R242, c[0x0][0x178], !P0 ;  /* 0x00005e00f2007a0c */ /* 0x000fc600047c1270 */
[----:B------:R2:W-:Y:S01]  /*1f530*/  @P3 STG.E [R14.64], R142 ;  /* 0x0000008e0e003986 */ /* 0x0005e2000c101904 */
[----:B------:R-:W-:Y:S02]  /*1f540*/  ISETP.LT.AND P3, PT, R241, c[0x0][0x178], !P0 ;  /* 0x00005e00f1007a0c */ /* 0x000fe40004761270 */
[C---:B------:R-:W-:Y:S01]  /*1f550*/  IADD3 R3, R41.reuse, c[0x0][0x198], RZ ;  /* 0x0000660029037a10 */ /* 0x040fe20007ffe0ff */
[----:B---3--:R-:W-:Y:S01]  /*1f560*/  IMAD.WIDE R20, R41, 0x4, R10 ;  /* 0x0000000429147825 */ /* 0x008fe200078e020a */
[----:B------:R-:W3:Y:S03]  /*1f570*/  LDL.LU R43, [R1+0x9c4] ;  /* 0x0009c400012b7983 */ /* 0x000ee60000300800 */
[C---:B-1----:R-:W-:Y:S01]  /*1f580*/  IMAD.WIDE R22, R3.reuse, 0x4, R4 ;  /* 0x0000000403167825 */ /* 0x042fe200078e0204 */
[----:B------:R1:W-:Y:S03]  /*1f590*/  @P2 STG.E [R20.64], R54 ;  /* 0x0000003614002986 */ /* 0x0003e6000c101904 */
[C---:B--2---:R-:W-:Y:S01]  /*1f5a0*/  IMAD.WIDE R24, R3.reuse, 0x4, R6 ;  /* 0x0000000403187825 */ /* 0x044fe200078e0206 */
[----:B------:R2:W-:Y:S03]  /*1f5b0*/  @P5 STG.E [R22.64], R51 ;  /* 0x0000003316005986 */ /* 0x0005e6000c101904 */
[----:B------:R-:W-:Y:S01]  /*1f5c0*/  IMAD.WIDE R12, R3, 0x4, R8 ;  /* 0x00000004030c7825 */ /* 0x000fe200078e0208 */
[----:B------:R1:W-:Y:S04]  /*1f5d0*/  @P6 STG.E [R24.64], R75 ;  /* 0x0000004b18006986 */ /* 0x0003e8000c101904 */
[----:B------:R1:W-:Y:S01]  /*1f5e0*/  @P3 STG.E [R12.64], R143 ;  /* 0x0000008f0c003986 */ /* 0x0003e2000c101904 */
[----:B------:R-:W-:-:S03]  /*1f5f0*/  ISETP.GE.AND P1, PT, R42, c[0x0][0x17c], PT ;  /* 0x00005f002a007a0c */ /* 0x000fc60003f26270 */
[----:B------:R-:W3:Y:S01]  /*1f600*/  LDL.LU R42, [R1+0x9c0] ;  /* 0x0009c000012a7983 */ /* 0x000ee20000300800 */
[----:B----4-:R-:W-:-:S03]  /*1f610*/  ISETP.GE.AND P3, PT, R0, c[0x0][0x17c], PT ;  /* 0x00005f0000007a0c */ /* 0x010fc60003f66270 */
[----:B------:R-:W4:Y:S01]  /*1f620*/  LDL.LU R0, [R1+0x9bc] ;  /* 0x0009bc0001007983 */ /* 0x000f220000300800 */
[----:B------:R-:W-:Y:S01]  /*1f630*/  ISETP.LT.AND P4, PT, R240, c[0x0][0x178], !P0 ;  /* 0x00005e00f0007a0c */ /* 0x000fe20004781270 */
[----:B------:R-:W-:Y:S01]  /*1f640*/  IMAD.WIDE R14, R3, 0x4, R10 ;  /* 0x00000004030e7825 */ /* 0x000fe200078e020a */
[----:B------:R-:W-:Y:S02]  /*1f650*/  ISETP.GE.AND P0, PT, R40, c[0x0][0x17c], PT ;  /* 0x00005f0028007a0c */ /* 0x000fe40003f06270 */
[----:B------:R-:W-:Y:S01]  /*1f660*/  ISETP.LT.AND P2, PT, R243, c[0x0][0x178], !P1 ;  /* 0x00005e00f3007a0c */ /* 0x000fe20004f41270 */
[----:B------:R-:W3:Y:S01]  /*1f670*/  LDL.LU R40, [R1+0x9b0] ;  /* 0x0009b00001287983 */ /* 0x000ee20000300800 */
[----:B------:R-:W-:Y:S02]  /*1f680*/  ISETP.LT.AND P5, PT, R242, c[0x0][0x178], !P1 ;  /* 0x00005e00f2007a0c */ /* 0x000fe40004fa1270 */
[----:B------:R-:W-:Y:S02]  /*1f690*/  ISETP.LT.AND P6, PT, R241, c[0x0][0x178], !P1 ;  /* 0x00005e00f1007a0c */ /* 0x000fe40004fc1270 */
[----:B------:R-:W-:-:S02]  /*1f6a0*/  IADD3 R3, R3, c[0x0][0x198], RZ ;  /* 0x0000660003037a10 */ /* 0x000fc40007ffe0ff */
[----:B------:R-:W-:Y:S01]  /*1f6b0*/  ISETP.LT.AND P1, PT, R240, c[0x0][0x178], !P1 ;  /* 0x00005e00f0007a0c */ /* 0x000fe20004f21270 */
[----:B------:R2:W-:Y:S01]  /*1f6c0*/  @P4 STG.E [R14.64], R55 ;  /* 0x000000370e004986 */ /* 0x0005e2000c101904 */
[----:B------:R-:W-:Y:S01]  /*1f6d0*/  ISETP.LT.AND P4, PT, R243, c[0x0][0x178], !P0 ;  /* 0x00005e00f3007a0c */ /* 0x000fe20004781270 */
[C---:B-1----:R-:W-:Y:S01]  /*1f6e0*/  IMAD.WIDE R20, R3.reuse, 0x4, R4 ;  /* 0x0000000403147825 */ /* 0x042fe200078e0204 */
[----:B------:R-:W-:-:S03]  /*1f6f0*/  IADD3 R41, R3, c[0x0][0x198], RZ ;  /* 0x0000660003297a10 */ /* 0x000fc60007ffe0ff */
[C---:B--2---:R-:W-:Y:S01]  /*1f700*/  IMAD.WIDE R22, R3.reuse, 0x4, R6 ;  /* 0x0000000403167825 */ /* 0x044fe200078e0206 */
[----:B------:R1:W-:Y:S03]  /*1f710*/  @P2 STG.E [R20.64], R160 ;  /* 0x000000a014002986 */ /* 0x0003e6000c101904 */
[----:B------:R-:W-:Y:S01]  /*1f720*/  IMAD.WIDE R24, R3, 0x4, R8 ;  /* 0x0000000403187825 */ /* 0x000fe200078e0208 */
[----:B------:R-:W-:-:S03]  /*1f730*/  ISETP.LT.AND P2, PT, R242, c[0x0][0x178], !P0 ;  /* 0x00005e00f2007a0c */ /* 0x000fc60004741270 */
[----:B------:R-:W-:Y:S01]  /*1f740*/  IMAD.WIDE R12, R3, 0x4, R10 ;  /* 0x00000004030c7825 */ /* 0x000fe200078e020a */
        /* <DEDUP_REMOVED lines=10> */
[----:B------:R-:W-:-:S04]  /*1f7f0*/  IMAD.WIDE R26, R41, 0x4, R6 ;  /* 0x00000004291a7825 */ /* 0x000fc800078e0206 */
[C---:B-1----:R-:W-:Y:S01]  /*1f800*/  IMAD.WIDE R20, R41.reuse, 0x4, R8 ;  /* 0x0000000429147825 */ /* 0x042fe200078e0208 */
[----:B------:R1:W-:Y:S03]  /*1f810*/  @P2 STG.E [R26.64], R181 ;  /* 0x000000b51a002986 */ /* 0x0003e6000c101904 */
[----:B--2---:R-:W-:Y:S01]  /*1f820*/  IMAD.WIDE R22, R41, 0x4, R10 ;  /* 0x0000000429167825 */ /* 0x004fe200078e020a */
[----:B------:R2:W-:Y:S03]  /*1f830*/  @P5 STG.E [R20.64], R189 ;  /* 0x000000bd14005986 */ /* 0x0005e6000c101904 */
[C---:B------:R-:W-:Y:S01]  /*1f840*/  IMAD.WIDE R24, R3.reuse, 0x4, R4 ;  /* 0x0000000403187825 */ /* 0x040fe200078e0204 */
[----:B------:R1:W-:Y:S03]  /*1f850*/  @P0 STG.E [R22.64], R169 ;  /* 0x000000a916000986 */ /* 0x0003e6000c101904 */
[----:B------:R-:W-:Y:S01]  /*1f860*/  IMAD.WIDE R12, R3, 0x4, R6 ;  /* 0x00000004030c7825 */ /* 0x000fe200078e0206 */
[----:B------:R1:W-:Y:S04]  /*1f870*/  @P6 STG.E [R24.64], R96 ;  /* 0x0000006018006986 */ /* 0x0003e8000c101904 */
[----:B------:R1:W-:Y:S01]  /*1f880*/  @P4 STG.E [R12.64], R176 ;  /* 0x000000b00c004986 */ /* 0x0003e2000c101904 */
[----:B----4-:R-:W-:-:S03]  /*1f890*/  ISETP.GE.AND P4, PT, R0, c[0x0][0x17c], PT ;  /* 0x00005f0000007a0c */ /* 0x010fc60003f86270 */
[----:B------:R-:W4:Y:S01]  /*1f8a0*/  LDL.LU R0, [R1+0x9ac] ;  /* 0x0009ac0001007983 */ /* 0x000f220000300800 */
[----:B------:R-:W-:Y:S02]  /*1f8b0*/  ISETP.LT.AND P2, PT, R241, c[0x0][0x178], !P3 ;  /* 0x00005e00f1007a0c */ /* 0x000fe40005f41270 */
[----:B---3--:R-:W-:Y:S02]  /*1f8c0*/  ISETP.GE.AND P1, PT, R43, c[0x0][0x17c], PT ;  /* 0x00005f002b007a0c */ /* 0x008fe40003f26270 */
[----:B------:R-:W-:Y:S02]  /*1f8d0*/  ISETP.LT.AND P3, PT, R240, c[0x0][0x178], !P3 ;  /* 0x00005e00f0007a0c */ /* 0x000fe40005f61270 */
[----:B------:R-:W-:Y:S02]  /*1f8e0*/  ISETP.LT.AND P5, PT, R243, c[0x0][0x178], !P1 ;  /* 0x00005e00f3007a0c */ /* 0x000fe40004fa1270 */
[----:B------:R-:W-:Y:S01]  /*1f8f0*/  ISETP.LT.AND P6, PT, R242, c[0x0][0x178], !P1 ;  /* 0x00005e00f2007a0c */ /* 0x000fe20004fc1270 */
[C---:B------:R-:W-:Y:S01]  /*1f900*/  IMAD.WIDE R14, R3.reuse, 0x4, R8 ;  /* 0x00000004030e7825 */ /* 0x040fe200078e0208 */
[----:B-1----:R-:W-:-:S03]  /*1f910*/  IADD3 R27, R3, c[0x0][0x198], RZ ;  /* 0x00006600031b7a10 */ /* 0x002fc60007ffe0ff */
[----:B--2---:R-:W-:Y:S01]  /*1f920*/  IMAD.WIDE R20, R3, 0x4, R10 ;  /* 0x0000000403147825 */ /* 0x004fe200078e020a */
[----:B------:R-:W-:Y:S01]  /*1f930*/  ISETP.GE.AND P0, PT, R42, c[0x0][0x17c], PT ;  /* 0x00005f002a007a0c */ /* 0x000fe20003f06270 */
[----:B------:R1:W-:Y:S02]  /*1f940*/  @P2 STG.E [R14.64], R184 ;  /* 0x000000b80e002986 */ /* 0x0003e4000c101904 */
[----:B------:R-:W-:Y:S01]  /*1f950*/  IMAD.WIDE R22, R27, 0x4, R4 ;  /* 0x000000041b167825 */ /* 0x000fe200078e0204 */
[----:B------:R-:W-:-:S03]  /*1f960*/  ISETP.LT.AND P2, PT, R241, c[0x0][0x178], !P1 ;  /* 0x00005e00f1007a0c */ /* 0x000fc60004f41270 */
[----:B------:R-:W-:Y:S01]  /*1f970*/  IMAD.WIDE R24, R27, 0x4, R6 ;  /* 0x000000041b187825 */ /* 0x000fe200078e0206 */
[----:B------:R-:W-:Y:S01]  /*1f980*/  ISETP.LT.AND P1, PT, R240, c[0x0][0x178], !P1 ;  /* 0x00005e00f0007a0c */ /* 0x000fe20004f21270 */
[----:B------:R2:W-:Y:S01]  /*1f990*/  @P3 STG.E [R20.64], R120 ;  /* 0x0000007814003986 */ /* 0x0005e2000c101904 */
[----:B------:R-:W-:Y:S01]  /*1f9a0*/  ISETP.LT.AND P3, PT, R243, c[0x0][0x178], !P0 ;  /* 0x00005e00f3007a0c */ /* 0x000fe20004761270 */
[C---:B------:R-:W-:Y:S02]  /*1f9b0*/  IMAD.WIDE R12, R27.reuse, 0x4, R8 ;  /* 0x000000041b0c7825 */ /* 0x040fe400078e0208 */
[----:B------:R3:W-:Y:S01]  /*1f9c0*/  @P5 STG.E [R22.64], R97 ;  /* 0x0000006116005986 */ /* 0x0007e2000c101904 */
[----:B------:R-:W-:Y:S01]  /*1f9d0*/  ISETP.LT.AND P5, PT, R242, c[0x0][0x178], !P0 ;  /* 0x00005e00f2007a0c */ /* 0x000fe200047a1270 */
[----:B-1----:R-:W-:Y:S02]  /*1f9e0*/  IMAD.WIDE R14, R27, 0x4, R10 ;  /* 0x000000041b0e7825 */ /* 0x002fe400078e020a */
[----:B------:R1:W-:Y:S01]  /*1f9f0*/  @P6 STG.E [R24.64], R177 ;  /* 0x000000b118006986 */ /* 0x0003e2000c101904 */
[----:B------:R-:W-:-:S02]  /*1fa00*/  ISETP.LT.AND P6, PT, R241, c[0x0][0x178], !P0 ;  /* 0x00005e00f1007a0c */ /* 0x000fc400047c1270 */
[----:B------:R-:W-:Y:S01]  /*1fa10*/  IADD3 R27, R27, c[0x0][0x198], RZ ;  /* 0x000066001b1b7a10 */ /* 0x000fe20007ffe0ff */
[----:B------:R-:W4:Y:S01]  /*1fa20*/  LDL.LU R42, [R1+0x9a8] ;  /* 0x0009a800012a7983 */ /* 0x000f220000300800 */
[----:B------:R-:W-:-:S03]  /*1fa30*/  ISETP.LT.AND P0, PT, R240, c[0x0][0x178], !P0 ;  /* 0x00005e00f0007a0c */ /* 0x000fc60004701270 */
[C---:B--2---:R-:W-:Y:S01]  /*1fa40*/  IMAD.WIDE R20, R27.reuse, 0x4, R4 ;  /* 0x000000041b147825 */ /* 0x044fe200078e0204 */
[----:B------:R2:W-:Y:S03]  /*1fa50*/  @P2 STG.E [R12.64], R185 ;  /* 0x000000b90c002986 */ /* 0x0005e6000c101904 */
[C---:B---3--:R-:W-:Y:S01]  /*1fa60*/  IMAD.WIDE R22, R27.reuse, 0x4, R6 ;  /* 0x000000041b167825 */ /* 0x048fe200078e0206 */
[----:B------:R3:W-:Y:S03]  /*1fa70*/  @P1 STG.E [R14.64], R121 ;  /* 0x000000790e001986 */ /* 0x0007e6000c101904 */
[C---:B-1----:R-:W-:Y:S01]  /*1fa80*/  IMAD.WIDE R24, R27.reuse, 0x4, R8 ;  /* 0x000000041b187825 */ /* 0x042fe200078e0208 */
[----:B------:R1:W-:Y:S03]  /*1fa90*/  @P3 STG.E [R20.64], R92 ;  /* 0x0000005c14003986 */ /* 0x0003e6000c101904 */
[----:B--2---:R-:W-:Y:S01]  /*1faa0*/  IMAD.WIDE R12, R27, 0x4, R10 ;  /* 0x000000041b0c7825 */ /* 0x004fe200078e020a */
[----:B------:R2:W-:Y:S01]  /*1fab0*/  @P5 STG.E [R22.64], R172 ;  /* 0x000000ac16005986 */ /* 0x0005e2000c101904 */
[----:B------:R-:W-:-:S03]  /*1fac0*/  ISETP.GE.AND P2, PT, R40, c[0x0][0x17c], PT ;  /* 0x00005f0028007a0c */ /* 0x000fc60003f46270 */
[----:B------:R1:W-:Y:S04]  /*1fad0*/  @P6 STG.E [R24.64], R32 ;  /* 0x0000002018006986 */ /* 0x0003e8000c101904 */
[----:B------:R-:W-:Y:S04]  /*1fae0*/  @P0 STG.E [R12.64], R116 ;  /* 0x000000740c000986 */ /* 0x000fe8000c101904 */
[----:B------:R-:W4:Y:S02]  /*1faf0*/  LDL.LU R40, [R1+0x9a4] ;  /* 0x0009a40001287983 */ /* 0x000f240000300800 */
[----:B----4-:R-:W-:-:S02]  /*1fb00*/  ISETP.GE.AND P0, PT, R0, c[0x0][0x17c], PT ;  /* 0x00005f0000007a0c */ /* 0x010fc40003f06270 */
[----:B------:R-:W4:Y:S01]  /*1fb10*/  LDL.LU R0, [R1+0x99c] ;  /* 0x00099c0001007983 */ /* 0x000f220000300800 */
[----:B------:R-:W-:Y:S02]  /*1fb20*/  ISETP.LT.AND P1, PT, R243, c[0x0][0x178], !P4 ;  /* 0x00005e00f3007a0c */ /* 0x000fe40006721270 */
[----:B------:R-:W-:Y:S02]  /*1fb30*/  ISETP.LT.AND P3, PT, R242, c[0x0][0x178], !P4 ;  /* 0x00005e00f2007a0c */ /* 0x000fe40006761270 */
[----:B------:R-:W-:-:S05]  /*1fb40*/  IADD3 R3, R27, c[0x0][0x198], RZ ;  /* 0x000066001b037a10 */ /* 0x000fca0007ffe0ff */
[----:B---3--:R-:W-:Y:S01]  /*1fb50*/  IMAD.WIDE R14, R3, 0x4, R4 ;  /* 0x00000004030e7825 */ /* 0x008fe200078e0204 */
[----:B------:R-:W-:-:S03]  /*1fb60*/  ISETP.LT.AND P5, PT, R241, c[0x0][0x178], !P4 ;  /* 0x00005e00f1007a0c */ /* 0x000fc600067a1270 */
[----:B------:R-:W-:Y:S01]  /*1fb70*/  IMAD.WIDE R26, R3, 0x4, R6 ;  /* 0x00000004031a7825 */ /* 0x000fe200078e0206 */
[----:B------:R-:W-:Y:S01]  /*1fb80*/  ISETP.LT.AND P4, PT, R240, c[0x0][0x178], !P4 ;  /* 0x00005e00f0007a0c */ /* 0x000fe20006781270 */
[----:B------:R-:W-:Y:S01]  /*1fb90*/  @P1 STG.E [R14.64], R93 ;  /* 0x0000005d0e001986 */ /* 0x000fe2000c101904 */
[----:B------:R-:W-:-:S03]  /*1fba0*/  ISETP.LT.AND P6, PT, R243, c[0x0][0x178], !P2 ;  /* 0x00005e00f3007a0c */ /* 0x000fc600057c1270 */
[----:B------:R3:W-:Y:S01]  /*1fbb0*/  @P3 STG.E [R26.64], R173 ;  /* 0x000000ad1a003986 */ /* 0x0007e2000c101904 */
[----:B------:R-:W-:Y:S02]  /*1fbc0*/  ISETP.LT.AND P3, PT, R242, c[0x0][0x178], !P2 ;  /* 0x00005e00f2007a0c */ /* 0x000fe40005761270 */
[----:B------:R-:W-:Y:S02]  /*1fbd0*/  ISETP.LT.AND P1, PT, R241, c[0x0][0x178], !P2 ;  /* 0x00005e00f1007a0c */ /* 0x000fe40005721270 */
[C---:B------:R-:W-:Y:S01]  /*1fbe0*/  IADD3 R41, R3.reuse, c[0x0][0x198], RZ ;  /* 0x0000660003297a10 */ /* 0x040fe20007ffe0ff */
[----:B-1----:R-:W-:-:S04]  /*1fbf0*/  IMAD.WIDE R20, R3, 0x4, R8 ;  /* 0x0000000403147825 */ /* 0x002fc800078e0208 */
[----:B--2---:R-:W-:Y:S01]  /*1fc00*/  IMAD.WIDE R22, R3, 0x4, R10 ;  /* 0x0000000403167825 */ /* 0x004fe200078e020a */
[----:B------:R1:W-:Y:S03]  /*1fc10*/  @P5 STG.E [R20.64], R33 ;  /* 0x0000002114005986 */ /* 0x0003e6000c101904 */
[C---:B------:R-:W-:Y:S01]  /*1fc20*/  IMAD.WIDE R24, R41.reuse, 0x4, R4 ;  /* 0x0000000429187825 */ /* 0x040fe200078e0204 */
[----:B---3--:R-:W2:Y:S03]  /*1fc30*/  LDL.LU R26, [R1+0x994] ;  /* 0x00099400011a7983 */ /* 0x008ea60000300800 */
[C---:B------:R-:W-:Y:S01]  /*1fc40*/  IMAD.WIDE R12, R41.reuse, 0x4, R6 ;  /* 0x00000004290c7825 */ /* 0x040fe200078e0206 */
[----:B------:R3:W-:Y:S03]  /*1fc50*/  @P4 STG.E [R22.64], R117 ;  /* 0x0000007516004986 */ /* 0x0007e6000c101904 */
[----:B------:R-:W-:Y:S01]  /*1fc60*/  IMAD.WIDE R14, R41, 0x4, R8 ;  /* 0x00000004290e7825 */ /* 0x000fe200078e0208 */
[----:B------:R-:W-:Y:S01]  /*1fc70*/  @P6 STG.E [R24.64], R56 ;  /* 0x0000003818006986 */ /* 0x000fe2000c101904 */
[----:B------:R-:W-:-:S02]  /*1fc80*/  ISETP.LT.AND P4, PT, R240, c[0x0][0x178], !P2 ;  /* 0x00005e00f0007a0c */ /* 0x000fc40005781270 */
[----:B------:R-:W-:Y:S01]  /*1fc90*/  ISETP.LT.AND P5, PT, R243, c[0x0][0x178], !P0 ;  /* 0x00005e00f3007a0c */ /* 0x000fe200047a1270 */
[----:B------:R-:W-:Y:S01]  /*1fca0*/  @P3 STG.E [R12.64], R164 ;  /* 0x000000a40c003986 */ /* 0x000fe2000c101904 */
[----:B------:R-:W-:-:S03]  /*1fcb0*/  ISETP.LT.AND P6, PT, R242, c[0x0][0x178], !P0 ;  /* 0x00005e00f2007a0c */ /* 0x000fc600047c1270 */
[----:B------:R3:W-:Y:S01]  /*1fcc0*/  @P1 STG.E [R14.64], R28 ;  /* 0x0000001c0e001986 */ /* 0x0007e2000c101904 */
[----:B------:R-:W-:Y:S02]  /*1fcd0*/  ISETP.LT.AND P1, PT, R241, c[0x0][0x178], !P0 ;  /* 0x00005e00f1007a0c */ /* 0x000fe40004721270 */
[C---:B------:R-:W-:Y:S01]  /*1fce0*/  IADD3 R3, R41.reuse, c[0x0][0x198], RZ ;  /* 0x0000660029037a10 */ /* 0x040fe20007ffe0ff */
[----:B-1----:R-:W-:-:S04]  /*1fcf0*/  IMAD.WIDE R20, R41, 0x4, R10 ;  /* 0x0000000429147825 */ /* 0x002fc800078e020a */
[C---:B---3--:R-:W-:Y:S01]  /*1fd00*/  IMAD.WIDE R22, R3.reuse, 0x4, R4 ;  /* 0x0000000403167825 */ /* 0x048fe200078e0204 */
[----:B------:R-:W3:Y:S03]  /*1fd10*/  LDL.LU R28, [R1+0x990] ;  /* 0x00099000011c7983 */ /* 0x000ee60000300800 */
[----:B------:R-:W-:-:S04]  /*1fd20*/  IMAD.WIDE R24, R3, 0x4, R6 ;  /* 0x0000000403187825 */ /* 0x000fc800078e0206 */
[----:B------:R-:W-:Y:S01]  /*1fd30*/  IMAD.WIDE R12, R3, 0x4, R8 ;  /* 0x00000004030c7825 */ /* 0x000fe200078e0208 */
[----:B------:R1:W-:Y:S04]  /*1fd40*/  @P4 STG.E [R20.64], R60 ;  /* 0x0000003c14004986 */ /* 0x0003e8000c101904 */
[----:B------:R1:W-:Y:S04]  /*1fd50*/  @P5 STG.E [R22.64], R57 ;  /* 0x0000003916005986 */ /* 0x0003e8000c101904 */
[----:B------:R1:W-:Y:S04]  /*1fd60*/  @P6 STG.E [R24.64], R165 ;  /* 0x000000a518006986 */ /* 0x0003e8000c101904 */
[----:B------:R1:W-:Y:S01]  /*1fd70*/  @P1 STG.E [R12.64], R29 ;  /* 0x0000001d0c001986 */ /* 0x0003e2000c101904 */
[----:B----4-:R-:W-:-:S03]  /*1fd80*/  ISETP.GE.AND P1, PT, R0, c[0x0][0x17c], PT ;  /* 0x00005f0000007a0c */ /* 0x010fc60003f26270 */
[----:B------:R-:W4:Y:S01]  /*1fd90*/  LDL.LU R0, [R1+0x98c] ;  /* 0x00098c0001007983 */ /* 0x000f220000300800 */
[----:B------:R-:W-:Y:S02]  /*1fda0*/  ISETP.GE.AND P2, PT, R42, c[0x0][0x17c], PT ;  /* 0x00005f002a007a0c */ /* 0x000fe40003f46270 */
[----:B------:R-:W-:Y:S02]  /*1fdb0*/  ISETP.LT.AND P3, PT, R240, c[0x0][0x178], !P0 ;  /* 0x00005e00f0007a0c */ /* 0x000fe40004761270 */
[----:B------:R-:W-:Y:S01]  /*1fdc0*/  ISETP.LT.AND P4, PT, R243, c[0x0][0x178], !P2 ;  /* 0x00005e00f3007a0c */ /* 0x000fe20005781270 */
[C---:B------:R-:W-:Y:S01]  /*1fdd0*/  IMAD.WIDE R14, R3.reuse, 0x4, R10 ;  /* 0x00000004030e7825 */ /* 0x040fe200078e020a */
[----:B------:R-:W-:Y:S02]  /*1fde0*/  IADD3 R3, R3, c[0x0][0x198], RZ ;  /* 0x0000660003037a10 */ /* 0x000fe40007ffe0ff */
[----:B------:R-:W-:Y:S02]  /*1fdf0*/  ISETP.LT.AND P5, PT, R242, c[0x0][0x178], !P2 ;  /* 0x00005e00f2007a0c */ /* 0x000fe400057a1270 */
[----:B------:R-:W-:Y:S01]  /*1fe00*/  ISETP.GE.AND P0, PT, R40, c[0x0][0x17c], PT ;  /* 0x00005f0028007a0c */ /* 0x000fe20003f06270 */
[----:B-1----:R-:W-:Y:S01]  /*1fe10*/  IMAD.WIDE R20, R3, 0x4, R4 ;  /* 0x0000000403147825 */ /* 0x002fe200078e0204 */
[----:B------:R-:W-:-:S02]  /*1fe20*/  ISETP.LT.AND P6, PT, R241, c[0x0][0x178], !P2 ;  /* 0x00005e00f1007a0c */ /* 0x000fc400057c1270 */
[----:B------:R-:W-:Y:S01]  /*1fe30*/  ISETP.LT.AND P2, PT, R240, c[0x0][0x178], !P2 ;  /* 0x00005e00f0007a0c */ /* 0x000fe20005741270 */
[----:B------:R1:W-:Y:S01]  /*1fe40*/  @P3 STG.E [R14.64], R61 ;  /* 0x0000003d0e003986 */ /* 0x0003e2000c101904 */
[----:B------:R-:W-:Y:S01]  /*1fe50*/  ISETP.LT.AND P3, PT, R243, c[0x0][0x178], !P0 ;  /* 0x00005e00f3007a0c */ /* 0x000fe20004761270 */
[C---:B------:R-:W-:Y:S02]  /*1fe60*/  IMAD.WIDE R22, R3.reuse, 0x4, R6 ;  /* 0x0000000403167825 */ /* 0x040fe400078e0206 */
[----:B------:R1:W-:Y:S01]  /*1fe70*/  @P4 STG.E [R20.64], R162 ;  /* 0x000000a214004986 */ /* 0x0003e2000c101904 */
[----:B------:R-:W-:Y:S02]  /*1fe80*/  ISETP.LT.AND P4, PT, R242, c[0x0][0x178], !P0 ;  /* 0x00005e00f2007a0c */ /* 0x000fe40004781270 */
[C---:B------:R-:W-:Y:S01]  /*1fe90*/  IADD3 R33, R3.reuse, c[0x0][0x198], RZ ;  /* 0x0000660003217a10 */ /* 0x040fe20007ffe0ff */
[C---:B------:R-:W-:Y:S01]  /*1fea0*/  IMAD.WIDE R24, R3.reuse, 0x4, R8 ;  /* 0x0000000403187825 */ /* 0x040fe200078e0208 */
[----:B------:R2:W-:Y:S03]  /*1feb0*/  @P5 STG.E [R22.64], R182 ;  /* 0x000000b616005986 */ /* 0x0005e6000c101904 */
[----:B------:R-:W-:Y:S01]  /*1fec0*/  IMAD.WIDE R12, R3, 0x4, R10 ;  /* 0x00000004030c7825 */ /* 0x000fe200078e020a */
[----:B------:R3:W-:Y:S03]  /*1fed0*/  @P6 STG.E [R24.64], R190 ;  /* 0x000000be18006986 */ /* 0x0007e6000c101904 */
[----:B-1----:R-:W-:Y:S01]  /*1fee0*/  IMAD.WIDE R14, R33, 0x4, R4 ;  /* 0x00000004210e7825 */ /* 0x002fe200078e0204 */
[----:B--2---:R-:W-:-:S03]  /*1fef0*/  ISETP.GE.AND P5, PT, R26, c[0x0][0x17c], PT ;  /* 0x00005f001a007a0c */ /* 0x004fc60003fa6270 */
[----:B------:R-:W-:Y:S01]  /*1ff00*/  IMAD.WIDE R26, R33, 0x4, R6 ;  /* 0x00000004211a7825 */ /* 0x000fe200078e0206 */
[----:B------:R-:W-:Y:S01]  /*1ff10*/  ISETP.LT.AND P6, PT, R241, c[0x0][0x178], !P0 ;  /* 0x00005e00f1007a0c */ /* 0x000fe200047c1270 */
[----:B------:R1:W-:Y:S01]  /*1ff20*/  @P2 STG.E [R12.64], R170 ;  /* 0x000000aa0c002986 */ /* 0x0003e2000c101904 */
[----:B------:R-:W-:-:S03]  /*1ff30*/  ISETP.LT.AND P0, PT, R240, c[0x0][0x178], !P0 ;  /* 0x00005e00f0007a0c */ /* 0x000fc60004701270 */
[----:B------:R2:W-:Y:S01]  /*1ff40*/  @P3 STG.E [R14.64], R163 ;  /* 0x000000a30e003986 */ /* 0x0005e2000c101904 */
[----:B------:R-:W-:-:S03]  /*1ff50*/  ISETP.LT.AND P3, PT, R243, c[0x0][0x178], !P1 ;  /* 0x00005e00f3007a0c */ /* 0x000fc60004f61270 */
[----:B------:R1:W-:Y:S01]  /*1ff60*/  @P4 STG.E [R26.64], R183 ;  /* 0x000000b71a004986 */ /* 0x0003e2000c101904 */
[----:B------:R-:W-:Y:S02]  /*1ff70*/  ISETP.LT.AND P4, PT, R242, c[0x0][0x178], !P1 ;  /* 0x00005e00f2007a0c */ /* 0x000fe40004f81270 */
[C---:B------:R-:W-:Y:S01]  /*1ff80*/  IADD3 R3, R33.reuse, c[0x0][0x198], RZ ;  /* 0x0000660021037a10 */ /* 0x040fe20007ffe0ff */
[----:B------:R-:W-:-:S04]  /*1ff90*/  IMAD.WIDE R20, R33, 0x4, R8 ;  /* 0x0000000421147825 */ /* 0x000fc800078e0208 */
[----:B------:R-:W-:Y:S01]  /*1ffa0*/  IMAD.WIDE R22, R33, 0x4, R10 ;  /* 0x0000000421167825 */ /* 0x000fe200078e020a */
[----:B------:R2:W-:Y:S03]  /*1ffb0*/  @P6 STG.E [R20.64], R191 ;  /* 0x000000bf14006986 */ /* 0x0005e6000c101904 */
[C---:B---3--:R-:W-:Y:S01]  /*1ffc0*/  IMAD.WIDE R24, R3.reuse, 0x4, R4 ;  /* 0x0000000403187825 */ /* 0x048fe200078e0204 */
[----:B------:R-:W-:Y:S02]  /*1ffd0*/  ISETP.GE.AND P2, PT, R28, c[0x0][0x17c], PT ;  /* 0x00005f001c007a0c */ /* 0x000fe40003f46270 */
[----:B------:R-:W3:Y:S01]  /*1ffe0*/  LDL.LU R28, [R1+0x980] ;  /* 0x00098000011c7983 */ /* 0x000ee20000300800 */
[----:B-1----:R-:W-:-:S03]  /*1fff0*/  IMAD.WIDE R12, R3, 0x4, R6 ;  /* 0x00000004030c7825 */ /* 0x002fc600078e0206 */
[----:B------:R1:W-:Y:S04]  /*20000*/  @P0 STG.E [R22.64], R171 ;  /* 0x000000ab16000986 */ /* 0x0003e8000c101904 */
[----:B------:R1:W-:Y:S04]  /*20010*/  @P3 STG.E [R24.64], R98 ;  /* 0x0000006218003986 */ /* 0x0003e8000c101904 */
[----:B------:R1:W-:Y:S01]  /*20020*/  @P4 STG.E [R12.64], R178 ;  /* 0x000000b20c004986 */ /* 0x0003e2000c101904 */
[----:B----4-:R-:W-:-:S03]  /*20030*/  ISETP.GE.AND P4, PT, R0, c[0x0][0x17c], PT ;  /* 0x00005f0000007a0c */ /* 0x010fc60003f86270 */
[----:B------:R-:W4:Y:S01]  /*20040*/  LDL.LU R0, [R1+0x97c] ;  /* 0x00097c0001007983 */ /* 0x000f220000300800 */
[----:B------:R-:W-:Y:S01]  /*20050*/  ISETP.LT.AND P6, PT, R241, c[0x0][0x178], !P1 ;  /* 0x00005e00f1007a0c */ /* 0x000fe20004fc1270 */
[----:B--2---:R-:W-:Y:S01]  /*20060*/  IMAD.WIDE R14, R3, 0x4, R8 ;  /* 0x00000004030e7825 */ /* 0x004fe200078e0208 */
[----:B------:R-:W-:Y:S01]  /*20070*/  ISETP.LT.AND P1, PT, R240, c[0x0][0x178], !P1 ;  /* 0x00005e00f0007a0c */ /* 0x000fe20004f21270 */
[----:B------:R-:W2:Y:S01]  /*20080*/  LDL.LU R29, [R1+0x978] ;  /* 0x00097800011d7983 */ /* 0x000ea20000300800 */
[----:B------:R-:W-:Y:S02]  /*20090*/  ISETP.LT.AND P0, PT, R243, c[0x0][0x178], !P5 ;  /* 0x00005e00f3007a0c */ /* 0x000fe40006f01270 */
[----:B------:R-:W-:Y:S02]  /*200a0*/  ISETP.LT.AND P3, PT, R242, c[0x0][0x178], !P5 ;  /* 0x00005e00f2007a0c */ /* 0x000fe40006f61270 */
[C---:B------:R-:W-:Y:S01]  /*200b0*/  IADD3 R27, R3.reuse, c[0x0][0x198], RZ ;  /* 0x00006600031b7a10 */ /* 0x040fe20007ffe0ff */
[----:B------:R-:W-:-:S04]  /*200c0*/  IMAD.WIDE R20, R3, 0x4, R10 ;  /* 0x0000000403147825 */ /* 0x000fc800078e020a */
[----:B------:R1:W-:Y:S01]  /*200d0*/  @P6 STG.E [R14.64], R186 ;  /* 0x000000ba0e006986 */ /* 0x0003e2000c101904 */
[----:B------:R-:W-:Y:S01]  /*200e0*/  ISETP.LT.AND P6, PT, R241, c[0x0][0x178], !P5 ;  /* 0x00005e00f1007a0c */ /* 0x000fe20006fc1270 */
[C---:B-1----:R-:W-:Y:S01]  /*200f0*/  IMAD.WIDE R22, R27.reuse, 0x4, R4 ;  /* 0x000000041b167825 */ /* 0x042fe200078e0204 */
[----:B------:R-:W-:Y:S01]  /*20100*/  ISETP.LT.AND P5, PT, R240, c[0x0][0x178], !P5 ;  /* 0x00005e00f0007a0c */ /* 0x000fe20006fa1270 */
[----:B------:R1:W-:Y:S02]  /*20110*/  @P1 STG.E [R20.64], R122 ;  /* 0x0000007a14001986 */ /* 0x0003e4000c101904 */
[----:B------:R-:W-:Y:S01]  /*20120*/  IMAD.WIDE R24, R27, 0x4, R6 ;  /* 0x000000041b187825 */ /* 0x000fe200078e0206 */
[----:B------:R-:W-:Y:S01]  /*20130*/  ISETP.LT.AND P1, PT, R243, c[0x0][0x178], !P2 ;  /* 0x00005e00f3007a0c */ /* 0x000fe20005721270 */
[----:B------:R1:W-:Y:S02]  /*20140*/  @P0 STG.E [R22.64], R99 ;  /* 0x0000006316000986 */ /* 0x0003e4000c101904 */
[C---:B------:R-:W-:Y:S01]  /*20150*/  IMAD.WIDE R12, R27.reuse, 0x4, R8 ;  /* 0x000000041b0c7825 */ /* 0x040fe200078e0208 */
[----:B------:R-:W-:Y:S01]  /*20160*/  ISETP.LT.AND P0, PT, R242, c[0x0][0x178], !P2 ;  /* 0x00005e00f2007a0c */ /* 0x000fe20005701270 */
[----:B------:R1:W-:Y:S01]  /*20170*/  @P3 STG.E [R24.64], R179 ;  /* 0x000000b318003986 */ /* 0x0003e2000c101904 */
[----:B------:R-:W-:-:S03]  /*20180*/  IADD3 R3, R27, c[0x0][0x198], RZ ;  /* 0x000066001b037a10 */ /* 0x000fc60007ffe0ff */
[----:B------:R2:W-:Y:S01]  /*20190*/  @P6 STG.E [R12.64], R187 ;  /* 0x000000bb0c006986 */ /* 0x0005e2000c101904 */
[----:B------:R-:W-:-:S04]  /*201a0*/  IMAD.WIDE R14, R27, 0x4, R10 ;  /* 0x000000041b0e7825 */ /* 0x000fc800078e020a */
[C---:B------:R-:W-:Y:S01]  /*201b0*/  IMAD.WIDE R26, R3.reuse, 0x4, R4 ;  /* 0x00000004031a7825 */ /* 0x040fe200078e0204 */
[----:B------:R2:W-:Y:S03]  /*201c0*/  @P5 STG.E [R14.64], R123 ;  /* 0x0000007b0e005986 */ /* 0x0005e6000c101904 */
[----:B-1----:R-:W-:Y:S01]  /*201d0*/  IMAD.WIDE R20, R3, 0x4, R6 ;  /* 0x0000000403147825 */ /* 0x002fe200078e0206 */
[----:B------:R-:W-:Y:S04]  /*201e0*/  @P1 STG.E [R26.64], R94 ;  /* 0x0000005e1a001986 */ /* 0x000fe8000c101904 */
[----:B------:R-:W-:Y:S01]  /*201f0*/  @P0 STG.E [R20.64], R174 ;  /* 0x000000ae14000986 */ /* 0x000fe2000c101904 */
[----:B---3--:R-:W-:-:S03]  /*20200*/  ISETP.GE.AND P6, PT, R28, c[0x0][0x17c], PT ;  /* 0x00005f001c007a0c */ /* 0x008fc60003fc6270 */
[----:B------:R-:W3:Y:S01]  /*20210*/  LDL.LU R28, [R1+0x974] ;  /* 0x00097400011c7983 */ /* 0x000ee20000300800 */
[----:B----4-:R-:W-:-:S03]  /*20220*/  ISETP.GE.AND P0, PT, R0, c[0x0][0x17c], PT ;  /* 0x00005f0000007a0c */ /* 0x010fc60003f06270 */
[----:B------:R-:W4:Y:S01]  /*20230*/  LDL.LU R0, [R1+0x96c] ;  /* 0x00096c0001007983 */ /* 0x000f220000300800 */
[----:B------:R-:W-:Y:S02]  /*20240*/  ISETP.LT.AND P3, PT, R241, c[0x0][0x178], !P2 ;  /* 0x00005e00f1007a0c */ /* 0x000fe40005761270 */
[----:B------:R-:W-:Y:S02]  /*20250*/  ISETP.LT.AND P2, PT, R240, c[0x0][0x178], !P2 ;  /* 0x00005e00f0007a0c */ /* 0x000fe40005741270 */
[----:B------:R-:W-:Y:S01]  /*20260*/  ISETP.LT.AND P5, PT, R243, c[0x0][0x178], !P4 ;  /* 0x00005e00f3007a0c */ /* 0x000fe200067a1270 */
[----:B------:R-:W-:-:S04]  /*20270*/  IMAD.WIDE R22, R3, 0x4, R8 ;  /* 0x0000000403167825 */ /* 0x000fc800078e0208 */
[C---:B------:R-:W-:Y:S01]  /*20280*/  IMAD.WIDE R24, R3.reuse, 0x4, R10 ;  /* 0x0000000403187825 */ /* 0x040fe200078e020a */
[----:B------:R-:W-:Y:S02]  /*20290*/  IADD3 R3, R3, c[0x0][0x198], RZ ;  /* 0x0000660003037a10 */ /* 0x000fe40007ffe0ff */
[----:B------:R-:W-:Y:S01]  /*202a0*/  ISETP.LT.AND P1, PT, R242, c[0x0][0x178], !P4 ;  /* 0x00005e00f2007a0c */ /* 0x000fe20006721270 */
[----:B------:R1:W-:Y:S02]  /*202b0*/  @P3 STG.E [R22.64], R34 ;  /* 0x0000002216003986 */ /* 0x0003e4000c101904 */
[----:B--2---:R-:W-:Y:S02]  /*202c0*/  IMAD.WIDE R12, R3, 0x4, R4 ;  /* 0x00000004030c7825 */ /* 0x004fe400078e0204 */
[----:B------:R2:W-:Y:S01]  /*202d0*/  @P2 STG.E [R24.64], R118 ;  /* 0x0000007618002986 */ /* 0x0005e2000c101904 */
[----:B------:R-:W-:Y:S02]  /*202e0*/  ISETP.LT.AND P2, PT, R241, c[0x0][0x178], !P4 ;  /* 0x00005e00f1007a0c */ /* 0x000fe40006741270 */
[----:B------:R-:W-:Y:S01]  /*202f0*/  ISETP.LT.AND P4, PT, R240, c[0x0][0x178], !P4 ;  /* 0x00005e00f0007a0c */ /* 0x000fe20006781270 */
[----:B------:R-:W-:Y:S01]  /*20300*/  @P5 STG.E [R12.64], R95 ;  /* 0x0000005f0c005986 */ /* 0x000fe2000c101904 */
[----:B------:R-:W-:-:S02]  /*20310*/  ISETP.LT.AND P3, PT, R243, c[0x0][0x178], !P6 ;  /* 0x00005e00f3007a0c */ /* 0x000fc40007761270 */
[----:B------:R-:W-:Y:S02]  /*20320*/  ISETP.LT.AND P5, PT, R242, c[0x0][0x178], !P6 ;  /* 0x00005e00f2007a0c */ /* 0x000fe400077a1270 */
[C---:B------:R-:W-:Y:S01]  /*20330*/  IADD3 R33, R3.reuse, c[0x0][0x198], RZ ;  /* 0x0000660003217a10 */ /* 0x040fe20007ffe0ff */
[C---:B------:R-:W-:Y:S01]  /*20340*/  IMAD.WIDE R14, R3.reuse, 0x4, R6 ;  /* 0x00000004030e7825 */ /* 0x040fe200078e0206 */
[----:B-1----:R-:W4:Y:S03]  /*20350*/  LDL.LU R34, [R1+0x964] ;  /* 0x0009640001227983 */ /* 0x002f260000300800 */
[C---:B------:R-:W-:Y:S01]  /*20360*/  IMAD.WIDE R20, R3.reuse, 0x4, R8 ;  /* 0x0000000403147825 */ /* 0x040fe200078e0208 */
[----:B------:R-:W-:Y:S03]  /*20370*/  @P1 STG.E [R14.64], R175 ;  /* 0x000000af0e001986 */ /* 0x000fe6000c101904 */
[----:B------:R-:W-:Y:S01]  /*20380*/  IMAD.WIDE R22, R3, 0x4, R10 ;  /* 0x0000000403167825 */ /* 0x000fe200078e020a */
[----:B------:R1:W-:Y:S03]  /*20390*/  @P2 STG.E [R20.64], R35 ;  /* 0x0000002314002986 */ /* 0x0003e6000c101904 */
[C---:B--2---:R-:W-:Y:S01]  /*203a0*/  IMAD.WIDE R24, R33.reuse, 0x4, R4 ;  /* 0x0000000421187825 */ /* 0x044fe200078e0204 */
[----:B------:R2:W-:Y:S03]  /*203b0*/  @P4 STG.E [R22.64], R119 ;  /* 0x0000007716004986 */ /* 0x0005e6000c101904 */
[----:B------:R-:W-:Y:S01]  /*203c0*/  IMAD.WIDE R26, R33, 0x4, R6 ;  /* 0x00000004211a7825 */ /* 0x000fe200078e0206 */
[----:B------:R-:W-:Y:S01]  /*203d0*/  ISETP.LT.AND P2, PT, R241, c[0x0][0x178], !P6 ;  /* 0x00005e00f1007a0c */ /* 0x000fe20007741270 */
[----:B------:R-:W-:Y:S01]  /*203e0*/  @P3 STG.E [R24.64], R58 ;  /* 0x0000003a18003986 */ /* 0x000fe2000c101904 */
[----:B------:R-:W-:-:S02]  /*203f0*/  ISETP.LT.AND P6, PT, R240, c[0x0][0x178], !P6 ;  /* 0x00005e00f0007a0c */ /* 0x000fc400077c1270 */
[----:B------:R-:W-:Y:S01]  /*20400*/  ISETP.LT.AND P3, PT, R243, c[0x0][0x178], !P0 ;  /* 0x00005e00f3007a0c */ /* 0x000fe20004761270 */
[----:B------:R-:W-:Y:S01]  /*20410*/  @P5 STG.E [R26.64], R166 ;  /* 0x000000a61a005986 */ /* 0x000fe2000c101904 */
[----:B------:R-:W-:Y:S02]  /*20420*/  ISETP.LT.AND P5, PT, R242, c[0x0][0x178], !P0 ;  /* 0x00005e00f2007a0c */ /* 0x000fe400047a1270 */
[----:B------:R-:W-:Y:S01]  /*20430*/  IADD3 R41, R33, c[0x0][0x198], RZ ;  /* 0x0000660021297a10 */ /* 0x000fe20007ffe0ff */
[----:B------:R2:W4:Y:S01]  /*20440*/  LDS.128 R12, [R2] ;  /* 0x00000000020c7984 */ /* 0x0005220000000c00 */
[----:B------:R-:W-:Y:S01]  /*20450*/  ISETP.GE.AND P1, PT, R29, c[0x0][0x17c], PT ;  /* 0x00005f001d007a0c */ /* 0x000fe20003f26270 */
[----:B-1----:R-:W-:Y:S01]  /*20460*/  IMAD.WIDE R20, R33, 0x4, R10 ;  /* 0x0000000421147825 */ /* 0x002fe200078e020a */
[----:B---3--:R-:W-:-:S03]  /*20470*/  ISETP.GE.AND P4, PT, R28, c[0x0][0x17c], PT ;  /* 0x00005f001c007a0c */ /* 0x008fc60003f86270 */
[----:B------:R-:W-:-:S04]  /*20480*/  IMAD.WIDE R28, R33, 0x4, R8 ;  /* 0x00000004211c7825 */ /* 0x000fc800078e0208 */
[C---:B--2---:R-:W-:Y:S01]  /*20490*/  IMAD.WIDE R22, R41.reuse, 0x4, R4 ;  /* 0x0000000429167825 */ /* 0x044fe200078e0204 */
[----:B------:R1:W-:Y:S03]  /*204a0*/  @P2 STG.E [R28.64], R30 ;  /* 0x0000001e1c002986 */ /* 0x0003e6000c101904 */
[----:B------:R-:W-:Y:S01]  /*204b0*/  IMAD.WIDE R2, R41, 0x4, R6 ;  /* 0x0000000429027825 */ /* 0x000fe200078e0206 */
[----:B------:R-:W-:Y:S04]  /*204c0*/  @P6 STG.E [R20.64], R62 ;  /* 0x0000003e14006986 */ /* 0x000fe8000c101904 */
[----:B------:R-:W-:Y:S04]  /*204d0*/  @P3 STG.E [R22.64], R59 ;  /* 0x0000003b16003986 */ /* 0x000fe8000c101904 */
[----:B------:R2:W-:Y:S01]  /*204e0*/  @P5 STG.E [R2.64], R167 ;  /* 0x000000a702005986 */ /* 0x0005e2000c101904 */
[----:B------:R-:W-:Y:S01]  /*204f0*/  ISETP.LT.AND P2, PT, R241, c[0x0][0x178], !P0 ;  /* 0x00005e00f1007a0c */ /* 0x000fe20004741270 */
[----:B------:R-:W-:-:S04]  /*20500*/  IMAD.WIDE R24, R41, 0x4, R8 ;  /* 0x0000000429187825 */ /* 0x000fc800078e0208 */
[----:B------:R-:W-:Y:S01]  /*20510*/  IMAD.WIDE R26, R41, 0x4, R10 ;  /* 0x00000004291a7825 */ /* 0x000fe200078e020a */
[----:B------:R-:W-:Y:S01]  /*20520*/  ISETP.LT.AND P6, PT, R243, c[0x0][0x178], !P1 ;  /* 0x00005e00f3007a0c */ /* 0x000fe20004fc1270 */
[----:B------:R-:W3:Y:S01]  /*20530*/  LDS.128 R20, [R249] ;  /* 0x00000000f9147984 */ /* 0x000ee20000000c00 */
[----:B----4-:R-:W-:-:S03]  /*20540*/  ISETP.GE.AND P5, PT, R0, c[0x0][0x17c], PT ;  /* 0x00005f0000007a0c */ /* 0x010fc60003fa6270 */
[----:B------:R-:W4:Y:S04]  /*20550*/  LDL.LU R0, [R1+0x960] ;  /* 0x0009600001007983 */ /* 0x000f280000300800 */
[----:B------:R-:W3:Y:S04]  /*20560*/  LDL.LU R42, [R1+0x95c] ;  /* 0x00095c00012a7983 */ /* 0x000ee80000300800 */
[----:B------:R-:W3:Y:S01]  /*20570*/  LDL.LU R40, [R1+0x950] ;  /* 0x0009500001287983 */ /* 0x000ee20000300800 */
[----:B------:R-:W-:Y:S02]  /*20580*/  ISETP.LT.AND P0, PT, R240, c[0x0][0x178], !P0 ;  /* 0x00005e00f0007a0c */ /* 0x000fe40004701270 */
[----:B------:R-:W-:Y:S01]  /*20590*/  ISETP.LT.AND P3, PT, R242, c[0x0][0x178], !P1 ;  /* 0x00005e00f2007a0c */ /* 0x000fe20004f61270 */
[----:B------:R1:W-:Y:S01]  /*205a0*/  @P2 STG.E [R24.64], R31 ;  /* 0x0000001f18002986 */ /* 0x0003e2000c101904 */
[----:B------:R-:W-:-:S09]  /*205b0*/  IADD3 R35, R41, c[0x0][0x198], RZ ;  /* 0x0000660029237a10 */ /* 0x000fd20007ffe0ff */
[----:B------:R2:W-:Y:S01]  /*205c0*/  @P0 STG.E [R26.64], R63 ;  /* 0x0000003f1a000986 */ /* 0x0005e2000c101904 */
[----:B------:R-:W-:Y:S02]  /*205d0*/  ISETP.LT.AND P0, PT, R241, c[0x0][0x178], !P1 ;  /* 0x00005e00f1007a0c */ /* 0x000fe40004f01270 */
[----:B------:R-:W-:Y:S01]  /*205e0*/  ISETP.LT.AND P1, PT, R240, c[0x0][0x178], !P1 ;  /* 0x00005e00f0007a0c */ /* 0x000fe20004f21270 */
[----:B-1----:R-:W-:-:S04]  /*205f0*/  IMAD.WIDE R28, R35, 0x4, R4 ;  /* 0x00000004231c7825 */ /* 0x002fc800078e0204 */
[C---:B------:R-:W-:Y:S01]  /*20600*/  IMAD.WIDE R32, R35.reuse, 0x4, R6 ;  /* 0x0000000423207825 */ /* 0x040fe200078e0206 */
[----:B------:R1:W-:Y:S03]  /*20610*/  @P6 STG.E [R28.64], R88 ;  /* 0x000000581c006986 */ /* 0x0003e6000c101904 */
[C---:B--2---:R-:W-:Y:S01]  /*20620*/  IMAD.WIDE R2, R35.reuse, 0x4, R8 ;  /* 0x0000000423027825 */ /* 0x044fe200078e0208 */
[----:B------:R2:W-:Y:S03]  /*20630*/  @P3 STG.E [R32.64], R196 ;  /* 0x000000c420003986 */ /* 0x0005e6000c101904 */
[----:B------:R-:W-:Y:S01]  /*20640*/  IMAD.WIDE R24, R35, 0x4, R10 ;  /* 0x0000000423187825 */ /* 0x000fe200078e020a */
[----:B------:R1:W-:Y:S04]  /*20650*/  @P0 STG.E [R2.64], R16 ;  /* 0x0000001002000986 */ /* 0x0003e8000c101904 */
[----:B------:R-:W-:Y:S01]  /*20660*/  @P1 STG.E [R24.64], R12 ;  /* 0x0000000c18001986 */ /* 0x000fe2000c101904 */
[----:B------:R-:W-:-:S02]  /*20670*/  ISETP.LT.AND P2, PT, R243, c[0x0][0x178], !P4 ;  /* 0x00005e00f3007a0c */ /* 0x000fc40006741270 */
[----:B------:R-:W-:Y:S02]  /*20680*/  ISETP.LT.AND P3, PT, R242, c[0x0][0x178], !P4 ;  /* 0x00005e00f2007a0c */ /* 0x000fe40006761270 */
[----:B------:R-:W-:Y:S02]  /*20690*/  ISETP.LT.AND P6, PT, R241, c[0x0][0x178], !P4 ;  /* 0x00005e00f1007a0c */ /* 0x000fe400067c1270 */
[----:B------:R-:W-:Y:S02]  /*206a0*/  IADD3 R41, R35, c[0x0][0x198], RZ ;  /* 0x0000660023297a10 */ /* 0x000fe40007ffe0ff */
[----:B------:R-:W-:-:S03]  /*206b0*/  ISETP.LT.AND P4, PT, R240, c[0x0][0x178], !P4 ;  /* 0x00005e00f0007a0c */ /* 0x000fc60006781270 */
[----:B------:R-:W-:-:S04]  /*206c0*/  IMAD.WIDE R26, R41, 0x4, R4 ;  /* 0x00000004291a7825 */ /* 0x000fc800078e0204 */
[C---:B-1----:R-:W-:Y:S01]  /*206d0*/  IMAD.WIDE R28, R41.reuse, 0x4, R6 ;  /* 0x00000004291c7825 */ /* 0x042fe200078e0206 */
[----:B------:R-:W-:Y:S03]  /*206e0*/  @P2 STG.E [R26.64], R89 ;  /* 0x000000591a002986 */ /* 0x000fe6000c101904 */
[----:B------:R-:W-:Y:S01]  /*206f0*/  IMAD.WIDE R30, R41, 0x4, R8 ;  /* 0x00000004291e7825 */ /* 0x000fe200078e0208 */
[----:B------:R-:W-:-:S03]  /*20700*/  ISETP.LT.AND P2, PT, R243, c[0x0][0x178], !P5 ;  /* 0x00005e00f3007a0c */ /* 0x000fc60006f41270 */
[C---:B--2---:R-:W-:Y:S01]  /*20710*/  IMAD.WIDE R32, R41.reuse, 0x4, R10 ;  /* 0x0000000429207825 */ /* 0x044fe200078e020a */
[----:B----4-:R-:W-:Y:S01]  /*20720*/  ISETP.GE.AND P1, PT, R0, c[0x0][0x17c], PT ;  /* 0x00005f0000007a0c */ /* 0x010fe20003f26270 */
[----:B------:R-:W1:Y:S04]  /*20730*/  LDS.128 R24, [R248] ;  /* 0x00000000f8187984 */ /* 0x000e680000000c00 */
[----:B------:R-:W2:Y:S01]  /*20740*/  LDL.LU R0, [R1+0x94c] ;  /* 0x00094c0001007983 */ /* 0x000ea20000300800 */
[----:B------:R-:W-:-:S03]  /*20750*/  IADD3 R41, R41, c[0x0][0x198], RZ ;  /* 0x0000660029297a10 */ /* 0x000fc60007ffe0ff */
[----:B------:R-:W-:Y:S01]  /*20760*/  @P3 STG.E [R28.64], R197 ;  /* 0x000000c51c003986 */ /* 0x000fe2000c101904 */
[----:B------:R-:W-:-:S03]  /*20770*/  ISETP.LT.AND P3, PT, R242, c[0x0][0x178], !P5 ;  /* 0x00005e00f2007a0c */ /* 0x000fc60006f61270 */
[----:B------:R-:W-:Y:S04]  /*20780*/  @P6 STG.E [R30.64], R17 ;  /* 0x000000111e006986 */ /* 0x000fe8000c101904 */
[----:B------:R4:W-:Y:S01]  /*20790*/  @P4 STG.E [R32.64], R13 ;  /* 0x0000000d20004986 */ /* 0x0009e2000c101904 */
[----:B------:R-:W-:Y:S02]  /*207a0*/  ISETP.LT.AND P4, PT, R241, c[0x0][0x178], !P5 ;  /* 0x00005e00f1007a0c */ /* 0x000fe40006f81270 */
[----:B------:R-:W-:Y:S01]  /*207b0*/  ISETP.LT.AND P5, PT, R240, c[0x0][0x178], !P5 ;  /* 0x00005e00f0007a0c */ /* 0x000fe20006fa1270 */
[----:B------:R-:W-:Y:S01]  /*207c0*/  IMAD.WIDE R2, R41, 0x4, R4 ;  /* 0x0000000429027825 */ /* 0x000fe200078e0204 */
[----:B------:R-:W-:-:S03]  /*207d0*/  ISETP.GE.AND P0, PT, R34, c[0x0][0x17c], PT ;  /* 0x00005f0022007a0c */ /* 0x000fc60003f06270 */
[C---:B------:R-:W-:Y:S01]  /*207e0*/  IMAD.WIDE R34, R41.reuse, 0x4, R6 ;  /* 0x0000000429227825 */ /* 0x040fe200078e0206 */
[----:B------:R1:W-:Y:S03]  /*207f0*/  @P2 STG.E [R2.64], R64 ;  /* 0x0000004002002986 */ /* 0x0003e6000c101904 */
[----:B----4-:R-:W-:Y:S01]  /*20800*/  IMAD.WIDE R12, R41, 0x4, R8 ;  /* 0x00000004290c7825 */ /* 0x010fe200078e0208 */
[----:B------:R-:W-:Y:S01]  /*20810*/  ISETP.LT.AND P6, PT, R243, c[0x0][0x178], !P0 ;  /* 0x00005e00f3007a0c */ /* 0x000fe200047c1270 */
[----:B------:R-:W-:Y:S02]  /*20820*/  @P3 STG.E [R34.64], R192 ;  /* 0x000000c022003986 */ /* 0x000fe4000c101904 */
[----:B------:R-:W-:Y:S01]  /*20830*/  IMAD.WIDE R16, R41, 0x4, R10 ;  /* 0x0000000429107825 */ /* 0x000fe200078e020a */
[----:B------:R-:W-:Y:S01]  /*20840*/  ISETP.LT.AND P3, PT, R242, c[0x0][0x178], !P0 ;  /* 0x00005e00f2007a0c */ /* 0x000fe20004761270 */
[----:B------:R4:W-:Y:S01]  /*20850*/  @P4 STG.E [R12.64], R68 ;  /* 0x000000440c004986 */ /* 0x0009e2000c101904 */
[----:B------:R-:W-:-:S02]  /*20860*/  ISETP.LT.AND P2, PT, R241, c[0x0][0x178], !P0 ;  /* 0x00005e00f1007a0c */ /* 0x000fc40004741270 */
[----:B------:R-:W-:Y:S01]  /*20870*/  IADD3 R43, R41, c[0x0][0x198], RZ ;  /* 0x00006600292b7a10 */ /* 0x000fe20007ffe0ff */
[----:B---3--:R3:W-:Y:S01]  /*20880*/  @P5 STG.E [R16.64], R20 ;  /* 0x0000001410005986 */ /* 0x0087e2000c101904 */
[----:B------:R-:W-:Y:S02]  /*20890*/  ISETP.LT.AND P0, PT, R240, c[0x0][0x178], !P0 ;  /* 0x00005e00f0007a0c */ /* 0x000fe40004701270 */
[----:B------:R-:W-:Y:S01]  /*208a0*/  ISETP.LT.AND P5, PT, R243, c[0x0][0x178], !P1 ;  /* 0x00005e00f3007a0c */ /* 0x000fe20004fa1270 */
[C---:B------:R-:W-:Y:S01]  /*208b0*/  IMAD.WIDE R28, R43.reuse, 0x4, R4 ;  /* 0x000000042b1c7825 */ /* 0x040fe200078e0204 */
[----:B------:R-:W-:-:S03]  /*208c0*/  IADD3 R41, R43, c[0x0][0x198], RZ ;  /* 0x000066002b297a10 */ /* 0x000fc60007ffe0ff */
[C---:B-1----:R-:W-:Y:S01]  /*208d0*/  IMAD.WIDE R2, R43.reuse, 0x4, R6 ;  /* 0x000000042b027825 */ /* 0x042fe200078e0206 */
[----:B------:R-:W-:Y:S03]  /*208e0*/  @P6 STG.E [R28.64], R65 ;  /* 0x000000411c006986 */ /* 0x000fe6000c101904 */
[C---:B------:R-:W-:Y:S01]  /*208f0*/  IMAD.WIDE R32, R43.reuse, 0x4, R8 ;  /* 0x000000042b207825 */ /* 0x040fe200078e0208 */
[----:B------:R-:W-:Y:S03]  /*20900*/  @P3 STG.E [R2.64], R193 ;  /* 0x000000c102003986 */ /* 0x000fe6000c101904 */
[----:B----4-:R-:W-:Y:S01]  /*20910*/  IMAD.WIDE R12, R43, 0x4, R10 ;  /* 0x000000042b0c7825 */ /* 0x010fe200078e020a */
[----:B------:R-:W-:-:S03]  /*20920*/  ISETP.GE.AND P4, PT, R42, c[0x0][0x17c], PT ;  /* 0x00005f002a007a0c */ /* 0x000fc60003f86270 */
[----:B---3--:R-:W-:Y:S01]  /*20930*/  IMAD.WIDE R16, R41, 0x4, R4 ;  /* 0x0000000429107825 */ /* 0x008fe200078e0204 */
[----:B------:R-:W-:Y:S01]  /*20940*/  @P2 STG.E [R32.64], R69 ;  /* 0x0000004520002986 */ /* 0x000fe2000c101904 */
[----:B------:R-:W-:-:S03]  /*20950*/  ISETP.GE.AND P3, PT, R40, c[0x0][0x17c], PT ;  /* 0x00005f0028007a0c */ /* 0x000fc60003f66270 */
[----:B------:R-:W3:Y:S04]  /*20960*/  LDL.LU R42, [R1+0x948] ;  /* 0x00094800012a7983 */ /* 0x000ee80000300800 */
[----:B------:R-:W-:Y:S04]  /*20970*/  @P0 STG.E [R12.64], R21 ;  /* 0x000000150c000986 */ /* 0x000fe8000c101904 */
[----:B------:R1:W-:Y:S04]  /*20980*/  @P5 STG.E [R16.64], R36 ;  /* 0x0000002410005986 */ /* 0x0003e8000c101904 */
[----:B------:R-:W4:Y:S01]  /*20990*/  LDL.LU R40, [R1+0x944] ;  /* 0x0009440001287983 */ /* 0x000f220000300800 */
[----:B------:R-:W-:-:S03]  /*209a0*/  IMAD.WIDE R34, R41, 0x4, R6 ;  /* 0x0000000429227825 */ /* 0x000fc600078e0206 */
[----:B------:R-:W2:Y:S04]  /*209b0*/  LDS.128 R28, [R252] ;  /* 0x00000000fc1c7984 */ /* 0x000ea80000000c00 */
[----:B-1----:R-:W4:Y:S01]  /*209c0*/  LDL.LU R36, [R1+0x93c] ;  /* 0x00093c0001247983 */ /* 0x002f220000300800 */
[----:B------:R-:W-:Y:S02]  /*209d0*/  ISETP.LT.AND P6, PT, R242, c[0x0][0x178], !P1 ;  /* 0x00005e00f2007a0c */ /* 0x000fe40004fc1270 */
[----:B------:R-:W-:Y:S01]  /*209e0*/  ISETP.LT.AND P2, PT, R241, c[0x0][0x178], !P1 ;  /* 0x00005e00f1007a0c */ /* 0x000fe20004f41270 */
[----:B------:R-:W-:-:S10]  /*209f0*/  IMAD.WIDE R2, R41, 0x4, R8 ;  /* 0x0000000429027825 */ /* 0x000fd400078e0208 */
[----:B------:R-:W-:Y:S04]  /*20a00*/  @P6 STG.E [R34.64], R200 ;  /* 0x000000c822006986 */ /* 0x000fe8000c101904 */
[----:B------:R1:W-:Y:S01]  /*20a10*/  @P2 STG.E [R2.64], R208 ;  /* 0x000000d002002986 */ /* 0x0003e2000c101904 */
[----:B--2---:R-:W-:-:S03]  /*20a20*/  ISETP.GE.AND P2, PT, R0, c[0x0][0x17c], PT ;  /* 0x00005f0000007a0c */ /* 0x004fc60003f46270 */
[----:B------:R-:W2:Y:S01]  /*20a30*/  LDL.LU R0, [R1+0x938] ;  /* 0x0009380001007983 */ /* 0x000ea20000300800 */
[----:B------:R-:W-:Y:S02]  /*20a40*/  ISETP.LT.AND P1, PT, R240, c[0x0][0x178], !P1 ;  /* 0x00005e00f0007a0c */ /* 0x000fe40004f21270 */
[----:B------:R-:W-:Y:S01]  /*20a50*/  ISETP.LT.AND P0, PT, R243, c[0x0][0x178], !P4 ;  /* 0x00005e00f3007a0c */ /* 0x000fe20006701270 */
[C---:B------:R-:W-:Y:S01]  /*20a60*/  IMAD.WIDE R32, R41.reuse, 0x4, R10 ;  /* 0x0000000429207825 */ /* 0x040fe200078e020a */
[----:B------:R-:W-:Y:S02]  /*20a70*/  ISETP.LT.AND P5, PT, R242, c[0x0][0x178], !P4 ;  /* 0x00005e00f2007a0c */ /* 0x000fe400067a1270 */
[----:B------:R-:W-:Y:S02]  /*20a80*/  IADD3 R41, R41, c[0x0][0x198], RZ ;  /* 0x0000660029297a10 */ /* 0x000fe40007ffe0ff */
[----:B------:R-:W-:Y:S02]  /*20a90*/  ISETP.LT.AND P6, PT, R241, c[0x0][0x178], !P4 ;  /* 0x00005e00f1007a0c */ /* 0x000fe400067c1270 */
[----:B------:R-:W-:Y:S01]  /*20aa0*/  ISETP.LT.AND P4, PT, R240, c[0x0][0x178], !P4 ;  /* 0x00005e00f0007a0c */ /* 0x000fe20006781270 */
[----:B------:R-:W-:-:S04]  /*20ab0*/  IMAD.WIDE R12, R41, 0x4, R4 ;  /* 0x00000004290c7825 */ /* 0x000fc800078e0204 */
[----:B------:R-:W-:Y:S01]  /*20ac0*/  IMAD.WIDE R16, R41, 0x4, R6 ;  /* 0x0000000429107825 */ /* 0x000fe200078e0206 */
[----:B------:R1:W-:Y:S01]  /*20ad0*/  @P1 STG.E [R32.64], R24 ;  /* 0x0000001820001986 */ /* 0x0003e2000c101904 */
[----:B------:R-:W-:Y:S02]  /*20ae0*/  ISETP.LT.AND P1, PT, R243, c[0x0][0x178], !P3 ;  /* 0x00005e00f3007a0c */ /* 0x000fe40005f21270 */
[C---:B------:R-:W-:Y:S01]  /*20af0*/  IMAD.WIDE R20, R41.reuse, 0x4, R8 ;  /* 0x0000000429147825 */ /* 0x040fe200078e0208 */
[----:B------:R1:W-:Y:S01]  /*20b00*/  @P0 STG.E [R12.64], R37 ;  /* 0x000000250c000986 */ /* 0x0003e2000c101904 */
[----:B------:R-:W-:Y:S02]  /*20b10*/  ISETP.LT.AND P0, PT, R242, c[0x0][0x178], !P3 ;  /* 0x00005e00f2007a0c */ /* 0x000fe40005f01270 */
[----:B-1----:R-:W-:Y:S01]  /*20b20*/  IMAD.WIDE R2, R41, 0x4, R10 ;  /* 0x0000000429027825 */ /* 0x002fe200078e020a */
[----:B------:R1:W-:Y:S01]  /*20b30*/  @P5 STG.E [R16.64], R201 ;  /* 0x000000c910005986 */ /* 0x0003e2000c101904 */
[----:B------:R-:W-:-:S02]  /*20b40*/  ISETP.LT.AND P5, PT, R241, c[0x0][0x178], !P3 ;  /* 0x00005e00f1007a0c */ /* 0x000fc40005fa1270 */
[----:B------:R-:W-:Y:S01]  /*20b50*/  IADD3 R43, R41, c[0x0][0x198], RZ ;  /* 0x00006600292b7a10 */ /* 0x000fe20007ffe0ff */
[----:B------:R1:W-:Y:S01]  /*20b60*/  @P6 STG.E [R20.64], R209 ;  /* 0x000000d114006986 */ /* 0x0003e2000c101904 */
[----:B------:R-:W-:Y:S02]  /*20b70*/  ISETP.LT.AND P3, PT, R240, c[0x0][0x178], !P3 ;  /* 0x00005e00f0007a0c */ /* 0x000fe40005f61270 */
[----:B------:R-:W-:Y:S01]  /*20b80*/  ISETP.LT.AND P6, PT, R243, c[0x0][0x178], !P2 ;  /* 0x00005e00f3007a0c */ /* 0x000fe200057c1270 */
[----:B------:R1:W-:Y:S01]  /*20b90*/  @P4 STG.E [R2.64], R25 ;  /* 0x0000001902004986 */ /* 0x0003e2000c101904 */
[----:B------:R-:W-:Y:S01]  /*20ba0*/  ISETP.LT.AND P4, PT, R242, c[0x0][0x178], !P2 ;  /* 0x00005e00f2007a0c */ /* 0x000fe20005781270 */
[C---:B------:R-:W-:Y:S01]  /*20bb0*/  IMAD.WIDE R32, R43.reuse, 0x4, R4 ;  /* 0x000000042b207825 */ /* 0x040fe200078e0204 */
[----:B------:R-:W-:-:S03]  /*20bc0*/  IADD3 R37, R43, c[0x0][0x198], RZ ;  /* 0x000066002b257a10 */ /* 0x000fc60007ffe0ff */
[C---:B------:R-:W-:Y:S01]  /*20bd0*/  IMAD.WIDE R34, R43.reuse, 0x4, R6 ;  /* 0x000000042b227825 */ /* 0x040fe200078e0206 */
[----:B------:R-:W-:Y:S03]  /*20be0*/  @P1 STG.E [R32.64], R84 ;  /* 0x0000005420001986 */ /* 0x000fe6000c101904 */
[C---:B------:R-:W-:Y:S01]  /*20bf0*/  IMAD.WIDE R12, R43.reuse, 0x4, R8 ;  /* 0x000000042b0c7825 */ /* 0x040fe200078e0208 */
[----:B------:R3:W-:Y:S03]  /*20c00*/  @P0 STG.E [R34.64], R204 ;  /* 0x000000cc22000986 */ /* 0x0007e6000c101904 */
[----:B-1----:R-:W-:Y:S01]  /*20c10*/  IMAD.WIDE R16, R43, 0x4, R10 ;  /* 0x000000042b107825 */ /* 0x002fe200078e020a */
[----:B------:R1:W-:Y:S03]  /*20c20*/  @P5 STG.E [R12.64], R212 ;  /* 0x000000d40c005986 */ /* 0x0003e6000c101904 */
[C---:B------:R-:W-:Y:S01]  /*20c30*/  IMAD.WIDE R20, R37.reuse, 0x4, R4 ;  /* 0x0000000425147825 */ /* 0x040fe200078e0204 */
[----:B------:R1:W-:Y:S03]  /*20c40*/  @P3 STG.E [R16.64], R28 ;  /* 0x0000001c10003986 */ /* 0x0003e6000c101904 */
[----:B------:R-:W-:Y:S01]  /*20c50*/  IMAD.WIDE R2, R37, 0x4, R6 ;  /* 0x0000000425027825 */ /* 0x000fe200078e0206 */
[----:B------:R1:W-:Y:S04]  /*20c60*/  @P6 STG.E [R20.64], R85 ;  /* 0x0000005514006986 */ /* 0x0003e8000c101904 */
[----:B------:R1:W-:Y:S01]  /*20c70*/  @P4 STG.E [R2.64], R205 ;  /* 0x000000cd02004986 */ /* 0x0003e2000c101904 */
[----:B------:R-:W-:Y:S01]  /*20c80*/  ISETP.LT.AND P1, PT, R241, c[0x0][0x178], !P2 ;  /* 0x00005e00f1007a0c */ /* 0x000fe20005721270 */
[----:B------:R-:W-:Y:S01]  /*20c90*/  IMAD.WIDE R24, R37, 0x4, R8 ;  /* 0x0000000425187825 */ /* 0x000fe200078e0208 */
[----:B---3--:R-:W-:-:S02]  /*20ca0*/  ISETP.GE.AND P0, PT, R42, c[0x0][0x17c], PT ;  /* 0x00005f002a007a0c */ /* 0x008fc40003f06270 */
[----:B----4-:R-:W-:Y:S02]  /*20cb0*/  ISETP.GE.AND P4, PT, R36, c[0x0][0x17c], PT ;  /* 0x00005f0024007a0c */ /* 0x010fe40003f86270 */
[----:B------:R-:W3:Y:S01]  /*20cc0*/  LDL.LU R36, [R1+0x930] ;  /* 0x0009300001247983 */ /* 0x000ee20000300800 */
[----:B------:R-:W-:-:S03]  /*20cd0*/  ISETP.LT.AND P3, PT, R240, c[0x0][0x178], !P2 ;  /* 0x00005e00f0007a0c */ /* 0x000fc60005761270 */
[----:B------:R-:W4:Y:S01]  /*20ce0*/  LDL.LU R34, [R1+0x92c] ;  /* 0x00092c0001227983 */ /* 0x000f220000300800 */
[----:B------:R-:W-:Y:S02]  /*20cf0*/  ISETP.LT.AND P5, PT, R243, c[0x0][0x178], !P0 ;  /* 0x00005e00f3007a0c */ /* 0x000fe400047a1270 */
[----:B------:R-:W-:Y:S01]  /*20d00*/  ISETP.LT.AND P6, PT, R242, c[0x0][0x178], !P0 ;  /* 0x00005e00f2007a0c */ /* 0x000fe200047c1270 */
[----:B------:R2:W-:Y:S01]  /*20d10*/  @P1 STG.E [R24.64], R213 ;  /* 0x000000d518001986 */ /* 0x0005e2000c101904 */
[----:B------:R-:W-:-:S03]  /*20d20*/  ISETP.LT.AND P1, PT, R241, c[0x0][0x178], !P0 ;  /* 0x00005e00f1007a0c */ /* 0x000fc60004721270 */
[----:B------:R-:W4:Y:S01]  /*20d30*/  LDL.LU R32, [R1+0x920] ;  /* 0x0009200001207983 */ /* 0x000f220000300800 */
[C---:B------:R-:W-:Y:S01]  /*20d40*/  IADD3 R33, R37.reuse, c[0x0][0x198], RZ ;  /* 0x0000660025217a10 */ /* 0x040fe20007ffe0ff */
[----:B-1----:R-:W-:-:S04]  /*20d50*/  IMAD.WIDE R12, R37, 0x4, R10 ;  /* 0x00000004250c7825 */ /* 0x002fc800078e020a */
[C---:B------:R-:W-:Y:S01]  /*20d60*/  IMAD.WIDE R16, R33.reuse, 0x4, R4 ;  /* 0x0000000421107825 */ /* 0x040fe200078e0204 */
[----:B------:R1:W-:Y:S03]  /*20d70*/  @P3 STG.E [R12.64], R29 ;  /* 0x0000001d0c003986 */ /* 0x0003e6000c101904 */
[C---:B------:R-:W-:Y:S01]  /*20d80*/  IMAD.WIDE R20, R33.reuse, 0x4, R6 ;  /* 0x0000000421147825 */ /* 0x040fe200078e0206 */
[----:B------:R1:W-:Y:S03]  /*20d90*/  @P5 STG.E [R16.64], R90 ;  /* 0x0000005a10005986 */ /* 0x0003e6000c101904 */
[----:B------:R-:W-:Y:S01]  /*20da0*/  IMAD.WIDE R2, R33, 0x4, R8 ;  /* 0x0000000421027825 */ /* 0x000fe200078e0208 */
[----:B------:R1:W-:Y:S04]  /*20db0*/  @P6 STG.E [R20.64], R198 ;  /* 0x000000c614006986 */ /* 0x0003e8000c101904 */
[----:B------:R1:W-:Y:S01]  /*20dc0*/  @P1 STG.E [R2.64], R18 ;  /* 0x0000001202001986 */ /* 0x0003e2000c101904 */
[----:B--2---:R-:W-:-:S03]  /*20dd0*/  ISETP.GE.AND P1, PT, R0, c[0x0][0x17c], PT ;  /* 0x00005f0000007a0c */ /* 0x004fc60003f26270 */
[----:B------:R-:W2:Y:S01]  /*20de0*/  LDL.LU R0, [R1+0x91c] ;  /* 0x00091c0001007983 */ /* 0x000ea20000300800 */
[----:B------:R-:W-:Y:S02]  /*20df0*/  ISETP.GE.AND P2, PT, R40, c[0x0][0x17c], PT ;  /* 0x00005f0028007a0c */ /* 0x000fe40003f46270 */
        /* <DEDUP_REMOVED lines=14> */
[C---:B------:R-:W-:Y:S01]  /*20ee0*/  IMAD.WIDE R20, R33.reuse, 0x4, R8 ;  /* 0x0000000421147825 */ /* 0x040fe200078e0208 */
[----:B------:R1:W-:Y:S03]  /*20ef0*/  @P5 STG.E [R16.64], R199 ;  /* 0x000000c710005986 */ /* 0x0003e6000c101904 */
[----:B------:R-:W-:Y:S01]  /*20f00*/  IMAD.WIDE R2, R33, 0x4, R10 ;  /* 0x0000000421027825 */ /* 0x000fe200078e020a */
[----:B------:R1:W-:Y:S03]  /*20f10*/  @P6 STG.E [R20.64], R19 ;  /* 0x0000001314006986 */ /* 0x0003e6000c101904 */
[----:B-1----:R-:W-:Y:S01]  /*20f20*/  IMAD.WIDE R24, R35, 0x4, R4 ;  /* 0x0000000423187825 */ /* 0x002fe200078e0204 */
[----:B------:R-:W-:-:S03]  /*20f30*/  ISETP.LT.AND P5, PT, R241, c[0x0][0x178], !P4 ;  /* 0x00005e00f1007a0c */ /* 0x000fc600067a1270 */
[----:B------:R-:W-:Y:S01]  /*20f40*/  IMAD.WIDE R28, R35, 0x4, R6 ;  /* 0x00000004231c7825 */ /* 0x000fe200078e0206 */
[----:B------:R-:W-:Y:S01]  /*20f50*/  ISETP.LT.AND P4, PT, R240, c[0x0][0x178], !P4 ;  /* 0x00005e00f0007a0c */ /* 0x000fe20006781270 */
[----:B------:R1:W-:Y:S01]  /*20f60*/  @P2 STG.E [R2.64], R15 ;  /* 0x0000000f02002986 */ /* 0x0003e2000c101904 */
[----:B------:R-:W-:Y:S02]  /*20f70*/  ISETP.LT.AND P6, PT, R243, c[0x0][0x178], !P1 ;  /* 0x00005e00f3007a0c */ /* 0x000fe40004fc1270 */
[----:B------:R-:W-:Y:S01]  /*20f80*/  ISETP.LT.AND P2, PT, R242, c[0x0][0x178], !P1 ;  /* 0x00005e00f2007a0c */ /* 0x000fe20004f41270 */
[----:B------:R-:W-:Y:S01]  /*20f90*/  @P0 STG.E [R24.64], R66 ;  /* 0x0000004218000986 */ /* 0x000fe2000c101904 */
[----:B------:R-:W-:-:S03]  /*20fa0*/  IADD3 R33, R35, c[0x0][0x198], RZ ;  /* 0x0000660023217a10 */ /* 0x000fc60007ffe0ff */
[----:B------:R-:W-:Y:S01]  /*20fb0*/  @P3 STG.E [R28.64], R194 ;  /* 0x000000c21c003986 */ /* 0x000fe2000c101904 */
[----:B------:R-:W-:Y:S01]  /*20fc0*/  ISETP.LT.AND P3, PT, R241, c[0x0][0x178], !P1 ;  /* 0x00005e00f1007a0c */ /* 0x000fe20004f61270 */
[----:B------:R-:W-:-:S04]  /*20fd0*/  IMAD.WIDE R12, R35, 0x4, R8 ;  /* 0x00000004230c7825 */ /* 0x000fc800078e0208 */
[----:B------:R-:W-:Y:S01]  /*20fe0*/  IMAD.WIDE R16, R35, 0x4, R10 ;  /* 0x0000000423107825 */ /* 0x000fe200078e020a */
[----:B------:R3:W-:Y:S03]  /*20ff0*/  @P5 STG.E [R12.64], R70 ;  /* 0x000000460c005986 */ /* 0x0007e6000c101904 */
[C---:B------:R-:W-:Y:S01]  /*21000*/  IMAD.WIDE R18, R33.reuse, 0x4, R4 ;  /* 0x0000000421127825 */ /* 0x040fe200078e0204 */
[----:B------:R3:W-:Y:S03]  /*21010*/  @P4 STG.E [R16.64], R22 ;  /* 0x0000001610004986 */ /* 0x0007e6000c101904 */
[C---:B-1----:R-:W-:Y:S01]  /*21020*/  IMAD.WIDE R2, R33.reuse, 0x4, R6 ;  /* 0x0000000421027825 */ /* 0x042fe200078e0206 */
[----:B------:R1:W-:Y:S03]  /*21030*/  @P6 STG.E [R18.64], R67 ;  /* 0x0000004312006986 */ /* 0x0003e6000c101904 */
[----:B------:R-:W-:Y:S01]  /*21040*/  IMAD.WIDE R14, R33, 0x4, R8 ;  /* 0x00000004210e7825 */ /* 0x000fe200078e0208 */
[----:B------:R-:W-:Y:S01]  /*21050*/  ISETP.LT.AND P1, PT, R240, c[0x0][0x178], !P1 ;  /* 0x00005e00f0007a0c */ /* 0x000fe20004f21270 */
[----:B------:R1:W-:Y:S01]  /*21060*/  @P2 STG.E [R2.64], R195 ;  /* 0x000000c302002986 */ /* 0x0003e2000c101904 */
[----:B---3--:R-:W-:-:S03]  /*21070*/  ISETP.GE.AND P0, PT, R36, c[0x0][0x17c], PT ;  /* 0x00005f0024007a0c */ /* 0x008fc60003f06270 */
[----:B------:R3:W-:Y:S01]  /*21080*/  @P3 STG.E [R14.64], R71 ;  /* 0x000000470e003986 */ /* 0x0007e2000c101904 */
[----:B------:R-:W-:Y:S02]  /*21090*/  ISETP.LT.AND P5, PT, R243, c[0x0][0x178], !P0 ;  /* 0x00005e00f3007a0c */ /* 0x000fe400047a1270 */
[----:B------:R-:W-:Y:S02]  /*210a0*/  ISETP.LT.AND P6, PT, R242, c[0x0][0x178], !P0 ;  /* 0x00005e00f2007a0c */ /* 0x000fe400047c1270 */
[----:B------:R-:W-:Y:S02]  /*210b0*/  ISETP.LT.AND P3, PT, R241, c[0x0][0x178], !P0 ;  /* 0x00005e00f1007a0c */ /* 0x000fe40004761270 */
[C---:B------:R-:W-:Y:S02]  /*210c0*/  IADD3 R21, R33.reuse, c[0x0][0x198], RZ ;  /* 0x0000660021157a10 */ /* 0x040fe40007ffe0ff */
[----:B------:R-:W-:Y:S01]  /*210d0*/  ISETP.LT.AND P0, PT, R240, c[0x0][0x178], !P0 ;  /* 0x00005e00f0007a0c */ /* 0x000fe20004701270 */
[----:B------:R-:W-:Y:S01]  /*210e0*/  IMAD.WIDE R12, R33, 0x4, R10 ;  /* 0x00000004210c7825 */ /* 0x000fe200078e020a */
[----:B----4-:R-:W-:-:S03]  /*210f0*/  ISETP.GE.AND P4, PT, R34, c[0x0][0x17c], PT ;  /* 0x00005f0022007a0c */ /* 0x010fc60003f86270 */
[C---:B------:R-:W-:Y:S01]  /*21100*/  IMAD.WIDE R16, R21.reuse, 0x4, R4 ;  /* 0x0000000415107825 */ /* 0x040fe200078e0204 */
[----:B------:R4:W-:Y:S03]  /*21110*/  @P1 STG.E [R12.64], R23 ;  /* 0x000000170c001986 */ /* 0x0009e6000c101904 */
[C---:B-1----:R-:W-:Y:S01]  /*21120*/  IMAD.WIDE R18, R21.reuse, 0x4, R6 ;  /* 0x0000000415127825 */ /* 0x042fe200078e0206 */
[----:B------:R1:W-:Y:S03]  /*21130*/  @P5 STG.E [R16.64], R38 ;  /* 0x0000002610005986 */ /* 0x0003e6000c101904 */
[C---:B------:R-:W-:Y:S01]  /*21140*/  IMAD.WIDE R2, R21.reuse, 0x4, R8 ;  /* 0x0000000415027825 */ /* 0x040fe200078e0208 */
[----:B------:R-:W-:Y:S01]  /*21150*/  ISETP.GE.AND P2, PT, R32, c[0x0][0x17c], PT ;  /* 0x00005f0020007a0c */ /* 0x000fe20003f46270 */
[----:B------:R1:W-:Y:S02]  /*21160*/  @P6 STG.E [R18.64], R202 ;  /* 0x000000ca12006986 */ /* 0x0003e4000c101904 */
[----:B---3--:R-:W-:Y:S01]  /*21170*/  IMAD.WIDE R14, R21, 0x4, R10 ;  /* 0x00000004150e7825 */ /* 0x008fe200078e020a */
[----:B------:R-:W-:Y:S01]  /*21180*/  ISETP.LT.AND P5, PT, R243, c[0x0][0x178], !P4 ;  /* 0x00005e00f3007a0c */ /* 0x000fe200067a1270 */
[----:B------:R3:W-:Y:S01]  /*21190*/  @P3 STG.E [R2.64], R210 ;  /* 0x000000d202003986 */ /* 0x0007e2000c101904 */
[----:B------:R-:W-:-:S02]  /*211a0*/  ISETP.LT.AND P6, PT, R242, c[0x0][0x178], !P4 ;  /* 0x00005e00f2007a0c */ /* 0x000fc400067c1270 */
[----:B------:R-:W-:Y:S01]  /*211b0*/  ISETP.LT.AND P3, PT, R241, c[0x0][0x178], !P4 ;  /* 0x00005e00f1007a0c */ /* 0x000fe20006761270 */
[----:B------:R-:W-:Y:S01]  /*211c0*/  @P0 STG.E [R14.64], R26 ;  /* 0x0000001a0e000986 */ /* 0x000fe2000c101904 */
[----:B------:R-:W-:Y:S02]  /*211d0*/  IADD3 R25, R21, c[0x0][0x198], RZ ;  /* 0x0000660015197a10 */ /* 0x000fe40007ffe0ff */
[----:B------:R-:W-:Y:S02]  /*211e0*/  ISETP.LT.AND P4, PT, R240, c[0x0][0x178], !P4 ;  /* 0x00005e00f0007a0c */ /* 0x000fe40006781270 */
[----:B------:R-:W-:Y:S01]  /*211f0*/  ISETP.LT.AND P0, PT, R243, c[0x0][0x178], !P2 ;  /* 0x00005e00f3007a0c */ /* 0x000fe20005701270 */
[C---:B----4-:R-:W-:Y:S01]  /*21200*/  IMAD.WIDE R12, R25.reuse, 0x4, R4 ;  /* 0x00000004190c7825 */ /* 0x050fe200078e0204 */
[----:B------:R-:W-:-:S03]  /*21210*/  IADD3 R23, R25, c[0x0][0x198], RZ ;  /* 0x0000660019177a10 */ /* 0x000fc60007ffe0ff */
[C---:B-1----:R-:W-:Y:S01]  /*21220*/  IMAD.WIDE R16, R25.reuse, 0x4, R6 ;  /* 0x0000000419107825 */ /* 0x042fe200078e0206 */
[----:B------:R1:W-:Y:S03]  /*21230*/  @P5 STG.E [R12.64], R39 ;  /* 0x000000270c005986 */ /* 0x0003e6000c101904 */
[C---:B------:R-:W-:Y:S01]  /*21240*/  IMAD.WIDE R18, R25.reuse, 0x4, R8 ;  /* 0x0000000419127825 */ /* 0x040fe200078e0208 */
[----:B------:R4:W-:Y:S03]  /*21250*/  @P6 STG.E [R16.64], R203 ;  /* 0x000000cb10006986 */ /* 0x0009e6000c101904 */
[----:B---3--:R-:W-:Y:S01]  /*21260*/  IMAD.WIDE R2, R25, 0x4, R10 ;  /* 0x0000000419027825 */ /* 0x008fe200078e020a */
[----:B------:R3:W-:Y:S03]  /*21270*/  @P3 STG.E [R18.64], R211 ;  /* 0x000000d312003986 */ /* 0x0007e6000c101904 */
[----:B------:R-:W-:Y:S01]  /*21280*/  IMAD.WIDE R20, R23, 0x4, R4 ;  /* 0x0000000417147825 */ /* 0x000fe200078e0204 */
[----:B------:R3:W-:Y:S01]  /*21290*/  @P4 STG.E [R2.64], R27 ;  /* 0x0000001b02004986 */ /* 0x0007e2000c101904 */
[----:B------:R-:W-:-:S03]  /*212a0*/  ISETP.LT.AND P3, PT, R242, c[0x0][0x178], !P2 ;  /* 0x00005e00f2007a0c */ /* 0x000fc60005761270 */
[----:B------:R3:W-:Y:S01]  /*212b0*/  @P0 STG.E [R20.64], R86 ;  /* 0x0000005614000986 */ /* 0x0007e2000c101904 */
[----:B------:R-:W-:Y:S02]  /*212c0*/  ISETP.LT.AND P0, PT, R241, c[0x0][0x178], !P2 ;  /* 0x00005e00f1007a0c */ /* 0x000fe40005701270 */
[----:B------:R-:W-:Y:S02]  /*212d0*/  ISETP.LT.AND P2, PT, R240, c[0x0][0x178], !P2 ;  /* 0x00005e00f0007a0c */ /* 0x000fe40005741270 */
[C---:B------:R-:W-:Y:S01]  /*212e0*/  IADD3 R25, R23.reuse, c[0x0][0x198], RZ ;  /* 0x0000660017197a10 */ /* 0x040fe20007ffe0ff */
[----:B-1----:R-:W-:-:S04]  /*212f0*/  IMAD.WIDE R12, R23, 0x4, R6 ;  /* 0x00000004170c7825 */ /* 0x002fc800078e0206 */
[C---:B------:R-:W-:Y:S01]  /*21300*/  IMAD.WIDE R14, R23.reuse, 0x4, R8 ;  /* 0x00000004170e7825 */ /* 0x040fe200078e0208 */
[----:B------:R3:W-:Y:S03]  /*21310*/  @P3 STG.E [R12.64], R206 ;  /* 0x000000ce0c003986 */ /* 0x0007e6000c101904 */
[----:B----4-:R-:W-:Y:S01]  /*21320*/  IMAD.WIDE R16, R23, 0x4, R10 ;  /* 0x0000000417107825 */ /* 0x010fe200078e020a */
[----:B------:R3:W-:Y:S03]  /*21330*/  @P0 STG.E [R14.64], R214 ;  /* 0x000000d60e000986 */ /* 0x0007e6000c101904 */
[C---:B------:R-:W-:Y:S01]  /*21340*/  IMAD.WIDE R4, R25.reuse, 0x4, R4 ;  /* 0x0000000419047825 */ /* 0x040fe200078e0204 */
[----:B------:R3:W-:Y:S03]  /*21350*/  @P2 STG.E [R16.64], R30 ;  /* 0x0000001e10002986 */ /* 0x0007e6000c101904 */
[----:B------:R-:W-:-:S04]  /*21360*/  IMAD.WIDE R6, R25, 0x4, R6 ;  /* 0x0000000419067825 */ /* 0x000fc800078e0206 */
[----:B------:R-:W-:-:S04]  /*21370*/  IMAD.WIDE R8, R25, 0x4, R8 ;  /* 0x0000000419087825 */ /* 0x000fc800078e0208 */
[----:B------:R-:W-:Y:S01]  /*21380*/  IMAD.WIDE R10, R25, 0x4, R10 ;  /* 0x00000004190a7825 */ /* 0x000fe200078e020a */
[----:B--2---:R-:W-:-:S04]  /*21390*/  ISETP.GE.AND P1, PT, R0, c[0x0][0x17c], PT ;  /* 0x00005f0000007a0c */ /* 0x004fc80003f26270 */
[----:B------:R-:W-:Y:S02]  /*213a0*/  ISETP.LT.AND P5, PT, R243, c[0x0][0x178], !P1 ;  /* 0x00005e00f3007a0c */ /* 0x000fe40004fa1270 */
[----:B------:R-:W-:Y:S02]  /*213b0*/  ISETP.LT.AND P6, PT, R242, c[0x0][0x178], !P1 ;  /* 0x00005e00f2007a0c */ /* 0x000fe40004fc1270 */
[----:B------:R-:W-:Y:S02]  /*213c0*/  ISETP.LT.AND P4, PT, R241, c[0x0][0x178], !P1 ;  /* 0x00005e00f1007a0c */ /* 0x000fe40004f81270 */
[----:B------:R-:W-:-:S07]  /*213d0*/  ISETP.LT.AND P1, PT, R240, c[0x0][0x178], !P1 ;  /* 0x00005e00f0007a0c */ /* 0x000fce0004f21270 */
[----:B------:R3:W-:Y:S04]  /*213e0*/  @P5 STG.E [R4.64], R87 ;  /* 0x0000005704005986 */ /* 0x0007e8000c101904 */
[----:B------:R3:W-:Y:S04]  /*213f0*/  @P6 STG.E [R6.64], R207 ;  /* 0x000000cf06006986 */ /* 0x0007e8000c101904 */
[----:B------:R3:W-:Y:S01]  /*21400*/  @P4 STG.E [R8.64], R215 ;  /* 0x000000d708004986 */ /* 0x0007e2000c101904 */
[----:B------:R-:W-:Y:S05]  /*21410*/  @!P1 EXIT ;  /* 0x000000000000994d */ /* 0x000fea0003800000 */
[----:B------:R-:W-:Y:S01]  /*21420*/  STG.E [R10.64], R31 ;  /* 0x0000001f0a007986 */ /* 0x000fe2000c101904 */
[----:B------:R-:W-:Y:S05]  /*21430*/  EXIT ;  /* 0x000000000000794d */ /* 0x000fea0003800000 */
.L_x_2:
[----:B------:R-:W-:-:S00]  /*21440*/  BRA `(.L_x_2) ;  /* 0xfffffff000007947 */ /* 0x000fc0000383ffff */
[----:B------:R-:W-:-:S00]  /*21450*/  NOP ;  /* 0x0000000000007918 */ /* 0x000fc00000000000 */
        /* <DEDUP_REMOVED lines=10> */
.L_x_3:


//--------------------- .nv.shared.matmul_kernel  --------------------------
	.section	.nv.shared.matmul_kernel,"aw",@nobits
	.sectionflags	@""
	.align	16
